//
// Generated by NVIDIA NVVM Compiler
//
// Compiler Build ID: CL-36424714
// Cuda compilation tools, release 13.0, V13.0.88
// Based on NVVM 20.0.0
//

.version 9.0
.target sm_100
.address_size 64

	// .globl	_Z26compute_reductions16N_warpPK6__halfPfi
.extern .func  (.param .b32 func_retval0) vprintf
(
	.param .b64 vprintf_param_0,
	.param .b64 vprintf_param_1
)
;
.const .align 2 .b8 P_d[512];
// _ZZ14BlockSumKernelILi256ELi4096ELN3cub18CUB_300001_SM_100020BlockReduceAlgorithmE1EEvPiS3_E12temp_storage has been demoted
.global .align 1 .b8 _ZN29_INTERNAL_037bd74c_4_k_cu_P_h4cuda3std3__45__cpo5beginE[1];
.global .align 1 .b8 _ZN29_INTERNAL_037bd74c_4_k_cu_P_h4cuda3std3__45__cpo3endE[1];
.global .align 1 .b8 _ZN29_INTERNAL_037bd74c_4_k_cu_P_h4cuda3std3__45__cpo6cbeginE[1];
.global .align 1 .b8 _ZN29_INTERNAL_037bd74c_4_k_cu_P_h4cuda3std3__45__cpo4cendE[1];
.global .align 1 .b8 _ZN29_INTERNAL_037bd74c_4_k_cu_P_h4cuda3std3__45__cpo6rbeginE[1];
.global .align 1 .b8 _ZN29_INTERNAL_037bd74c_4_k_cu_P_h4cuda3std3__45__cpo4rendE[1];
.global .align 1 .b8 _ZN29_INTERNAL_037bd74c_4_k_cu_P_h4cuda3std3__45__cpo7crbeginE[1];
.global .align 1 .b8 _ZN29_INTERNAL_037bd74c_4_k_cu_P_h4cuda3std3__45__cpo5crendE[1];
.global .align 1 .b8 _ZN29_INTERNAL_037bd74c_4_k_cu_P_h4cuda3std3__431_GLOBAL__N__037bd74c_4_k_cu_P_h6ignoreE[1];
.global .align 1 .b8 _ZN29_INTERNAL_037bd74c_4_k_cu_P_h4cuda3std3__419piecewise_constructE[1];
.global .align 1 .b8 _ZN29_INTERNAL_037bd74c_4_k_cu_P_h4cuda3std3__48in_placeE[1];
.global .align 1 .b8 _ZN29_INTERNAL_037bd74c_4_k_cu_P_h4cuda3std3__420unreachable_sentinelE[1];
.global .align 1 .b8 _ZN29_INTERNAL_037bd74c_4_k_cu_P_h4cuda3std3__47nulloptE[1];
.global .align 1 .b8 _ZN29_INTERNAL_037bd74c_4_k_cu_P_h4cuda3std3__48unexpectE[1];
.global .align 1 .b8 _ZN29_INTERNAL_037bd74c_4_k_cu_P_h4cuda3std6ranges3__45__cpo4swapE[1];
.global .align 1 .b8 _ZN29_INTERNAL_037bd74c_4_k_cu_P_h4cuda3std6ranges3__45__cpo9iter_moveE[1];
.global .align 1 .b8 _ZN29_INTERNAL_037bd74c_4_k_cu_P_h4cuda3std6ranges3__45__cpo5beginE[1];
.global .align 1 .b8 _ZN29_INTERNAL_037bd74c_4_k_cu_P_h4cuda3std6ranges3__45__cpo3endE[1];
.global .align 1 .b8 _ZN29_INTERNAL_037bd74c_4_k_cu_P_h4cuda3std6ranges3__45__cpo6cbeginE[1];
.global .align 1 .b8 _ZN29_INTERNAL_037bd74c_4_k_cu_P_h4cuda3std6ranges3__45__cpo4cendE[1];
.global .align 1 .b8 _ZN29_INTERNAL_037bd74c_4_k_cu_P_h4cuda3std6ranges3__45__cpo7advanceE[1];
.global .align 1 .b8 _ZN29_INTERNAL_037bd74c_4_k_cu_P_h4cuda3std6ranges3__45__cpo9iter_swapE[1];
.global .align 1 .b8 _ZN29_INTERNAL_037bd74c_4_k_cu_P_h4cuda3std6ranges3__45__cpo4nextE[1];
.global .align 1 .b8 _ZN29_INTERNAL_037bd74c_4_k_cu_P_h4cuda3std6ranges3__45__cpo4prevE[1];
.global .align 1 .b8 _ZN29_INTERNAL_037bd74c_4_k_cu_P_h4cuda3std6ranges3__45__cpo4dataE[1];
.global .align 1 .b8 _ZN29_INTERNAL_037bd74c_4_k_cu_P_h4cuda3std6ranges3__45__cpo5cdataE[1];
.global .align 1 .b8 _ZN29_INTERNAL_037bd74c_4_k_cu_P_h4cuda3std6ranges3__45__cpo4sizeE[1];
.global .align 1 .b8 _ZN29_INTERNAL_037bd74c_4_k_cu_P_h4cuda3std6ranges3__45__cpo5ssizeE[1];
.global .align 1 .b8 _ZN29_INTERNAL_037bd74c_4_k_cu_P_h4cuda3std6ranges3__45__cpo8distanceE[1];
.global .align 1 .b8 _ZN29_INTERNAL_037bd74c_4_k_cu_P_h6thrust24THRUST_300001_SM_1000_NS6system6detail10sequential3seqE[1];
.global .align 1 .b8 _ZN29_INTERNAL_037bd74c_4_k_cu_P_h6thrust24THRUST_300001_SM_1000_NS12placeholders2_1E[1];
.global .align 1 .b8 _ZN29_INTERNAL_037bd74c_4_k_cu_P_h6thrust24THRUST_300001_SM_1000_NS12placeholders2_2E[1];
.global .align 1 .b8 _ZN29_INTERNAL_037bd74c_4_k_cu_P_h6thrust24THRUST_300001_SM_1000_NS12placeholders2_3E[1];
.global .align 1 .b8 _ZN29_INTERNAL_037bd74c_4_k_cu_P_h6thrust24THRUST_300001_SM_1000_NS12placeholders2_4E[1];
.global .align 1 .b8 _ZN29_INTERNAL_037bd74c_4_k_cu_P_h6thrust24THRUST_300001_SM_1000_NS12placeholders2_5E[1];
.global .align 1 .b8 _ZN29_INTERNAL_037bd74c_4_k_cu_P_h6thrust24THRUST_300001_SM_1000_NS12placeholders2_6E[1];
.global .align 1 .b8 _ZN29_INTERNAL_037bd74c_4_k_cu_P_h6thrust24THRUST_300001_SM_1000_NS12placeholders2_7E[1];
.global .align 1 .b8 _ZN29_INTERNAL_037bd74c_4_k_cu_P_h6thrust24THRUST_300001_SM_1000_NS12placeholders2_8E[1];
.global .align 1 .b8 _ZN29_INTERNAL_037bd74c_4_k_cu_P_h6thrust24THRUST_300001_SM_1000_NS12placeholders2_9E[1];
.global .align 1 .b8 _ZN29_INTERNAL_037bd74c_4_k_cu_P_h6thrust24THRUST_300001_SM_1000_NS12placeholders3_10E[1];
.extern .shared .align 16 .b8 shmem[];
.global .align 1 .b8 $str[18] = {107, 101, 114, 110, 101, 108, 32, 99, 111, 109, 112, 108, 101, 116, 101, 33, 10};

.visible .entry _Z26compute_reductions16N_warpPK6__halfPfi(
	.param .u64 .ptr .align 1 _Z26compute_reductions16N_warpPK6__halfPfi_param_0,
	.param .u64 .ptr .align 1 _Z26compute_reductions16N_warpPK6__halfPfi_param_1,
	.param .u32 _Z26compute_reductions16N_warpPK6__halfPfi_param_2
)
{
	.reg .pred 	%p<4>;
	.reg .b32 	%r<63>;
	.reg .b32 	%f<10>;
	.reg .b64 	%rd<12>;

	ld.param.u64 	%rd1, [_Z26compute_reductions16N_warpPK6__halfPfi_param_0];
	ld.param.u64 	%rd2, [_Z26compute_reductions16N_warpPK6__halfPfi_param_1];
	ld.param.u32 	%r4, [_Z26compute_reductions16N_warpPK6__halfPfi_param_2];
	mov.u32 	%r1, %tid.x;
	setp.gt.u32 	%p1, %r1, 31;
	@%p1 bra 	$L__BB0_5;
	shr.u32 	%r5, %r1, 1;
	shl.b32 	%r2, %r1, 3;
	mul.wide.u32 	%rd3, %r2, 2;
	mov.u64 	%rd4, P_d;
	add.s64 	%rd5, %rd4, %rd3;
	mov.u32 	%r6, shmem;
	mad.lo.s32 	%r7, %r5, 48, %r6;
	shl.b32 	%r8, %r1, 4;
	and.b32  	%r9, %r8, 16;
	add.s32 	%r3, %r7, %r9;
	ld.const.v4.u32 	{%r10, %r11, %r12, %r13}, [%rd5];
	st.shared.v4.u32 	[%r3], {%r10, %r11, %r12, %r13};
	shl.b32 	%r14, %r4, 1;
	setp.ge.u32 	%p2, %r1, %r14;
	@%p2 bra 	$L__BB0_3;
	cvta.to.global.u64 	%rd6, %rd1;
	add.s64 	%rd8, %rd6, %rd3;
	ld.global.v4.u32 	{%r16, %r17, %r18, %r19}, [%rd8];
	st.shared.v4.u32 	[%r3+768], {%r16, %r17, %r18, %r19};
	bra.uni 	$L__BB0_4;
$L__BB0_3:
	mov.b32 	%r15, 0;
	st.shared.v4.u32 	[%r3+768], {%r15, %r15, %r15, %r15};
$L__BB0_4:
	bar.sync 	0;
	mov.u32 	%r20, shmem;
	mov.b32 	%r21, 24;
	wmma.load.a.sync.aligned.row.m16n16k16.shared.f16 	{%r22, %r23, %r24, %r25, %r26, %r27, %r28, %r29}, [%r20], %r21;
	wmma.load.b.sync.aligned.col.m16n16k16.shared.f16 	{%r30, %r31, %r32, %r33, %r34, %r35, %r36, %r37}, [%r20], %r21;
	add.s32 	%r38, %r20, 768;
	wmma.load.b.sync.aligned.col.m16n16k16.shared.f16 	{%r39, %r40, %r41, %r42, %r43, %r44, %r45, %r46}, [%r38], %r21;
	mov.f32 	%f1, 0f00000000;
	wmma.mma.sync.aligned.row.col.m16n16k16.f16.f32 {%r47, %r48, %r49, %r50}, {%r22, %r23, %r24, %r25, %r26, %r27, %r28, %r29}, {%r39, %r40, %r41, %r42, %r43, %r44, %r45, %r46}, {%f1, %f1, %f1, %f1, %f1, %f1, %f1, %f1};
	add.s32 	%r51, %r20, 1536;
	mov.b32 	%r52, 16;
	wmma.store.d.sync.aligned.row.m16n16k16.shared.f16 	[%r51], {%r47, %r48, %r49, %r50}, %r52;
	wmma.load.a.sync.aligned.row.m16n16k16.shared.f16 	{%r53, %r54, %r55, %r56, %r57, %r58, %r59, %r60}, [%r51], %r52;
	wmma.mma.sync.aligned.row.col.m16n16k16.f32.f32 {%f2, %f3, %f4, %f5, %f6, %f7, %f8, %f9}, {%r53, %r54, %r55, %r56, %r57, %r58, %r59, %r60}, {%r30, %r31, %r32, %r33, %r34, %r35, %r36, %r37}, {%f1, %f1, %f1, %f1, %f1, %f1, %f1, %f1};
	cvta.to.global.u64 	%rd9, %rd2;
	wmma.store.d.sync.aligned.row.m16n16k16.global.f32 	[%rd9], {%f2, %f3, %f4, %f5, %f6, %f7, %f8, %f9}, %r52;
$L__BB0_5:
	bar.sync 	0;
	setp.ne.s32 	%p3, %r1, 0;
	@%p3 bra 	$L__BB0_7;
	mov.u64 	%rd10, $str;
	cvta.global.u64 	%rd11, %rd10;
	{ // callseq 0, 0
	.param .b64 param0;
	st.param.b64 	[param0], %rd11;
	.param .b64 param1;
	st.param.b64 	[param1], 0;
	.param .b32 retval0;
	call.uni (retval0), 
	vprintf, 
	(
	param0, 
	param1
	);
	ld.param.b32 	%r61, [retval0];
	} // callseq 0
$L__BB0_7:
	ret;

}
	// .globl	_Z27compute_reductions256N_warpPK6__halfPfi
.visible .entry _Z27compute_reductions256N_warpPK6__halfPfi(
	.param .u64 .ptr .align 1 _Z27compute_reductions256N_warpPK6__halfPfi_param_0,
	.param .u64 .ptr .align 1 _Z27compute_reductions256N_warpPK6__halfPfi_param_1,
	.param .u32 _Z27compute_reductions256N_warpPK6__halfPfi_param_2
)
{
	.reg .pred 	%p<8>;
	.reg .b16 	%rs<2>;
	.reg .b32 	%r<171>;
	.reg .b32 	%f<11>;
	.reg .b64 	%rd<22>;

	mov.u32 	%r1, %tid.x;
	setp.gt.u32 	%p1, %r1, 31;
	@%p1 bra 	$L__BB1_10;
	ld.param.u32 	%r142, [_Z27compute_reductions256N_warpPK6__halfPfi_param_2];
	shr.u32 	%r59, %r1, 1;
	shl.b32 	%r60, %r1, 3;
	mul.wide.u32 	%rd6, %r60, 2;
	mov.u64 	%rd7, P_d;
	add.s64 	%rd8, %rd7, %rd6;
	mov.u32 	%r61, shmem;
	mad.lo.s32 	%r62, %r59, 48, %r61;
	shl.b32 	%r63, %r1, 4;
	and.b32  	%r64, %r63, 16;
	add.s32 	%r65, %r62, %r64;
	ld.const.v4.u32 	{%r66, %r67, %r68, %r69}, [%rd8];
	st.shared.v4.u32 	[%r65], {%r66, %r67, %r68, %r69};
	bar.sync 	0;
	mov.f32 	%f2, 0f00000000;
	// begin inline asm
	{  cvt.rn.f16.f32 %rs1, %f2;}

	// end inline asm
	mov.b32 	%r167, {%rs1, %rs1};
	mov.b32 	%r70, 24;
	wmma.load.a.sync.aligned.row.m16n16k16.shared.f16 	{%r10, %r9, %r8, %r7, %r6, %r5, %r4, %r3}, [%r61], %r70;
	wmma.load.b.sync.aligned.col.m16n16k16.shared.f16 	{%r11, %r12, %r13, %r14, %r15, %r16, %r17, %r18}, [%r61], %r70;
	setp.lt.s32 	%p2, %r142, 1;
	mov.u32 	%r168, %r167;
	mov.u32 	%r169, %r167;
	mov.u32 	%r170, %r167;
	@%p2 bra 	$L__BB1_8;
	ld.param.u32 	%r143, [_Z27compute_reductions256N_warpPK6__halfPfi_param_2];
	setp.lt.u32 	%p3, %r143, 4;
	mov.b32 	%r161, 0;
	mov.u32 	%r168, %r167;
	mov.u32 	%r169, %r167;
	mov.u32 	%r170, %r167;
	@%p3 bra 	$L__BB1_5;
	ld.param.u32 	%r144, [_Z27compute_reductions256N_warpPK6__halfPfi_param_2];
	and.b32  	%r74, %r144, 2147483644;
	neg.s32 	%r148, %r74;
	mov.b32 	%r147, 0;
	mov.u32 	%r168, %r167;
	mov.u32 	%r169, %r167;
	mov.u32 	%r170, %r167;
$L__BB1_4:
	ld.param.u32 	%r145, [_Z27compute_reductions256N_warpPK6__halfPfi_param_2];
	ld.param.u64 	%rd18, [_Z27compute_reductions256N_warpPK6__halfPfi_param_0];
	and.b32  	%r161, %r145, 2147483644;
	cvta.to.global.u64 	%rd9, %rd18;
	mul.wide.u32 	%rd10, %r147, 2;
	add.s64 	%rd11, %rd9, %rd10;
	mov.b32 	%r75, 16;
	wmma.load.b.sync.aligned.col.m16n16k16.global.f16 	{%r76, %r77, %r78, %r79, %r80, %r81, %r82, %r83}, [%rd11], %r75;
	wmma.mma.sync.aligned.row.col.m16n16k16.f16.f16 {%r84, %r85, %r86, %r87}, {%r10, %r9, %r8, %r7, %r6, %r5, %r4, %r3}, {%r76, %r77, %r78, %r79, %r80, %r81, %r82, %r83}, {%r170, %r169, %r168, %r167};
	add.s64 	%rd12, %rd11, 512;
	wmma.load.b.sync.aligned.col.m16n16k16.global.f16 	{%r88, %r89, %r90, %r91, %r92, %r93, %r94, %r95}, [%rd12], %r75;
	wmma.mma.sync.aligned.row.col.m16n16k16.f16.f16 {%r96, %r97, %r98, %r99}, {%r10, %r9, %r8, %r7, %r6, %r5, %r4, %r3}, {%r88, %r89, %r90, %r91, %r92, %r93, %r94, %r95}, {%r84, %r85, %r86, %r87};
	add.s64 	%rd13, %rd11, 1024;
	wmma.load.b.sync.aligned.col.m16n16k16.global.f16 	{%r100, %r101, %r102, %r103, %r104, %r105, %r106, %r107}, [%rd13], %r75;
	wmma.mma.sync.aligned.row.col.m16n16k16.f16.f16 {%r108, %r109, %r110, %r111}, {%r10, %r9, %r8, %r7, %r6, %r5, %r4, %r3}, {%r100, %r101, %r102, %r103, %r104, %r105, %r106, %r107}, {%r96, %r97, %r98, %r99};
	add.s64 	%rd14, %rd11, 1536;
	wmma.load.b.sync.aligned.col.m16n16k16.global.f16 	{%r112, %r113, %r114, %r115, %r116, %r117, %r118, %r119}, [%rd14], %r75;
	wmma.mma.sync.aligned.row.col.m16n16k16.f16.f16 {%r170, %r169, %r168, %r167}, {%r10, %r9, %r8, %r7, %r6, %r5, %r4, %r3}, {%r112, %r113, %r114, %r115, %r116, %r117, %r118, %r119}, {%r108, %r109, %r110, %r111};
	add.s32 	%r148, %r148, 4;
	add.s32 	%r147, %r147, 1024;
	setp.ne.s32 	%p4, %r148, 0;
	@%p4 bra 	$L__BB1_4;
$L__BB1_5:
	ld.param.u32 	%r146, [_Z27compute_reductions256N_warpPK6__halfPfi_param_2];
	and.b32  	%r42, %r146, 3;
	setp.eq.s32 	%p5, %r42, 0;
	@%p5 bra 	$L__BB1_8;
	ld.param.u64 	%rd19, [_Z27compute_reductions256N_warpPK6__halfPfi_param_0];
	shl.b32 	%r120, %r161, 8;
	mul.wide.u32 	%rd15, %r120, 2;
	cvta.to.global.u64 	%rd16, %rd19;
	add.s64 	%rd21, %rd16, %rd15;
	neg.s32 	%r162, %r42;
$L__BB1_7:
	.pragma "nounroll";
	mov.b32 	%r121, 16;
	wmma.load.b.sync.aligned.col.m16n16k16.global.f16 	{%r122, %r123, %r124, %r125, %r126, %r127, %r128, %r129}, [%rd21], %r121;
	wmma.mma.sync.aligned.row.col.m16n16k16.f16.f16 {%r170, %r169, %r168, %r167}, {%r10, %r9, %r8, %r7, %r6, %r5, %r4, %r3}, {%r122, %r123, %r124, %r125, %r126, %r127, %r128, %r129}, {%r170, %r169, %r168, %r167};
	add.s64 	%rd21, %rd21, 512;
	add.s32 	%r162, %r162, 1;
	setp.ne.s32 	%p6, %r162, 0;
	@%p6 bra 	$L__BB1_7;
$L__BB1_8:
	mov.u32 	%r130, shmem;
	add.s32 	%r131, %r130, 1536;
	mov.b32 	%r132, 16;
	wmma.store.d.sync.aligned.row.m16n16k16.shared.f16 	[%r131], {%r170, %r169, %r168, %r167}, %r132;
	wmma.load.a.sync.aligned.row.m16n16k16.shared.f16 	{%r133, %r134, %r135, %r136, %r137, %r138, %r139, %r140}, [%r131], %r132;
	mov.f32 	%f3, 0f00000000;
	wmma.mma.sync.aligned.row.col.m16n16k16.f32.f32 {%f1, %f4, %f5, %f6, %f7, %f8, %f9, %f10}, {%r133, %r134, %r135, %r136, %r137, %r138, %r139, %r140}, {%r11, %r12, %r13, %r14, %r15, %r16, %r17, %r18}, {%f3, %f3, %f3, %f3, %f3, %f3, %f3, %f3};
	mov.u32 	%r141, %tid.x;
	setp.ne.s32 	%p7, %r141, 0;
	@%p7 bra 	$L__BB1_10;
	ld.param.u64 	%rd20, [_Z27compute_reductions256N_warpPK6__halfPfi_param_1];
	cvta.to.global.u64 	%rd17, %rd20;
	st.global.f32 	[%rd17], %f1;
$L__BB1_10:
	ret;

}
	// .globl	_Z28compute_reductions256N_blockPK6__halfPfiPS_
.visible .entry _Z28compute_reductions256N_blockPK6__halfPfiPS_(
	.param .u64 .ptr .align 1 _Z28compute_reductions256N_blockPK6__halfPfiPS__param_0,
	.param .u64 .ptr .align 1 _Z28compute_reductions256N_blockPK6__halfPfiPS__param_1,
	.param .u32 _Z28compute_reductions256N_blockPK6__halfPfiPS__param_2,
	.param .u64 .ptr .align 1 _Z28compute_reductions256N_blockPK6__halfPfiPS__param_3
)
{
	.reg .pred 	%p<13>;
	.reg .b16 	%rs<2>;
	.reg .b32 	%r<206>;
	.reg .b32 	%f<18>;
	.reg .b64 	%rd<22>;

	mov.u32 	%r1, %tid.x;
	shr.u32 	%r2, %r1, 5;
	setp.gt.u32 	%p1, %r1, 31;
	@%p1 bra 	$L__BB2_2;
	shr.u32 	%r70, %r1, 1;
	shl.b32 	%r71, %r1, 3;
	mul.wide.u32 	%rd3, %r71, 2;
	mov.u64 	%rd4, P_d;
	add.s64 	%rd5, %rd4, %rd3;
	mov.u32 	%r72, shmem;
	mad.lo.s32 	%r73, %r70, 48, %r72;
	shl.b32 	%r74, %r1, 4;
	and.b32  	%r75, %r74, 16;
	add.s32 	%r76, %r73, %r75;
	ld.const.v4.u32 	{%r77, %r78, %r79, %r80}, [%rd5];
	st.shared.v4.u32 	[%r76], {%r77, %r78, %r79, %r80};
$L__BB2_2:
	ld.param.u32 	%r177, [_Z28compute_reductions256N_blockPK6__halfPfiPS__param_2];
	bar.sync 	0;
	mov.f32 	%f3, 0f00000000;
	// begin inline asm
	{  cvt.rn.f16.f32 %rs1, %f3;}

	// end inline asm
	mov.b32 	%r202, {%rs1, %rs1};
	mov.u32 	%r81, shmem;
	mov.b32 	%r82, 24;
	wmma.load.a.sync.aligned.row.m16n16k16.shared.f16 	{%r11, %r10, %r9, %r8, %r7, %r6, %r5, %r4}, [%r81], %r82;
	wmma.load.b.sync.aligned.col.m16n16k16.shared.f16 	{%r12, %r13, %r14, %r15, %r16, %r17, %r18, %r19}, [%r81], %r82;
	setp.ge.u32 	%p2, %r2, %r177;
	mov.u32 	%r203, %r202;
	mov.u32 	%r204, %r202;
	mov.u32 	%r205, %r202;
	@%p2 bra 	$L__BB2_9;
	ld.param.u32 	%r178, [_Z28compute_reductions256N_blockPK6__halfPfiPS__param_2];
	not.b32 	%r85, %r2;
	add.s32 	%r86, %r178, %r85;
	shr.u32 	%r87, %r86, 3;
	add.s32 	%r20, %r87, 1;
	setp.lt.u32 	%p3, %r86, 24;
	mov.b32 	%r195, 0;
	mov.u32 	%r203, %r202;
	mov.u32 	%r204, %r202;
	mov.u32 	%r205, %r202;
	@%p3 bra 	$L__BB2_6;
	shl.b32 	%r89, %r2, 8;
	add.s32 	%r181, %r89, 4096;
	and.b32  	%r90, %r20, 1073741820;
	neg.s32 	%r180, %r90;
	mov.b32 	%r195, 0;
	mov.u32 	%r203, %r202;
	mov.u32 	%r204, %r202;
	mov.u32 	%r205, %r202;
$L__BB2_5:
	ld.param.u64 	%rd19, [_Z28compute_reductions256N_blockPK6__halfPfiPS__param_0];
	add.s32 	%r91, %r181, -4096;
	cvta.to.global.u64 	%rd6, %rd19;
	mul.wide.u32 	%rd7, %r91, 2;
	add.s64 	%rd8, %rd6, %rd7;
	mov.b32 	%r92, 16;
	wmma.load.b.sync.aligned.col.m16n16k16.global.f16 	{%r93, %r94, %r95, %r96, %r97, %r98, %r99, %r100}, [%rd8], %r92;
	wmma.mma.sync.aligned.row.col.m16n16k16.f16.f16 {%r101, %r102, %r103, %r104}, {%r11, %r10, %r9, %r8, %r7, %r6, %r5, %r4}, {%r93, %r94, %r95, %r96, %r97, %r98, %r99, %r100}, {%r205, %r204, %r203, %r202};
	add.s32 	%r105, %r181, -2048;
	mul.wide.u32 	%rd9, %r105, 2;
	add.s64 	%rd10, %rd6, %rd9;
	wmma.load.b.sync.aligned.col.m16n16k16.global.f16 	{%r106, %r107, %r108, %r109, %r110, %r111, %r112, %r113}, [%rd10], %r92;
	wmma.mma.sync.aligned.row.col.m16n16k16.f16.f16 {%r114, %r115, %r116, %r117}, {%r11, %r10, %r9, %r8, %r7, %r6, %r5, %r4}, {%r106, %r107, %r108, %r109, %r110, %r111, %r112, %r113}, {%r101, %r102, %r103, %r104};
	add.s32 	%r118, %r181, 2048;
	mul.wide.u32 	%rd11, %r181, 2;
	add.s64 	%rd12, %rd6, %rd11;
	wmma.load.b.sync.aligned.col.m16n16k16.global.f16 	{%r119, %r120, %r121, %r122, %r123, %r124, %r125, %r126}, [%rd12], %r92;
	wmma.mma.sync.aligned.row.col.m16n16k16.f16.f16 {%r127, %r128, %r129, %r130}, {%r11, %r10, %r9, %r8, %r7, %r6, %r5, %r4}, {%r119, %r120, %r121, %r122, %r123, %r124, %r125, %r126}, {%r114, %r115, %r116, %r117};
	mul.wide.u32 	%rd13, %r118, 2;
	add.s64 	%rd14, %rd6, %rd13;
	wmma.load.b.sync.aligned.col.m16n16k16.global.f16 	{%r131, %r132, %r133, %r134, %r135, %r136, %r137, %r138}, [%rd14], %r92;
	wmma.mma.sync.aligned.row.col.m16n16k16.f16.f16 {%r205, %r204, %r203, %r202}, {%r11, %r10, %r9, %r8, %r7, %r6, %r5, %r4}, {%r131, %r132, %r133, %r134, %r135, %r136, %r137, %r138}, {%r127, %r128, %r129, %r130};
	add.s32 	%r195, %r195, 32;
	add.s32 	%r181, %r181, 8192;
	add.s32 	%r180, %r180, 4;
	setp.ne.s32 	%p4, %r180, 0;
	@%p4 bra 	$L__BB2_5;
$L__BB2_6:
	ld.param.u32 	%r179, [_Z28compute_reductions256N_blockPK6__halfPfiPS__param_2];
	mov.u32 	%r46, %tid.x;
	shr.u32 	%r139, %r46, 5;
	not.b32 	%r140, %r139;
	add.s32 	%r141, %r179, %r140;
	shr.u32 	%r142, %r141, 3;
	add.s32 	%r143, %r142, 1;
	and.b32  	%r47, %r143, 3;
	setp.eq.s32 	%p5, %r47, 0;
	@%p5 bra 	$L__BB2_9;
	add.s32 	%r145, %r195, %r139;
	shl.b32 	%r197, %r145, 8;
	neg.s32 	%r196, %r47;
$L__BB2_8:
	.pragma "nounroll";
	ld.param.u64 	%rd20, [_Z28compute_reductions256N_blockPK6__halfPfiPS__param_0];
	cvta.to.global.u64 	%rd15, %rd20;
	mul.wide.u32 	%rd16, %r197, 2;
	add.s64 	%rd17, %rd15, %rd16;
	mov.b32 	%r146, 16;
	wmma.load.b.sync.aligned.col.m16n16k16.global.f16 	{%r147, %r148, %r149, %r150, %r151, %r152, %r153, %r154}, [%rd17], %r146;
	wmma.mma.sync.aligned.row.col.m16n16k16.f16.f16 {%r205, %r204, %r203, %r202}, {%r11, %r10, %r9, %r8, %r7, %r6, %r5, %r4}, {%r147, %r148, %r149, %r150, %r151, %r152, %r153, %r154}, {%r205, %r204, %r203, %r202};
	add.s32 	%r197, %r197, 2048;
	add.s32 	%r196, %r196, 1;
	setp.ne.s32 	%p6, %r196, 0;
	@%p6 bra 	$L__BB2_8;
$L__BB2_9:
	mov.u32 	%r66, %tid.x;
	shr.u32 	%r67, %r66, 5;
	mov.u32 	%r155, shmem;
	mad.lo.s32 	%r68, %r67, 768, %r155;
	add.s32 	%r156, %r68, 1536;
	mov.b32 	%r157, 16;
	wmma.store.d.sync.aligned.row.m16n16k16.shared.f16 	[%r156], {%r205, %r204, %r203, %r202}, %r157;
	wmma.load.a.sync.aligned.row.m16n16k16.shared.f16 	{%r158, %r159, %r160, %r161, %r162, %r163, %r164, %r165}, [%r156], %r157;
	mov.f32 	%f4, 0f00000000;
	wmma.mma.sync.aligned.row.col.m16n16k16.f32.f32 {%f1, %f5, %f6, %f7, %f8, %f9, %f10, %f11}, {%r158, %r159, %r160, %r161, %r162, %r163, %r164, %r165}, {%r12, %r13, %r14, %r15, %r16, %r17, %r18, %r19}, {%f4, %f4, %f4, %f4, %f4, %f4, %f4, %f4};
	bar.sync 	0;
	and.b32  	%r166, %r66, 31;
	setp.ne.s32 	%p7, %r166, 0;
	@%p7 bra 	$L__BB2_11;
	mad.lo.s32 	%r167, %r67, -764, %r68;
	st.shared.f32 	[%r167], %f1;
$L__BB2_11:
	bar.sync 	0;
	setp.gt.u32 	%p8, %r66, 7;
	@%p8 bra 	$L__BB2_14;
	shl.b32 	%r168, %r66, 2;
	add.s32 	%r170, %r155, %r168;
	ld.shared.f32 	%f12, [%r170];
	mov.b32 	%r171, %f12;
	shfl.sync.down.b32	%r172|%p9, %r171, 4, 6175, -1;
	mov.b32 	%f13, %r172;
	add.f32 	%f14, %f12, %f13;
	mov.b32 	%r173, %f14;
	shfl.sync.down.b32	%r174|%p10, %r173, 2, 6175, -1;
	mov.b32 	%f15, %r174;
	add.f32 	%f16, %f14, %f15;
	mov.b32 	%r175, %f16;
	shfl.sync.down.b32	%r176|%p11, %r175, 1, 6175, -1;
	mov.b32 	%f17, %r176;
	add.f32 	%f2, %f16, %f17;
	setp.ne.s32 	%p12, %r66, 0;
	@%p12 bra 	$L__BB2_14;
	ld.param.u64 	%rd21, [_Z28compute_reductions256N_blockPK6__halfPfiPS__param_1];
	cvta.to.global.u64 	%rd18, %rd21;
	st.global.f32 	[%rd18], %f2;
$L__BB2_14:
	ret;

}
	// .globl	_Z14BlockSumKernelILi256ELi4096ELN3cub18CUB_300001_SM_100020BlockReduceAlgorithmE1EEvPiS3_
.visible .entry _Z14BlockSumKernelILi256ELi4096ELN3cub18CUB_300001_SM_100020BlockReduceAlgorithmE1EEvPiS3_(
	.param .u64 .ptr .align 1 _Z14BlockSumKernelILi256ELi4096ELN3cub18CUB_300001_SM_100020BlockReduceAlgorithmE1EEvPiS3__param_0,
	.param .u64 .ptr .align 1 _Z14BlockSumKernelILi256ELi4096ELN3cub18CUB_300001_SM_100020BlockReduceAlgorithmE1EEvPiS3__param_1
)
{
	.reg .pred 	%p<3>;
	.reg .b32 	%r<15569>;
	.reg .b64 	%rd<10>;
	// demoted variable
	.shared .align 16 .b8 _ZZ14BlockSumKernelILi256ELi4096ELN3cub18CUB_300001_SM_100020BlockReduceAlgorithmE1EEvPiS3_E12temp_storage[1152];
	ld.param.u64 	%rd2, [_Z14BlockSumKernelILi256ELi4096ELN3cub18CUB_300001_SM_100020BlockReduceAlgorithmE1EEvPiS3__param_0];
	cvta.to.global.u64 	%rd3, %rd2;
	mov.u32 	%r1, %tid.x;
	mul.wide.u32 	%rd6, %r1, 4;
	add.s64 	%rd7, %rd3, %rd6;
	ld.global.u32 	%r3, [%rd7];
	ld.global.u32 	%r4, [%rd7+1024];
	ld.global.u32 	%r5, [%rd7+2048];
	ld.global.u32 	%r6, [%rd7+3072];
	mov.u32 	%r11473, %r3;
	mov.u32 	%r11474, %r4;
	mov.u32 	%r11475, %r5;
	mov.u32 	%r11476, %r6;
	ld.global.u32 	%r7, [%rd7+4096];
	ld.global.u32 	%r8, [%rd7+5120];
	ld.global.u32 	%r9, [%rd7+6144];
	ld.global.u32 	%r10, [%rd7+7168];
	mov.u32 	%r11477, %r7;
	mov.u32 	%r11478, %r8;
	mov.u32 	%r11479, %r9;
	mov.u32 	%r11480, %r10;
	ld.global.u32 	%r11, [%rd7+8192];
	ld.global.u32 	%r12, [%rd7+9216];
	ld.global.u32 	%r13, [%rd7+10240];
	ld.global.u32 	%r14, [%rd7+11264];
	mov.u32 	%r11481, %r11;
	mov.u32 	%r11482, %r12;
	mov.u32 	%r11483, %r13;
	mov.u32 	%r11484, %r14;
	ld.global.u32 	%r15, [%rd7+12288];
	ld.global.u32 	%r16, [%rd7+13312];
	ld.global.u32 	%r17, [%rd7+14336];
	ld.global.u32 	%r18, [%rd7+15360];
	mov.u32 	%r11485, %r15;
	mov.u32 	%r11486, %r16;
	mov.u32 	%r11487, %r17;
	mov.u32 	%r11488, %r18;
	ld.global.u32 	%r19, [%rd7+16384];
	ld.global.u32 	%r20, [%rd7+17408];
	ld.global.u32 	%r21, [%rd7+18432];
	ld.global.u32 	%r22, [%rd7+19456];
	mov.u32 	%r11489, %r19;
	mov.u32 	%r11490, %r20;
	mov.u32 	%r11491, %r21;
	mov.u32 	%r11492, %r22;
	ld.global.u32 	%r23, [%rd7+20480];
	ld.global.u32 	%r24, [%rd7+21504];
	ld.global.u32 	%r25, [%rd7+22528];
	ld.global.u32 	%r26, [%rd7+23552];
	mov.u32 	%r11493, %r23;
	mov.u32 	%r11494, %r24;
	mov.u32 	%r11495, %r25;
	mov.u32 	%r11496, %r26;
	ld.global.u32 	%r27, [%rd7+24576];
	ld.global.u32 	%r28, [%rd7+25600];
	ld.global.u32 	%r29, [%rd7+26624];
	ld.global.u32 	%r30, [%rd7+27648];
	mov.u32 	%r11497, %r27;
	mov.u32 	%r11498, %r28;
	mov.u32 	%r11499, %r29;
	mov.u32 	%r11500, %r30;
	ld.global.u32 	%r31, [%rd7+28672];
	ld.global.u32 	%r32, [%rd7+29696];
	ld.global.u32 	%r33, [%rd7+30720];
	ld.global.u32 	%r34, [%rd7+31744];
	mov.u32 	%r11501, %r31;
	mov.u32 	%r11502, %r32;
	mov.u32 	%r11503, %r33;
	mov.u32 	%r11504, %r34;
	ld.global.u32 	%r35, [%rd7+32768];
	ld.global.u32 	%r36, [%rd7+33792];
	ld.global.u32 	%r37, [%rd7+34816];
	ld.global.u32 	%r38, [%rd7+35840];
	mov.u32 	%r11505, %r35;
	mov.u32 	%r11506, %r36;
	mov.u32 	%r11507, %r37;
	mov.u32 	%r11508, %r38;
	ld.global.u32 	%r39, [%rd7+36864];
	ld.global.u32 	%r40, [%rd7+37888];
	ld.global.u32 	%r41, [%rd7+38912];
	ld.global.u32 	%r42, [%rd7+39936];
	mov.u32 	%r11509, %r39;
	mov.u32 	%r11510, %r40;
	mov.u32 	%r11511, %r41;
	mov.u32 	%r11512, %r42;
	ld.global.u32 	%r43, [%rd7+40960];
	ld.global.u32 	%r44, [%rd7+41984];
	ld.global.u32 	%r45, [%rd7+43008];
	ld.global.u32 	%r46, [%rd7+44032];
	mov.u32 	%r11513, %r43;
	mov.u32 	%r11514, %r44;
	mov.u32 	%r11515, %r45;
	mov.u32 	%r11516, %r46;
	ld.global.u32 	%r47, [%rd7+45056];
	ld.global.u32 	%r48, [%rd7+46080];
	ld.global.u32 	%r49, [%rd7+47104];
	ld.global.u32 	%r50, [%rd7+48128];
	mov.u32 	%r11517, %r47;
	mov.u32 	%r11518, %r48;
	mov.u32 	%r11519, %r49;
	mov.u32 	%r11520, %r50;
	ld.global.u32 	%r51, [%rd7+49152];
	ld.global.u32 	%r52, [%rd7+50176];
	ld.global.u32 	%r53, [%rd7+51200];
	ld.global.u32 	%r54, [%rd7+52224];
	mov.u32 	%r11521, %r51;
	mov.u32 	%r11522, %r52;
	mov.u32 	%r11523, %r53;
	mov.u32 	%r11524, %r54;
	ld.global.u32 	%r55, [%rd7+53248];
	ld.global.u32 	%r56, [%rd7+54272];
	ld.global.u32 	%r57, [%rd7+55296];
	ld.global.u32 	%r58, [%rd7+56320];
	mov.u32 	%r11525, %r55;
	mov.u32 	%r11526, %r56;
	mov.u32 	%r11527, %r57;
	mov.u32 	%r11528, %r58;
	ld.global.u32 	%r59, [%rd7+57344];
	ld.global.u32 	%r60, [%rd7+58368];
	ld.global.u32 	%r61, [%rd7+59392];
	ld.global.u32 	%r62, [%rd7+60416];
	mov.u32 	%r11529, %r59;
	mov.u32 	%r11530, %r60;
	mov.u32 	%r11531, %r61;
	mov.u32 	%r11532, %r62;
	ld.global.u32 	%r63, [%rd7+61440];
	ld.global.u32 	%r64, [%rd7+62464];
	ld.global.u32 	%r65, [%rd7+63488];
	ld.global.u32 	%r66, [%rd7+64512];
	mov.u32 	%r11533, %r63;
	mov.u32 	%r11534, %r64;
	mov.u32 	%r11535, %r65;
	mov.u32 	%r11536, %r66;
	ld.global.u32 	%r67, [%rd7+65536];
	ld.global.u32 	%r68, [%rd7+66560];
	ld.global.u32 	%r69, [%rd7+67584];
	ld.global.u32 	%r70, [%rd7+68608];
	mov.u32 	%r11537, %r67;
	mov.u32 	%r11538, %r68;
	mov.u32 	%r11539, %r69;
	mov.u32 	%r11540, %r70;
	ld.global.u32 	%r71, [%rd7+69632];
	ld.global.u32 	%r72, [%rd7+70656];
	ld.global.u32 	%r73, [%rd7+71680];
	ld.global.u32 	%r74, [%rd7+72704];
	mov.u32 	%r11541, %r71;
	mov.u32 	%r11542, %r72;
	mov.u32 	%r11543, %r73;
	mov.u32 	%r11544, %r74;
	ld.global.u32 	%r75, [%rd7+73728];
	ld.global.u32 	%r76, [%rd7+74752];
	ld.global.u32 	%r77, [%rd7+75776];
	ld.global.u32 	%r78, [%rd7+76800];
	mov.u32 	%r11545, %r75;
	mov.u32 	%r11546, %r76;
	mov.u32 	%r11547, %r77;
	mov.u32 	%r11548, %r78;
	ld.global.u32 	%r79, [%rd7+77824];
	ld.global.u32 	%r80, [%rd7+78848];
	ld.global.u32 	%r81, [%rd7+79872];
	ld.global.u32 	%r82, [%rd7+80896];
	mov.u32 	%r11549, %r79;
	mov.u32 	%r11550, %r80;
	mov.u32 	%r11551, %r81;
	mov.u32 	%r11552, %r82;
	ld.global.u32 	%r83, [%rd7+81920];
	ld.global.u32 	%r84, [%rd7+82944];
	ld.global.u32 	%r85, [%rd7+83968];
	ld.global.u32 	%r86, [%rd7+84992];
	mov.u32 	%r11553, %r83;
	mov.u32 	%r11554, %r84;
	mov.u32 	%r11555, %r85;
	mov.u32 	%r11556, %r86;
	ld.global.u32 	%r87, [%rd7+86016];
	ld.global.u32 	%r88, [%rd7+87040];
	ld.global.u32 	%r89, [%rd7+88064];
	ld.global.u32 	%r90, [%rd7+89088];
	mov.u32 	%r11557, %r87;
	mov.u32 	%r11558, %r88;
	mov.u32 	%r11559, %r89;
	mov.u32 	%r11560, %r90;
	ld.global.u32 	%r91, [%rd7+90112];
	ld.global.u32 	%r92, [%rd7+91136];
	ld.global.u32 	%r93, [%rd7+92160];
	ld.global.u32 	%r94, [%rd7+93184];
	mov.u32 	%r11561, %r91;
	mov.u32 	%r11562, %r92;
	mov.u32 	%r11563, %r93;
	mov.u32 	%r11564, %r94;
	ld.global.u32 	%r95, [%rd7+94208];
	ld.global.u32 	%r96, [%rd7+95232];
	ld.global.u32 	%r97, [%rd7+96256];
	ld.global.u32 	%r98, [%rd7+97280];
	mov.u32 	%r11565, %r95;
	mov.u32 	%r11566, %r96;
	mov.u32 	%r11567, %r97;
	mov.u32 	%r11568, %r98;
	ld.global.u32 	%r99, [%rd7+98304];
	ld.global.u32 	%r100, [%rd7+99328];
	ld.global.u32 	%r101, [%rd7+100352];
	ld.global.u32 	%r102, [%rd7+101376];
	mov.u32 	%r11569, %r99;
	mov.u32 	%r11570, %r100;
	mov.u32 	%r11571, %r101;
	mov.u32 	%r11572, %r102;
	ld.global.u32 	%r103, [%rd7+102400];
	ld.global.u32 	%r104, [%rd7+103424];
	ld.global.u32 	%r105, [%rd7+104448];
	ld.global.u32 	%r106, [%rd7+105472];
	mov.u32 	%r11573, %r103;
	mov.u32 	%r11574, %r104;
	mov.u32 	%r11575, %r105;
	mov.u32 	%r11576, %r106;
	ld.global.u32 	%r107, [%rd7+106496];
	ld.global.u32 	%r108, [%rd7+107520];
	ld.global.u32 	%r109, [%rd7+108544];
	ld.global.u32 	%r110, [%rd7+109568];
	mov.u32 	%r11577, %r107;
	mov.u32 	%r11578, %r108;
	mov.u32 	%r11579, %r109;
	mov.u32 	%r11580, %r110;
	ld.global.u32 	%r111, [%rd7+110592];
	ld.global.u32 	%r112, [%rd7+111616];
	ld.global.u32 	%r113, [%rd7+112640];
	ld.global.u32 	%r114, [%rd7+113664];
	mov.u32 	%r11581, %r111;
	mov.u32 	%r11582, %r112;
	mov.u32 	%r11583, %r113;
	mov.u32 	%r11584, %r114;
	ld.global.u32 	%r115, [%rd7+114688];
	ld.global.u32 	%r116, [%rd7+115712];
	ld.global.u32 	%r117, [%rd7+116736];
	ld.global.u32 	%r118, [%rd7+117760];
	mov.u32 	%r11585, %r115;
	mov.u32 	%r11586, %r116;
	mov.u32 	%r11587, %r117;
	mov.u32 	%r11588, %r118;
	ld.global.u32 	%r119, [%rd7+118784];
	ld.global.u32 	%r120, [%rd7+119808];
	ld.global.u32 	%r121, [%rd7+120832];
	ld.global.u32 	%r122, [%rd7+121856];
	mov.u32 	%r11589, %r119;
	mov.u32 	%r11590, %r120;
	mov.u32 	%r11591, %r121;
	mov.u32 	%r11592, %r122;
	ld.global.u32 	%r123, [%rd7+122880];
	ld.global.u32 	%r124, [%rd7+123904];
	ld.global.u32 	%r125, [%rd7+124928];
	ld.global.u32 	%r126, [%rd7+125952];
	mov.u32 	%r11593, %r123;
	mov.u32 	%r11594, %r124;
	mov.u32 	%r11595, %r125;
	mov.u32 	%r11596, %r126;
	ld.global.u32 	%r127, [%rd7+126976];
	ld.global.u32 	%r128, [%rd7+128000];
	ld.global.u32 	%r129, [%rd7+129024];
	ld.global.u32 	%r130, [%rd7+130048];
	mov.u32 	%r11597, %r127;
	mov.u32 	%r11598, %r128;
	mov.u32 	%r11599, %r129;
	mov.u32 	%r11600, %r130;
	ld.global.u32 	%r131, [%rd7+131072];
	ld.global.u32 	%r132, [%rd7+132096];
	ld.global.u32 	%r133, [%rd7+133120];
	ld.global.u32 	%r134, [%rd7+134144];
	mov.u32 	%r11601, %r131;
	mov.u32 	%r11602, %r132;
	mov.u32 	%r11603, %r133;
	mov.u32 	%r11604, %r134;
	ld.global.u32 	%r135, [%rd7+135168];
	ld.global.u32 	%r136, [%rd7+136192];
	ld.global.u32 	%r137, [%rd7+137216];
	ld.global.u32 	%r138, [%rd7+138240];
	mov.u32 	%r11605, %r135;
	mov.u32 	%r11606, %r136;
	mov.u32 	%r11607, %r137;
	mov.u32 	%r11608, %r138;
	ld.global.u32 	%r139, [%rd7+139264];
	ld.global.u32 	%r140, [%rd7+140288];
	ld.global.u32 	%r141, [%rd7+141312];
	ld.global.u32 	%r142, [%rd7+142336];
	mov.u32 	%r11609, %r139;
	mov.u32 	%r11610, %r140;
	mov.u32 	%r11611, %r141;
	mov.u32 	%r11612, %r142;
	ld.global.u32 	%r143, [%rd7+143360];
	ld.global.u32 	%r144, [%rd7+144384];
	ld.global.u32 	%r145, [%rd7+145408];
	ld.global.u32 	%r146, [%rd7+146432];
	mov.u32 	%r11613, %r143;
	mov.u32 	%r11614, %r144;
	mov.u32 	%r11615, %r145;
	mov.u32 	%r11616, %r146;
	ld.global.u32 	%r147, [%rd7+147456];
	ld.global.u32 	%r148, [%rd7+148480];
	ld.global.u32 	%r149, [%rd7+149504];
	ld.global.u32 	%r150, [%rd7+150528];
	mov.u32 	%r11617, %r147;
	mov.u32 	%r11618, %r148;
	mov.u32 	%r11619, %r149;
	mov.u32 	%r11620, %r150;
	ld.global.u32 	%r151, [%rd7+151552];
	ld.global.u32 	%r152, [%rd7+152576];
	ld.global.u32 	%r153, [%rd7+153600];
	ld.global.u32 	%r154, [%rd7+154624];
	mov.u32 	%r11621, %r151;
	mov.u32 	%r11622, %r152;
	mov.u32 	%r11623, %r153;
	mov.u32 	%r11624, %r154;
	ld.global.u32 	%r155, [%rd7+155648];
	ld.global.u32 	%r156, [%rd7+156672];
	ld.global.u32 	%r157, [%rd7+157696];
	ld.global.u32 	%r158, [%rd7+158720];
	mov.u32 	%r11625, %r155;
	mov.u32 	%r11626, %r156;
	mov.u32 	%r11627, %r157;
	mov.u32 	%r11628, %r158;
	ld.global.u32 	%r159, [%rd7+159744];
	ld.global.u32 	%r160, [%rd7+160768];
	ld.global.u32 	%r161, [%rd7+161792];
	ld.global.u32 	%r162, [%rd7+162816];
	mov.u32 	%r11629, %r159;
	mov.u32 	%r11630, %r160;
	mov.u32 	%r11631, %r161;
	mov.u32 	%r11632, %r162;
	ld.global.u32 	%r163, [%rd7+163840];
	ld.global.u32 	%r164, [%rd7+164864];
	ld.global.u32 	%r165, [%rd7+165888];
	ld.global.u32 	%r166, [%rd7+166912];
	mov.u32 	%r11633, %r163;
	mov.u32 	%r11634, %r164;
	mov.u32 	%r11635, %r165;
	mov.u32 	%r11636, %r166;
	ld.global.u32 	%r167, [%rd7+167936];
	ld.global.u32 	%r168, [%rd7+168960];
	ld.global.u32 	%r169, [%rd7+169984];
	ld.global.u32 	%r170, [%rd7+171008];
	mov.u32 	%r11637, %r167;
	mov.u32 	%r11638, %r168;
	mov.u32 	%r11639, %r169;
	mov.u32 	%r11640, %r170;
	ld.global.u32 	%r171, [%rd7+172032];
	ld.global.u32 	%r172, [%rd7+173056];
	ld.global.u32 	%r173, [%rd7+174080];
	ld.global.u32 	%r174, [%rd7+175104];
	mov.u32 	%r11641, %r171;
	mov.u32 	%r11642, %r172;
	mov.u32 	%r11643, %r173;
	mov.u32 	%r11644, %r174;
	ld.global.u32 	%r175, [%rd7+176128];
	ld.global.u32 	%r176, [%rd7+177152];
	ld.global.u32 	%r177, [%rd7+178176];
	ld.global.u32 	%r178, [%rd7+179200];
	mov.u32 	%r11645, %r175;
	mov.u32 	%r11646, %r176;
	mov.u32 	%r11647, %r177;
	mov.u32 	%r11648, %r178;
	ld.global.u32 	%r179, [%rd7+180224];
	ld.global.u32 	%r180, [%rd7+181248];
	ld.global.u32 	%r181, [%rd7+182272];
	ld.global.u32 	%r182, [%rd7+183296];
	mov.u32 	%r11649, %r179;
	mov.u32 	%r11650, %r180;
	mov.u32 	%r11651, %r181;
	mov.u32 	%r11652, %r182;
	ld.global.u32 	%r183, [%rd7+184320];
	ld.global.u32 	%r184, [%rd7+185344];
	ld.global.u32 	%r185, [%rd7+186368];
	ld.global.u32 	%r186, [%rd7+187392];
	mov.u32 	%r11653, %r183;
	mov.u32 	%r11654, %r184;
	mov.u32 	%r11655, %r185;
	mov.u32 	%r11656, %r186;
	ld.global.u32 	%r187, [%rd7+188416];
	ld.global.u32 	%r188, [%rd7+189440];
	ld.global.u32 	%r189, [%rd7+190464];
	ld.global.u32 	%r190, [%rd7+191488];
	mov.u32 	%r11657, %r187;
	mov.u32 	%r11658, %r188;
	mov.u32 	%r11659, %r189;
	mov.u32 	%r11660, %r190;
	ld.global.u32 	%r191, [%rd7+192512];
	ld.global.u32 	%r192, [%rd7+193536];
	ld.global.u32 	%r193, [%rd7+194560];
	ld.global.u32 	%r194, [%rd7+195584];
	mov.u32 	%r11661, %r191;
	mov.u32 	%r11662, %r192;
	mov.u32 	%r11663, %r193;
	mov.u32 	%r11664, %r194;
	ld.global.u32 	%r195, [%rd7+196608];
	ld.global.u32 	%r196, [%rd7+197632];
	ld.global.u32 	%r197, [%rd7+198656];
	ld.global.u32 	%r198, [%rd7+199680];
	mov.u32 	%r11665, %r195;
	mov.u32 	%r11666, %r196;
	mov.u32 	%r11667, %r197;
	mov.u32 	%r11668, %r198;
	ld.global.u32 	%r199, [%rd7+200704];
	ld.global.u32 	%r200, [%rd7+201728];
	ld.global.u32 	%r201, [%rd7+202752];
	ld.global.u32 	%r202, [%rd7+203776];
	mov.u32 	%r11669, %r199;
	mov.u32 	%r11670, %r200;
	mov.u32 	%r11671, %r201;
	mov.u32 	%r11672, %r202;
	ld.global.u32 	%r203, [%rd7+204800];
	ld.global.u32 	%r204, [%rd7+205824];
	ld.global.u32 	%r205, [%rd7+206848];
	ld.global.u32 	%r206, [%rd7+207872];
	mov.u32 	%r11673, %r203;
	mov.u32 	%r11674, %r204;
	mov.u32 	%r11675, %r205;
	mov.u32 	%r11676, %r206;
	ld.global.u32 	%r207, [%rd7+208896];
	ld.global.u32 	%r208, [%rd7+209920];
	ld.global.u32 	%r209, [%rd7+210944];
	ld.global.u32 	%r210, [%rd7+211968];
	mov.u32 	%r11677, %r207;
	mov.u32 	%r11678, %r208;
	mov.u32 	%r11679, %r209;
	mov.u32 	%r11680, %r210;
	ld.global.u32 	%r211, [%rd7+212992];
	ld.global.u32 	%r212, [%rd7+214016];
	ld.global.u32 	%r213, [%rd7+215040];
	ld.global.u32 	%r214, [%rd7+216064];
	mov.u32 	%r11681, %r211;
	mov.u32 	%r11682, %r212;
	mov.u32 	%r11683, %r213;
	mov.u32 	%r11684, %r214;
	ld.global.u32 	%r215, [%rd7+217088];
	ld.global.u32 	%r216, [%rd7+218112];
	ld.global.u32 	%r217, [%rd7+219136];
	ld.global.u32 	%r218, [%rd7+220160];
	mov.u32 	%r11685, %r215;
	mov.u32 	%r11686, %r216;
	mov.u32 	%r11687, %r217;
	mov.u32 	%r11688, %r218;
	ld.global.u32 	%r219, [%rd7+221184];
	ld.global.u32 	%r220, [%rd7+222208];
	ld.global.u32 	%r221, [%rd7+223232];
	ld.global.u32 	%r222, [%rd7+224256];
	mov.u32 	%r11689, %r219;
	mov.u32 	%r11690, %r220;
	mov.u32 	%r11691, %r221;
	mov.u32 	%r11692, %r222;
	ld.global.u32 	%r223, [%rd7+225280];
	ld.global.u32 	%r224, [%rd7+226304];
	ld.global.u32 	%r225, [%rd7+227328];
	ld.global.u32 	%r226, [%rd7+228352];
	mov.u32 	%r11693, %r223;
	mov.u32 	%r11694, %r224;
	mov.u32 	%r11695, %r225;
	mov.u32 	%r11696, %r226;
	ld.global.u32 	%r227, [%rd7+229376];
	ld.global.u32 	%r228, [%rd7+230400];
	ld.global.u32 	%r229, [%rd7+231424];
	ld.global.u32 	%r230, [%rd7+232448];
	mov.u32 	%r11697, %r227;
	mov.u32 	%r11698, %r228;
	mov.u32 	%r11699, %r229;
	mov.u32 	%r11700, %r230;
	ld.global.u32 	%r231, [%rd7+233472];
	ld.global.u32 	%r232, [%rd7+234496];
	ld.global.u32 	%r233, [%rd7+235520];
	ld.global.u32 	%r234, [%rd7+236544];
	mov.u32 	%r11701, %r231;
	mov.u32 	%r11702, %r232;
	mov.u32 	%r11703, %r233;
	mov.u32 	%r11704, %r234;
	ld.global.u32 	%r235, [%rd7+237568];
	ld.global.u32 	%r236, [%rd7+238592];
	ld.global.u32 	%r237, [%rd7+239616];
	ld.global.u32 	%r238, [%rd7+240640];
	mov.u32 	%r11705, %r235;
	mov.u32 	%r11706, %r236;
	mov.u32 	%r11707, %r237;
	mov.u32 	%r11708, %r238;
	ld.global.u32 	%r239, [%rd7+241664];
	ld.global.u32 	%r240, [%rd7+242688];
	ld.global.u32 	%r241, [%rd7+243712];
	ld.global.u32 	%r242, [%rd7+244736];
	mov.u32 	%r11709, %r239;
	mov.u32 	%r11710, %r240;
	mov.u32 	%r11711, %r241;
	mov.u32 	%r11712, %r242;
	ld.global.u32 	%r243, [%rd7+245760];
	ld.global.u32 	%r244, [%rd7+246784];
	ld.global.u32 	%r245, [%rd7+247808];
	ld.global.u32 	%r246, [%rd7+248832];
	mov.u32 	%r11713, %r243;
	mov.u32 	%r11714, %r244;
	mov.u32 	%r11715, %r245;
	mov.u32 	%r11716, %r246;
	ld.global.u32 	%r247, [%rd7+249856];
	ld.global.u32 	%r248, [%rd7+250880];
	ld.global.u32 	%r249, [%rd7+251904];
	ld.global.u32 	%r250, [%rd7+252928];
	mov.u32 	%r11717, %r247;
	mov.u32 	%r11718, %r248;
	mov.u32 	%r11719, %r249;
	mov.u32 	%r11720, %r250;
	ld.global.u32 	%r251, [%rd7+253952];
	ld.global.u32 	%r252, [%rd7+254976];
	ld.global.u32 	%r253, [%rd7+256000];
	ld.global.u32 	%r254, [%rd7+257024];
	mov.u32 	%r11721, %r251;
	mov.u32 	%r11722, %r252;
	mov.u32 	%r11723, %r253;
	mov.u32 	%r11724, %r254;
	ld.global.u32 	%r255, [%rd7+258048];
	ld.global.u32 	%r256, [%rd7+259072];
	ld.global.u32 	%r257, [%rd7+260096];
	ld.global.u32 	%r258, [%rd7+261120];
	mov.u32 	%r11725, %r255;
	mov.u32 	%r11726, %r256;
	mov.u32 	%r11727, %r257;
	mov.u32 	%r11728, %r258;
	ld.global.u32 	%r259, [%rd7+262144];
	ld.global.u32 	%r260, [%rd7+263168];
	ld.global.u32 	%r261, [%rd7+264192];
	ld.global.u32 	%r262, [%rd7+265216];
	mov.u32 	%r11729, %r259;
	mov.u32 	%r11730, %r260;
	mov.u32 	%r11731, %r261;
	mov.u32 	%r11732, %r262;
	ld.global.u32 	%r263, [%rd7+266240];
	ld.global.u32 	%r264, [%rd7+267264];
	ld.global.u32 	%r265, [%rd7+268288];
	ld.global.u32 	%r266, [%rd7+269312];
	mov.u32 	%r11733, %r263;
	mov.u32 	%r11734, %r264;
	mov.u32 	%r11735, %r265;
	mov.u32 	%r11736, %r266;
	ld.global.u32 	%r267, [%rd7+270336];
	ld.global.u32 	%r268, [%rd7+271360];
	ld.global.u32 	%r269, [%rd7+272384];
	ld.global.u32 	%r270, [%rd7+273408];
	mov.u32 	%r11737, %r267;
	mov.u32 	%r11738, %r268;
	mov.u32 	%r11739, %r269;
	mov.u32 	%r11740, %r270;
	ld.global.u32 	%r271, [%rd7+274432];
	ld.global.u32 	%r272, [%rd7+275456];
	ld.global.u32 	%r273, [%rd7+276480];
	ld.global.u32 	%r274, [%rd7+277504];
	mov.u32 	%r11741, %r271;
	mov.u32 	%r11742, %r272;
	mov.u32 	%r11743, %r273;
	mov.u32 	%r11744, %r274;
	ld.global.u32 	%r275, [%rd7+278528];
	ld.global.u32 	%r276, [%rd7+279552];
	ld.global.u32 	%r277, [%rd7+280576];
	ld.global.u32 	%r278, [%rd7+281600];
	mov.u32 	%r11745, %r275;
	mov.u32 	%r11746, %r276;
	mov.u32 	%r11747, %r277;
	mov.u32 	%r11748, %r278;
	ld.global.u32 	%r279, [%rd7+282624];
	ld.global.u32 	%r280, [%rd7+283648];
	ld.global.u32 	%r281, [%rd7+284672];
	ld.global.u32 	%r282, [%rd7+285696];
	mov.u32 	%r11749, %r279;
	mov.u32 	%r11750, %r280;
	mov.u32 	%r11751, %r281;
	mov.u32 	%r11752, %r282;
	ld.global.u32 	%r283, [%rd7+286720];
	ld.global.u32 	%r284, [%rd7+287744];
	ld.global.u32 	%r285, [%rd7+288768];
	ld.global.u32 	%r286, [%rd7+289792];
	mov.u32 	%r11753, %r283;
	mov.u32 	%r11754, %r284;
	mov.u32 	%r11755, %r285;
	mov.u32 	%r11756, %r286;
	ld.global.u32 	%r287, [%rd7+290816];
	ld.global.u32 	%r288, [%rd7+291840];
	ld.global.u32 	%r289, [%rd7+292864];
	ld.global.u32 	%r290, [%rd7+293888];
	mov.u32 	%r11757, %r287;
	mov.u32 	%r11758, %r288;
	mov.u32 	%r11759, %r289;
	mov.u32 	%r11760, %r290;
	ld.global.u32 	%r291, [%rd7+294912];
	ld.global.u32 	%r292, [%rd7+295936];
	ld.global.u32 	%r293, [%rd7+296960];
	ld.global.u32 	%r294, [%rd7+297984];
	mov.u32 	%r11761, %r291;
	mov.u32 	%r11762, %r292;
	mov.u32 	%r11763, %r293;
	mov.u32 	%r11764, %r294;
	ld.global.u32 	%r295, [%rd7+299008];
	ld.global.u32 	%r296, [%rd7+300032];
	ld.global.u32 	%r297, [%rd7+301056];
	ld.global.u32 	%r298, [%rd7+302080];
	mov.u32 	%r11765, %r295;
	mov.u32 	%r11766, %r296;
	mov.u32 	%r11767, %r297;
	mov.u32 	%r11768, %r298;
	ld.global.u32 	%r299, [%rd7+303104];
	ld.global.u32 	%r300, [%rd7+304128];
	ld.global.u32 	%r301, [%rd7+305152];
	ld.global.u32 	%r302, [%rd7+306176];
	mov.u32 	%r11769, %r299;
	mov.u32 	%r11770, %r300;
	mov.u32 	%r11771, %r301;
	mov.u32 	%r11772, %r302;
	ld.global.u32 	%r303, [%rd7+307200];
	ld.global.u32 	%r304, [%rd7+308224];
	ld.global.u32 	%r305, [%rd7+309248];
	ld.global.u32 	%r306, [%rd7+310272];
	mov.u32 	%r11773, %r303;
	mov.u32 	%r11774, %r304;
	mov.u32 	%r11775, %r305;
	mov.u32 	%r11776, %r306;
	ld.global.u32 	%r307, [%rd7+311296];
	ld.global.u32 	%r308, [%rd7+312320];
	ld.global.u32 	%r309, [%rd7+313344];
	ld.global.u32 	%r310, [%rd7+314368];
	mov.u32 	%r11777, %r307;
	mov.u32 	%r11778, %r308;
	mov.u32 	%r11779, %r309;
	mov.u32 	%r11780, %r310;
	ld.global.u32 	%r311, [%rd7+315392];
	ld.global.u32 	%r312, [%rd7+316416];
	ld.global.u32 	%r313, [%rd7+317440];
	ld.global.u32 	%r314, [%rd7+318464];
	mov.u32 	%r11781, %r311;
	mov.u32 	%r11782, %r312;
	mov.u32 	%r11783, %r313;
	mov.u32 	%r11784, %r314;
	ld.global.u32 	%r315, [%rd7+319488];
	ld.global.u32 	%r316, [%rd7+320512];
	ld.global.u32 	%r317, [%rd7+321536];
	ld.global.u32 	%r318, [%rd7+322560];
	mov.u32 	%r11785, %r315;
	mov.u32 	%r11786, %r316;
	mov.u32 	%r11787, %r317;
	mov.u32 	%r11788, %r318;
	ld.global.u32 	%r319, [%rd7+323584];
	ld.global.u32 	%r320, [%rd7+324608];
	ld.global.u32 	%r321, [%rd7+325632];
	ld.global.u32 	%r322, [%rd7+326656];
	mov.u32 	%r11789, %r319;
	mov.u32 	%r11790, %r320;
	mov.u32 	%r11791, %r321;
	mov.u32 	%r11792, %r322;
	ld.global.u32 	%r323, [%rd7+327680];
	ld.global.u32 	%r324, [%rd7+328704];
	ld.global.u32 	%r325, [%rd7+329728];
	ld.global.u32 	%r326, [%rd7+330752];
	mov.u32 	%r11793, %r323;
	mov.u32 	%r11794, %r324;
	mov.u32 	%r11795, %r325;
	mov.u32 	%r11796, %r326;
	ld.global.u32 	%r327, [%rd7+331776];
	ld.global.u32 	%r328, [%rd7+332800];
	ld.global.u32 	%r329, [%rd7+333824];
	ld.global.u32 	%r330, [%rd7+334848];
	mov.u32 	%r11797, %r327;
	mov.u32 	%r11798, %r328;
	mov.u32 	%r11799, %r329;
	mov.u32 	%r11800, %r330;
	ld.global.u32 	%r331, [%rd7+335872];
	ld.global.u32 	%r332, [%rd7+336896];
	ld.global.u32 	%r333, [%rd7+337920];
	ld.global.u32 	%r334, [%rd7+338944];
	mov.u32 	%r11801, %r331;
	mov.u32 	%r11802, %r332;
	mov.u32 	%r11803, %r333;
	mov.u32 	%r11804, %r334;
	ld.global.u32 	%r335, [%rd7+339968];
	ld.global.u32 	%r336, [%rd7+340992];
	ld.global.u32 	%r337, [%rd7+342016];
	ld.global.u32 	%r338, [%rd7+343040];
	mov.u32 	%r11805, %r335;
	mov.u32 	%r11806, %r336;
	mov.u32 	%r11807, %r337;
	mov.u32 	%r11808, %r338;
	ld.global.u32 	%r339, [%rd7+344064];
	ld.global.u32 	%r340, [%rd7+345088];
	ld.global.u32 	%r341, [%rd7+346112];
	ld.global.u32 	%r342, [%rd7+347136];
	mov.u32 	%r11809, %r339;
	mov.u32 	%r11810, %r340;
	mov.u32 	%r11811, %r341;
	mov.u32 	%r11812, %r342;
	ld.global.u32 	%r343, [%rd7+348160];
	ld.global.u32 	%r344, [%rd7+349184];
	ld.global.u32 	%r345, [%rd7+350208];
	ld.global.u32 	%r346, [%rd7+351232];
	mov.u32 	%r11813, %r343;
	mov.u32 	%r11814, %r344;
	mov.u32 	%r11815, %r345;
	mov.u32 	%r11816, %r346;
	ld.global.u32 	%r347, [%rd7+352256];
	ld.global.u32 	%r348, [%rd7+353280];
	ld.global.u32 	%r349, [%rd7+354304];
	ld.global.u32 	%r350, [%rd7+355328];
	mov.u32 	%r11817, %r347;
	mov.u32 	%r11818, %r348;
	mov.u32 	%r11819, %r349;
	mov.u32 	%r11820, %r350;
	ld.global.u32 	%r351, [%rd7+356352];
	ld.global.u32 	%r352, [%rd7+357376];
	ld.global.u32 	%r353, [%rd7+358400];
	ld.global.u32 	%r354, [%rd7+359424];
	mov.u32 	%r11821, %r351;
	mov.u32 	%r11822, %r352;
	mov.u32 	%r11823, %r353;
	mov.u32 	%r11824, %r354;
	ld.global.u32 	%r355, [%rd7+360448];
	ld.global.u32 	%r356, [%rd7+361472];
	ld.global.u32 	%r357, [%rd7+362496];
	ld.global.u32 	%r358, [%rd7+363520];
	mov.u32 	%r11825, %r355;
	mov.u32 	%r11826, %r356;
	mov.u32 	%r11827, %r357;
	mov.u32 	%r11828, %r358;
	ld.global.u32 	%r359, [%rd7+364544];
	ld.global.u32 	%r360, [%rd7+365568];
	ld.global.u32 	%r361, [%rd7+366592];
	ld.global.u32 	%r362, [%rd7+367616];
	mov.u32 	%r11829, %r359;
	mov.u32 	%r11830, %r360;
	mov.u32 	%r11831, %r361;
	mov.u32 	%r11832, %r362;
	ld.global.u32 	%r363, [%rd7+368640];
	ld.global.u32 	%r364, [%rd7+369664];
	ld.global.u32 	%r365, [%rd7+370688];
	ld.global.u32 	%r366, [%rd7+371712];
	mov.u32 	%r11833, %r363;
	mov.u32 	%r11834, %r364;
	mov.u32 	%r11835, %r365;
	mov.u32 	%r11836, %r366;
	ld.global.u32 	%r367, [%rd7+372736];
	ld.global.u32 	%r368, [%rd7+373760];
	ld.global.u32 	%r369, [%rd7+374784];
	ld.global.u32 	%r370, [%rd7+375808];
	mov.u32 	%r11837, %r367;
	mov.u32 	%r11838, %r368;
	mov.u32 	%r11839, %r369;
	mov.u32 	%r11840, %r370;
	ld.global.u32 	%r371, [%rd7+376832];
	ld.global.u32 	%r372, [%rd7+377856];
	ld.global.u32 	%r373, [%rd7+378880];
	ld.global.u32 	%r374, [%rd7+379904];
	mov.u32 	%r11841, %r371;
	mov.u32 	%r11842, %r372;
	mov.u32 	%r11843, %r373;
	mov.u32 	%r11844, %r374;
	ld.global.u32 	%r375, [%rd7+380928];
	ld.global.u32 	%r376, [%rd7+381952];
	ld.global.u32 	%r377, [%rd7+382976];
	ld.global.u32 	%r378, [%rd7+384000];
	mov.u32 	%r11845, %r375;
	mov.u32 	%r11846, %r376;
	mov.u32 	%r11847, %r377;
	mov.u32 	%r11848, %r378;
	ld.global.u32 	%r379, [%rd7+385024];
	ld.global.u32 	%r380, [%rd7+386048];
	ld.global.u32 	%r381, [%rd7+387072];
	ld.global.u32 	%r382, [%rd7+388096];
	mov.u32 	%r11849, %r379;
	mov.u32 	%r11850, %r380;
	mov.u32 	%r11851, %r381;
	mov.u32 	%r11852, %r382;
	ld.global.u32 	%r383, [%rd7+389120];
	ld.global.u32 	%r384, [%rd7+390144];
	ld.global.u32 	%r385, [%rd7+391168];
	ld.global.u32 	%r386, [%rd7+392192];
	mov.u32 	%r11853, %r383;
	mov.u32 	%r11854, %r384;
	mov.u32 	%r11855, %r385;
	mov.u32 	%r11856, %r386;
	ld.global.u32 	%r387, [%rd7+393216];
	ld.global.u32 	%r388, [%rd7+394240];
	ld.global.u32 	%r389, [%rd7+395264];
	ld.global.u32 	%r390, [%rd7+396288];
	mov.u32 	%r11857, %r387;
	mov.u32 	%r11858, %r388;
	mov.u32 	%r11859, %r389;
	mov.u32 	%r11860, %r390;
	ld.global.u32 	%r391, [%rd7+397312];
	ld.global.u32 	%r392, [%rd7+398336];
	ld.global.u32 	%r393, [%rd7+399360];
	ld.global.u32 	%r394, [%rd7+400384];
	mov.u32 	%r11861, %r391;
	mov.u32 	%r11862, %r392;
	mov.u32 	%r11863, %r393;
	mov.u32 	%r11864, %r394;
	ld.global.u32 	%r395, [%rd7+401408];
	ld.global.u32 	%r396, [%rd7+402432];
	ld.global.u32 	%r397, [%rd7+403456];
	ld.global.u32 	%r398, [%rd7+404480];
	mov.u32 	%r11865, %r395;
	mov.u32 	%r11866, %r396;
	mov.u32 	%r11867, %r397;
	mov.u32 	%r11868, %r398;
	ld.global.u32 	%r399, [%rd7+405504];
	ld.global.u32 	%r400, [%rd7+406528];
	ld.global.u32 	%r401, [%rd7+407552];
	ld.global.u32 	%r402, [%rd7+408576];
	mov.u32 	%r11869, %r399;
	mov.u32 	%r11870, %r400;
	mov.u32 	%r11871, %r401;
	mov.u32 	%r11872, %r402;
	ld.global.u32 	%r403, [%rd7+409600];
	ld.global.u32 	%r404, [%rd7+410624];
	ld.global.u32 	%r405, [%rd7+411648];
	ld.global.u32 	%r406, [%rd7+412672];
	mov.u32 	%r11873, %r403;
	mov.u32 	%r11874, %r404;
	mov.u32 	%r11875, %r405;
	mov.u32 	%r11876, %r406;
	ld.global.u32 	%r407, [%rd7+413696];
	ld.global.u32 	%r408, [%rd7+414720];
	ld.global.u32 	%r409, [%rd7+415744];
	ld.global.u32 	%r410, [%rd7+416768];
	mov.u32 	%r11877, %r407;
	mov.u32 	%r11878, %r408;
	mov.u32 	%r11879, %r409;
	mov.u32 	%r11880, %r410;
	ld.global.u32 	%r411, [%rd7+417792];
	ld.global.u32 	%r412, [%rd7+418816];
	ld.global.u32 	%r413, [%rd7+419840];
	ld.global.u32 	%r414, [%rd7+420864];
	mov.u32 	%r11881, %r411;
	mov.u32 	%r11882, %r412;
	mov.u32 	%r11883, %r413;
	mov.u32 	%r11884, %r414;
	ld.global.u32 	%r415, [%rd7+421888];
	ld.global.u32 	%r416, [%rd7+422912];
	ld.global.u32 	%r417, [%rd7+423936];
	ld.global.u32 	%r418, [%rd7+424960];
	mov.u32 	%r11885, %r415;
	mov.u32 	%r11886, %r416;
	mov.u32 	%r11887, %r417;
	mov.u32 	%r11888, %r418;
	ld.global.u32 	%r419, [%rd7+425984];
	ld.global.u32 	%r420, [%rd7+427008];
	ld.global.u32 	%r421, [%rd7+428032];
	ld.global.u32 	%r422, [%rd7+429056];
	mov.u32 	%r11889, %r419;
	mov.u32 	%r11890, %r420;
	mov.u32 	%r11891, %r421;
	mov.u32 	%r11892, %r422;
	ld.global.u32 	%r423, [%rd7+430080];
	ld.global.u32 	%r424, [%rd7+431104];
	ld.global.u32 	%r425, [%rd7+432128];
	ld.global.u32 	%r426, [%rd7+433152];
	mov.u32 	%r11893, %r423;
	mov.u32 	%r11894, %r424;
	mov.u32 	%r11895, %r425;
	mov.u32 	%r11896, %r426;
	ld.global.u32 	%r427, [%rd7+434176];
	ld.global.u32 	%r428, [%rd7+435200];
	ld.global.u32 	%r429, [%rd7+436224];
	ld.global.u32 	%r430, [%rd7+437248];
	mov.u32 	%r11897, %r427;
	mov.u32 	%r11898, %r428;
	mov.u32 	%r11899, %r429;
	mov.u32 	%r11900, %r430;
	ld.global.u32 	%r431, [%rd7+438272];
	ld.global.u32 	%r432, [%rd7+439296];
	ld.global.u32 	%r433, [%rd7+440320];
	ld.global.u32 	%r434, [%rd7+441344];
	mov.u32 	%r11901, %r431;
	mov.u32 	%r11902, %r432;
	mov.u32 	%r11903, %r433;
	mov.u32 	%r11904, %r434;
	ld.global.u32 	%r435, [%rd7+442368];
	ld.global.u32 	%r436, [%rd7+443392];
	ld.global.u32 	%r437, [%rd7+444416];
	ld.global.u32 	%r438, [%rd7+445440];
	mov.u32 	%r11905, %r435;
	mov.u32 	%r11906, %r436;
	mov.u32 	%r11907, %r437;
	mov.u32 	%r11908, %r438;
	ld.global.u32 	%r439, [%rd7+446464];
	ld.global.u32 	%r440, [%rd7+447488];
	ld.global.u32 	%r441, [%rd7+448512];
	ld.global.u32 	%r442, [%rd7+449536];
	mov.u32 	%r11909, %r439;
	mov.u32 	%r11910, %r440;
	mov.u32 	%r11911, %r441;
	mov.u32 	%r11912, %r442;
	ld.global.u32 	%r443, [%rd7+450560];
	ld.global.u32 	%r444, [%rd7+451584];
	ld.global.u32 	%r445, [%rd7+452608];
	ld.global.u32 	%r446, [%rd7+453632];
	mov.u32 	%r11913, %r443;
	mov.u32 	%r11914, %r444;
	mov.u32 	%r11915, %r445;
	mov.u32 	%r11916, %r446;
	ld.global.u32 	%r447, [%rd7+454656];
	ld.global.u32 	%r448, [%rd7+455680];
	ld.global.u32 	%r449, [%rd7+456704];
	ld.global.u32 	%r450, [%rd7+457728];
	mov.u32 	%r11917, %r447;
	mov.u32 	%r11918, %r448;
	mov.u32 	%r11919, %r449;
	mov.u32 	%r11920, %r450;
	ld.global.u32 	%r451, [%rd7+458752];
	ld.global.u32 	%r452, [%rd7+459776];
	ld.global.u32 	%r453, [%rd7+460800];
	ld.global.u32 	%r454, [%rd7+461824];
	mov.u32 	%r11921, %r451;
	mov.u32 	%r11922, %r452;
	mov.u32 	%r11923, %r453;
	mov.u32 	%r11924, %r454;
	ld.global.u32 	%r455, [%rd7+462848];
	ld.global.u32 	%r456, [%rd7+463872];
	ld.global.u32 	%r457, [%rd7+464896];
	ld.global.u32 	%r458, [%rd7+465920];
	mov.u32 	%r11925, %r455;
	mov.u32 	%r11926, %r456;
	mov.u32 	%r11927, %r457;
	mov.u32 	%r11928, %r458;
	ld.global.u32 	%r459, [%rd7+466944];
	ld.global.u32 	%r460, [%rd7+467968];
	ld.global.u32 	%r461, [%rd7+468992];
	ld.global.u32 	%r462, [%rd7+470016];
	mov.u32 	%r11929, %r459;
	mov.u32 	%r11930, %r460;
	mov.u32 	%r11931, %r461;
	mov.u32 	%r11932, %r462;
	ld.global.u32 	%r463, [%rd7+471040];
	ld.global.u32 	%r464, [%rd7+472064];
	ld.global.u32 	%r465, [%rd7+473088];
	ld.global.u32 	%r466, [%rd7+474112];
	mov.u32 	%r11933, %r463;
	mov.u32 	%r11934, %r464;
	mov.u32 	%r11935, %r465;
	mov.u32 	%r11936, %r466;
	ld.global.u32 	%r467, [%rd7+475136];
	ld.global.u32 	%r468, [%rd7+476160];
	ld.global.u32 	%r469, [%rd7+477184];
	ld.global.u32 	%r470, [%rd7+478208];
	mov.u32 	%r11937, %r467;
	mov.u32 	%r11938, %r468;
	mov.u32 	%r11939, %r469;
	mov.u32 	%r11940, %r470;
	ld.global.u32 	%r471, [%rd7+479232];
	ld.global.u32 	%r472, [%rd7+480256];
	ld.global.u32 	%r473, [%rd7+481280];
	ld.global.u32 	%r474, [%rd7+482304];
	mov.u32 	%r11941, %r471;
	mov.u32 	%r11942, %r472;
	mov.u32 	%r11943, %r473;
	mov.u32 	%r11944, %r474;
	ld.global.u32 	%r475, [%rd7+483328];
	ld.global.u32 	%r476, [%rd7+484352];
	ld.global.u32 	%r477, [%rd7+485376];
	ld.global.u32 	%r478, [%rd7+486400];
	mov.u32 	%r11945, %r475;
	mov.u32 	%r11946, %r476;
	mov.u32 	%r11947, %r477;
	mov.u32 	%r11948, %r478;
	ld.global.u32 	%r479, [%rd7+487424];
	ld.global.u32 	%r480, [%rd7+488448];
	ld.global.u32 	%r481, [%rd7+489472];
	ld.global.u32 	%r482, [%rd7+490496];
	mov.u32 	%r11949, %r479;
	mov.u32 	%r11950, %r480;
	mov.u32 	%r11951, %r481;
	mov.u32 	%r11952, %r482;
	ld.global.u32 	%r483, [%rd7+491520];
	ld.global.u32 	%r484, [%rd7+492544];
	ld.global.u32 	%r485, [%rd7+493568];
	ld.global.u32 	%r486, [%rd7+494592];
	mov.u32 	%r11953, %r483;
	mov.u32 	%r11954, %r484;
	mov.u32 	%r11955, %r485;
	mov.u32 	%r11956, %r486;
	ld.global.u32 	%r487, [%rd7+495616];
	ld.global.u32 	%r488, [%rd7+496640];
	ld.global.u32 	%r489, [%rd7+497664];
	ld.global.u32 	%r490, [%rd7+498688];
	mov.u32 	%r11957, %r487;
	mov.u32 	%r11958, %r488;
	mov.u32 	%r11959, %r489;
	mov.u32 	%r11960, %r490;
	ld.global.u32 	%r491, [%rd7+499712];
	ld.global.u32 	%r492, [%rd7+500736];
	ld.global.u32 	%r493, [%rd7+501760];
	ld.global.u32 	%r494, [%rd7+502784];
	mov.u32 	%r11961, %r491;
	mov.u32 	%r11962, %r492;
	mov.u32 	%r11963, %r493;
	mov.u32 	%r11964, %r494;
	ld.global.u32 	%r495, [%rd7+503808];
	ld.global.u32 	%r496, [%rd7+504832];
	ld.global.u32 	%r497, [%rd7+505856];
	ld.global.u32 	%r498, [%rd7+506880];
	mov.u32 	%r11965, %r495;
	mov.u32 	%r11966, %r496;
	mov.u32 	%r11967, %r497;
	mov.u32 	%r11968, %r498;
	ld.global.u32 	%r499, [%rd7+507904];
	ld.global.u32 	%r500, [%rd7+508928];
	ld.global.u32 	%r501, [%rd7+509952];
	ld.global.u32 	%r502, [%rd7+510976];
	mov.u32 	%r11969, %r499;
	mov.u32 	%r11970, %r500;
	mov.u32 	%r11971, %r501;
	mov.u32 	%r11972, %r502;
	ld.global.u32 	%r503, [%rd7+512000];
	ld.global.u32 	%r504, [%rd7+513024];
	ld.global.u32 	%r505, [%rd7+514048];
	ld.global.u32 	%r506, [%rd7+515072];
	mov.u32 	%r11973, %r503;
	mov.u32 	%r11974, %r504;
	mov.u32 	%r11975, %r505;
	mov.u32 	%r11976, %r506;
	ld.global.u32 	%r507, [%rd7+516096];
	ld.global.u32 	%r508, [%rd7+517120];
	ld.global.u32 	%r509, [%rd7+518144];
	ld.global.u32 	%r510, [%rd7+519168];
	mov.u32 	%r11977, %r507;
	mov.u32 	%r11978, %r508;
	mov.u32 	%r11979, %r509;
	mov.u32 	%r11980, %r510;
	ld.global.u32 	%r511, [%rd7+520192];
	ld.global.u32 	%r512, [%rd7+521216];
	ld.global.u32 	%r513, [%rd7+522240];
	ld.global.u32 	%r514, [%rd7+523264];
	mov.u32 	%r11981, %r511;
	mov.u32 	%r11982, %r512;
	mov.u32 	%r11983, %r513;
	mov.u32 	%r11984, %r514;
	ld.global.u32 	%r515, [%rd7+524288];
	ld.global.u32 	%r516, [%rd7+525312];
	ld.global.u32 	%r517, [%rd7+526336];
	ld.global.u32 	%r518, [%rd7+527360];
	mov.u32 	%r11985, %r515;
	mov.u32 	%r11986, %r516;
	mov.u32 	%r11987, %r517;
	mov.u32 	%r11988, %r518;
	ld.global.u32 	%r519, [%rd7+528384];
	ld.global.u32 	%r520, [%rd7+529408];
	ld.global.u32 	%r521, [%rd7+530432];
	ld.global.u32 	%r522, [%rd7+531456];
	mov.u32 	%r11989, %r519;
	mov.u32 	%r11990, %r520;
	mov.u32 	%r11991, %r521;
	mov.u32 	%r11992, %r522;
	ld.global.u32 	%r523, [%rd7+532480];
	ld.global.u32 	%r524, [%rd7+533504];
	ld.global.u32 	%r525, [%rd7+534528];
	ld.global.u32 	%r526, [%rd7+535552];
	mov.u32 	%r11993, %r523;
	mov.u32 	%r11994, %r524;
	mov.u32 	%r11995, %r525;
	mov.u32 	%r11996, %r526;
	ld.global.u32 	%r527, [%rd7+536576];
	ld.global.u32 	%r528, [%rd7+537600];
	ld.global.u32 	%r529, [%rd7+538624];
	ld.global.u32 	%r530, [%rd7+539648];
	mov.u32 	%r11997, %r527;
	mov.u32 	%r11998, %r528;
	mov.u32 	%r11999, %r529;
	mov.u32 	%r12000, %r530;
	ld.global.u32 	%r531, [%rd7+540672];
	ld.global.u32 	%r532, [%rd7+541696];
	ld.global.u32 	%r533, [%rd7+542720];
	ld.global.u32 	%r534, [%rd7+543744];
	mov.u32 	%r12001, %r531;
	mov.u32 	%r12002, %r532;
	mov.u32 	%r12003, %r533;
	mov.u32 	%r12004, %r534;
	ld.global.u32 	%r535, [%rd7+544768];
	ld.global.u32 	%r536, [%rd7+545792];
	ld.global.u32 	%r537, [%rd7+546816];
	ld.global.u32 	%r538, [%rd7+547840];
	mov.u32 	%r12005, %r535;
	mov.u32 	%r12006, %r536;
	mov.u32 	%r12007, %r537;
	mov.u32 	%r12008, %r538;
	ld.global.u32 	%r539, [%rd7+548864];
	ld.global.u32 	%r540, [%rd7+549888];
	ld.global.u32 	%r541, [%rd7+550912];
	ld.global.u32 	%r542, [%rd7+551936];
	mov.u32 	%r12009, %r539;
	mov.u32 	%r12010, %r540;
	mov.u32 	%r12011, %r541;
	mov.u32 	%r12012, %r542;
	ld.global.u32 	%r543, [%rd7+552960];
	ld.global.u32 	%r544, [%rd7+553984];
	ld.global.u32 	%r545, [%rd7+555008];
	ld.global.u32 	%r546, [%rd7+556032];
	mov.u32 	%r12013, %r543;
	mov.u32 	%r12014, %r544;
	mov.u32 	%r12015, %r545;
	mov.u32 	%r12016, %r546;
	ld.global.u32 	%r547, [%rd7+557056];
	ld.global.u32 	%r548, [%rd7+558080];
	ld.global.u32 	%r549, [%rd7+559104];
	ld.global.u32 	%r550, [%rd7+560128];
	mov.u32 	%r12017, %r547;
	mov.u32 	%r12018, %r548;
	mov.u32 	%r12019, %r549;
	mov.u32 	%r12020, %r550;
	ld.global.u32 	%r551, [%rd7+561152];
	ld.global.u32 	%r552, [%rd7+562176];
	ld.global.u32 	%r553, [%rd7+563200];
	ld.global.u32 	%r554, [%rd7+564224];
	mov.u32 	%r12021, %r551;
	mov.u32 	%r12022, %r552;
	mov.u32 	%r12023, %r553;
	mov.u32 	%r12024, %r554;
	ld.global.u32 	%r555, [%rd7+565248];
	ld.global.u32 	%r556, [%rd7+566272];
	ld.global.u32 	%r557, [%rd7+567296];
	ld.global.u32 	%r558, [%rd7+568320];
	mov.u32 	%r12025, %r555;
	mov.u32 	%r12026, %r556;
	mov.u32 	%r12027, %r557;
	mov.u32 	%r12028, %r558;
	ld.global.u32 	%r559, [%rd7+569344];
	ld.global.u32 	%r560, [%rd7+570368];
	ld.global.u32 	%r561, [%rd7+571392];
	ld.global.u32 	%r562, [%rd7+572416];
	mov.u32 	%r12029, %r559;
	mov.u32 	%r12030, %r560;
	mov.u32 	%r12031, %r561;
	mov.u32 	%r12032, %r562;
	ld.global.u32 	%r563, [%rd7+573440];
	ld.global.u32 	%r564, [%rd7+574464];
	ld.global.u32 	%r565, [%rd7+575488];
	ld.global.u32 	%r566, [%rd7+576512];
	mov.u32 	%r12033, %r563;
	mov.u32 	%r12034, %r564;
	mov.u32 	%r12035, %r565;
	mov.u32 	%r12036, %r566;
	ld.global.u32 	%r567, [%rd7+577536];
	ld.global.u32 	%r568, [%rd7+578560];
	ld.global.u32 	%r569, [%rd7+579584];
	ld.global.u32 	%r570, [%rd7+580608];
	mov.u32 	%r12037, %r567;
	mov.u32 	%r12038, %r568;
	mov.u32 	%r12039, %r569;
	mov.u32 	%r12040, %r570;
	ld.global.u32 	%r571, [%rd7+581632];
	ld.global.u32 	%r572, [%rd7+582656];
	ld.global.u32 	%r573, [%rd7+583680];
	ld.global.u32 	%r574, [%rd7+584704];
	mov.u32 	%r12041, %r571;
	mov.u32 	%r12042, %r572;
	mov.u32 	%r12043, %r573;
	mov.u32 	%r12044, %r574;
	ld.global.u32 	%r575, [%rd7+585728];
	ld.global.u32 	%r576, [%rd7+586752];
	ld.global.u32 	%r577, [%rd7+587776];
	ld.global.u32 	%r578, [%rd7+588800];
	mov.u32 	%r12045, %r575;
	mov.u32 	%r12046, %r576;
	mov.u32 	%r12047, %r577;
	mov.u32 	%r12048, %r578;
	ld.global.u32 	%r579, [%rd7+589824];
	ld.global.u32 	%r580, [%rd7+590848];
	ld.global.u32 	%r581, [%rd7+591872];
	ld.global.u32 	%r582, [%rd7+592896];
	mov.u32 	%r12049, %r579;
	mov.u32 	%r12050, %r580;
	mov.u32 	%r12051, %r581;
	mov.u32 	%r12052, %r582;
	ld.global.u32 	%r583, [%rd7+593920];
	ld.global.u32 	%r584, [%rd7+594944];
	ld.global.u32 	%r585, [%rd7+595968];
	ld.global.u32 	%r586, [%rd7+596992];
	mov.u32 	%r12053, %r583;
	mov.u32 	%r12054, %r584;
	mov.u32 	%r12055, %r585;
	mov.u32 	%r12056, %r586;
	ld.global.u32 	%r587, [%rd7+598016];
	ld.global.u32 	%r588, [%rd7+599040];
	ld.global.u32 	%r589, [%rd7+600064];
	ld.global.u32 	%r590, [%rd7+601088];
	mov.u32 	%r12057, %r587;
	mov.u32 	%r12058, %r588;
	mov.u32 	%r12059, %r589;
	mov.u32 	%r12060, %r590;
	ld.global.u32 	%r591, [%rd7+602112];
	ld.global.u32 	%r592, [%rd7+603136];
	ld.global.u32 	%r593, [%rd7+604160];
	ld.global.u32 	%r594, [%rd7+605184];
	mov.u32 	%r12061, %r591;
	mov.u32 	%r12062, %r592;
	mov.u32 	%r12063, %r593;
	mov.u32 	%r12064, %r594;
	ld.global.u32 	%r595, [%rd7+606208];
	ld.global.u32 	%r596, [%rd7+607232];
	ld.global.u32 	%r597, [%rd7+608256];
	ld.global.u32 	%r598, [%rd7+609280];
	mov.u32 	%r12065, %r595;
	mov.u32 	%r12066, %r596;
	mov.u32 	%r12067, %r597;
	mov.u32 	%r12068, %r598;
	ld.global.u32 	%r599, [%rd7+610304];
	ld.global.u32 	%r600, [%rd7+611328];
	ld.global.u32 	%r601, [%rd7+612352];
	ld.global.u32 	%r602, [%rd7+613376];
	mov.u32 	%r12069, %r599;
	mov.u32 	%r12070, %r600;
	mov.u32 	%r12071, %r601;
	mov.u32 	%r12072, %r602;
	ld.global.u32 	%r603, [%rd7+614400];
	ld.global.u32 	%r604, [%rd7+615424];
	ld.global.u32 	%r605, [%rd7+616448];
	ld.global.u32 	%r606, [%rd7+617472];
	mov.u32 	%r12073, %r603;
	mov.u32 	%r12074, %r604;
	mov.u32 	%r12075, %r605;
	mov.u32 	%r12076, %r606;
	ld.global.u32 	%r607, [%rd7+618496];
	ld.global.u32 	%r608, [%rd7+619520];
	ld.global.u32 	%r609, [%rd7+620544];
	ld.global.u32 	%r610, [%rd7+621568];
	mov.u32 	%r12077, %r607;
	mov.u32 	%r12078, %r608;
	mov.u32 	%r12079, %r609;
	mov.u32 	%r12080, %r610;
	ld.global.u32 	%r611, [%rd7+622592];
	ld.global.u32 	%r612, [%rd7+623616];
	ld.global.u32 	%r613, [%rd7+624640];
	ld.global.u32 	%r614, [%rd7+625664];
	mov.u32 	%r12081, %r611;
	mov.u32 	%r12082, %r612;
	mov.u32 	%r12083, %r613;
	mov.u32 	%r12084, %r614;
	ld.global.u32 	%r615, [%rd7+626688];
	ld.global.u32 	%r616, [%rd7+627712];
	ld.global.u32 	%r617, [%rd7+628736];
	ld.global.u32 	%r618, [%rd7+629760];
	mov.u32 	%r12085, %r615;
	mov.u32 	%r12086, %r616;
	mov.u32 	%r12087, %r617;
	mov.u32 	%r12088, %r618;
	ld.global.u32 	%r619, [%rd7+630784];
	ld.global.u32 	%r620, [%rd7+631808];
	ld.global.u32 	%r621, [%rd7+632832];
	ld.global.u32 	%r622, [%rd7+633856];
	mov.u32 	%r12089, %r619;
	mov.u32 	%r12090, %r620;
	mov.u32 	%r12091, %r621;
	mov.u32 	%r12092, %r622;
	ld.global.u32 	%r623, [%rd7+634880];
	ld.global.u32 	%r624, [%rd7+635904];
	ld.global.u32 	%r625, [%rd7+636928];
	ld.global.u32 	%r626, [%rd7+637952];
	mov.u32 	%r12093, %r623;
	mov.u32 	%r12094, %r624;
	mov.u32 	%r12095, %r625;
	mov.u32 	%r12096, %r626;
	ld.global.u32 	%r627, [%rd7+638976];
	ld.global.u32 	%r628, [%rd7+640000];
	ld.global.u32 	%r629, [%rd7+641024];
	ld.global.u32 	%r630, [%rd7+642048];
	mov.u32 	%r12097, %r627;
	mov.u32 	%r12098, %r628;
	mov.u32 	%r12099, %r629;
	mov.u32 	%r12100, %r630;
	ld.global.u32 	%r631, [%rd7+643072];
	ld.global.u32 	%r632, [%rd7+644096];
	ld.global.u32 	%r633, [%rd7+645120];
	ld.global.u32 	%r634, [%rd7+646144];
	mov.u32 	%r12101, %r631;
	mov.u32 	%r12102, %r632;
	mov.u32 	%r12103, %r633;
	mov.u32 	%r12104, %r634;
	ld.global.u32 	%r635, [%rd7+647168];
	ld.global.u32 	%r636, [%rd7+648192];
	ld.global.u32 	%r637, [%rd7+649216];
	ld.global.u32 	%r638, [%rd7+650240];
	mov.u32 	%r12105, %r635;
	mov.u32 	%r12106, %r636;
	mov.u32 	%r12107, %r637;
	mov.u32 	%r12108, %r638;
	ld.global.u32 	%r639, [%rd7+651264];
	ld.global.u32 	%r640, [%rd7+652288];
	ld.global.u32 	%r641, [%rd7+653312];
	ld.global.u32 	%r642, [%rd7+654336];
	mov.u32 	%r12109, %r639;
	mov.u32 	%r12110, %r640;
	mov.u32 	%r12111, %r641;
	mov.u32 	%r12112, %r642;
	ld.global.u32 	%r643, [%rd7+655360];
	ld.global.u32 	%r644, [%rd7+656384];
	ld.global.u32 	%r645, [%rd7+657408];
	ld.global.u32 	%r646, [%rd7+658432];
	mov.u32 	%r12113, %r643;
	mov.u32 	%r12114, %r644;
	mov.u32 	%r12115, %r645;
	mov.u32 	%r12116, %r646;
	ld.global.u32 	%r647, [%rd7+659456];
	ld.global.u32 	%r648, [%rd7+660480];
	ld.global.u32 	%r649, [%rd7+661504];
	ld.global.u32 	%r650, [%rd7+662528];
	mov.u32 	%r12117, %r647;
	mov.u32 	%r12118, %r648;
	mov.u32 	%r12119, %r649;
	mov.u32 	%r12120, %r650;
	ld.global.u32 	%r651, [%rd7+663552];
	ld.global.u32 	%r652, [%rd7+664576];
	ld.global.u32 	%r653, [%rd7+665600];
	ld.global.u32 	%r654, [%rd7+666624];
	mov.u32 	%r12121, %r651;
	mov.u32 	%r12122, %r652;
	mov.u32 	%r12123, %r653;
	mov.u32 	%r12124, %r654;
	ld.global.u32 	%r655, [%rd7+667648];
	ld.global.u32 	%r656, [%rd7+668672];
	ld.global.u32 	%r657, [%rd7+669696];
	ld.global.u32 	%r658, [%rd7+670720];
	mov.u32 	%r12125, %r655;
	mov.u32 	%r12126, %r656;
	mov.u32 	%r12127, %r657;
	mov.u32 	%r12128, %r658;
	ld.global.u32 	%r659, [%rd7+671744];
	ld.global.u32 	%r660, [%rd7+672768];
	ld.global.u32 	%r661, [%rd7+673792];
	ld.global.u32 	%r662, [%rd7+674816];
	mov.u32 	%r12129, %r659;
	mov.u32 	%r12130, %r660;
	mov.u32 	%r12131, %r661;
	mov.u32 	%r12132, %r662;
	ld.global.u32 	%r663, [%rd7+675840];
	ld.global.u32 	%r664, [%rd7+676864];
	ld.global.u32 	%r665, [%rd7+677888];
	ld.global.u32 	%r666, [%rd7+678912];
	mov.u32 	%r12133, %r663;
	mov.u32 	%r12134, %r664;
	mov.u32 	%r12135, %r665;
	mov.u32 	%r12136, %r666;
	ld.global.u32 	%r667, [%rd7+679936];
	ld.global.u32 	%r668, [%rd7+680960];
	ld.global.u32 	%r669, [%rd7+681984];
	ld.global.u32 	%r670, [%rd7+683008];
	mov.u32 	%r12137, %r667;
	mov.u32 	%r12138, %r668;
	mov.u32 	%r12139, %r669;
	mov.u32 	%r12140, %r670;
	ld.global.u32 	%r671, [%rd7+684032];
	ld.global.u32 	%r672, [%rd7+685056];
	ld.global.u32 	%r673, [%rd7+686080];
	ld.global.u32 	%r674, [%rd7+687104];
	mov.u32 	%r12141, %r671;
	mov.u32 	%r12142, %r672;
	mov.u32 	%r12143, %r673;
	mov.u32 	%r12144, %r674;
	ld.global.u32 	%r675, [%rd7+688128];
	ld.global.u32 	%r676, [%rd7+689152];
	ld.global.u32 	%r677, [%rd7+690176];
	ld.global.u32 	%r678, [%rd7+691200];
	mov.u32 	%r12145, %r675;
	mov.u32 	%r12146, %r676;
	mov.u32 	%r12147, %r677;
	mov.u32 	%r12148, %r678;
	ld.global.u32 	%r679, [%rd7+692224];
	ld.global.u32 	%r680, [%rd7+693248];
	ld.global.u32 	%r681, [%rd7+694272];
	ld.global.u32 	%r682, [%rd7+695296];
	mov.u32 	%r12149, %r679;
	mov.u32 	%r12150, %r680;
	mov.u32 	%r12151, %r681;
	mov.u32 	%r12152, %r682;
	ld.global.u32 	%r683, [%rd7+696320];
	ld.global.u32 	%r684, [%rd7+697344];
	ld.global.u32 	%r685, [%rd7+698368];
	ld.global.u32 	%r686, [%rd7+699392];
	mov.u32 	%r12153, %r683;
	mov.u32 	%r12154, %r684;
	mov.u32 	%r12155, %r685;
	mov.u32 	%r12156, %r686;
	ld.global.u32 	%r687, [%rd7+700416];
	ld.global.u32 	%r688, [%rd7+701440];
	ld.global.u32 	%r689, [%rd7+702464];
	ld.global.u32 	%r690, [%rd7+703488];
	mov.u32 	%r12157, %r687;
	mov.u32 	%r12158, %r688;
	mov.u32 	%r12159, %r689;
	mov.u32 	%r12160, %r690;
	ld.global.u32 	%r691, [%rd7+704512];
	ld.global.u32 	%r692, [%rd7+705536];
	ld.global.u32 	%r693, [%rd7+706560];
	ld.global.u32 	%r694, [%rd7+707584];
	mov.u32 	%r12161, %r691;
	mov.u32 	%r12162, %r692;
	mov.u32 	%r12163, %r693;
	mov.u32 	%r12164, %r694;
	ld.global.u32 	%r695, [%rd7+708608];
	ld.global.u32 	%r696, [%rd7+709632];
	ld.global.u32 	%r697, [%rd7+710656];
	ld.global.u32 	%r698, [%rd7+711680];
	mov.u32 	%r12165, %r695;
	mov.u32 	%r12166, %r696;
	mov.u32 	%r12167, %r697;
	mov.u32 	%r12168, %r698;
	ld.global.u32 	%r699, [%rd7+712704];
	ld.global.u32 	%r700, [%rd7+713728];
	ld.global.u32 	%r701, [%rd7+714752];
	ld.global.u32 	%r702, [%rd7+715776];
	mov.u32 	%r12169, %r699;
	mov.u32 	%r12170, %r700;
	mov.u32 	%r12171, %r701;
	mov.u32 	%r12172, %r702;
	ld.global.u32 	%r703, [%rd7+716800];
	ld.global.u32 	%r704, [%rd7+717824];
	ld.global.u32 	%r705, [%rd7+718848];
	ld.global.u32 	%r706, [%rd7+719872];
	mov.u32 	%r12173, %r703;
	mov.u32 	%r12174, %r704;
	mov.u32 	%r12175, %r705;
	mov.u32 	%r12176, %r706;
	ld.global.u32 	%r707, [%rd7+720896];
	ld.global.u32 	%r708, [%rd7+721920];
	ld.global.u32 	%r709, [%rd7+722944];
	ld.global.u32 	%r710, [%rd7+723968];
	mov.u32 	%r12177, %r707;
	mov.u32 	%r12178, %r708;
	mov.u32 	%r12179, %r709;
	mov.u32 	%r12180, %r710;
	ld.global.u32 	%r711, [%rd7+724992];
	ld.global.u32 	%r712, [%rd7+726016];
	ld.global.u32 	%r713, [%rd7+727040];
	ld.global.u32 	%r714, [%rd7+728064];
	mov.u32 	%r12181, %r711;
	mov.u32 	%r12182, %r712;
	mov.u32 	%r12183, %r713;
	mov.u32 	%r12184, %r714;
	ld.global.u32 	%r715, [%rd7+729088];
	ld.global.u32 	%r716, [%rd7+730112];
	ld.global.u32 	%r717, [%rd7+731136];
	ld.global.u32 	%r718, [%rd7+732160];
	mov.u32 	%r12185, %r715;
	mov.u32 	%r12186, %r716;
	mov.u32 	%r12187, %r717;
	mov.u32 	%r12188, %r718;
	ld.global.u32 	%r719, [%rd7+733184];
	ld.global.u32 	%r720, [%rd7+734208];
	ld.global.u32 	%r721, [%rd7+735232];
	ld.global.u32 	%r722, [%rd7+736256];
	mov.u32 	%r12189, %r719;
	mov.u32 	%r12190, %r720;
	mov.u32 	%r12191, %r721;
	mov.u32 	%r12192, %r722;
	ld.global.u32 	%r723, [%rd7+737280];
	ld.global.u32 	%r724, [%rd7+738304];
	ld.global.u32 	%r725, [%rd7+739328];
	ld.global.u32 	%r726, [%rd7+740352];
	mov.u32 	%r12193, %r723;
	mov.u32 	%r12194, %r724;
	mov.u32 	%r12195, %r725;
	mov.u32 	%r12196, %r726;
	ld.global.u32 	%r727, [%rd7+741376];
	ld.global.u32 	%r728, [%rd7+742400];
	ld.global.u32 	%r729, [%rd7+743424];
	ld.global.u32 	%r730, [%rd7+744448];
	mov.u32 	%r12197, %r727;
	mov.u32 	%r12198, %r728;
	mov.u32 	%r12199, %r729;
	mov.u32 	%r12200, %r730;
	ld.global.u32 	%r731, [%rd7+745472];
	ld.global.u32 	%r732, [%rd7+746496];
	ld.global.u32 	%r733, [%rd7+747520];
	ld.global.u32 	%r734, [%rd7+748544];
	mov.u32 	%r12201, %r731;
	mov.u32 	%r12202, %r732;
	mov.u32 	%r12203, %r733;
	mov.u32 	%r12204, %r734;
	ld.global.u32 	%r735, [%rd7+749568];
	ld.global.u32 	%r736, [%rd7+750592];
	ld.global.u32 	%r737, [%rd7+751616];
	ld.global.u32 	%r738, [%rd7+752640];
	mov.u32 	%r12205, %r735;
	mov.u32 	%r12206, %r736;
	mov.u32 	%r12207, %r737;
	mov.u32 	%r12208, %r738;
	ld.global.u32 	%r739, [%rd7+753664];
	ld.global.u32 	%r740, [%rd7+754688];
	ld.global.u32 	%r741, [%rd7+755712];
	ld.global.u32 	%r742, [%rd7+756736];
	mov.u32 	%r12209, %r739;
	mov.u32 	%r12210, %r740;
	mov.u32 	%r12211, %r741;
	mov.u32 	%r12212, %r742;
	ld.global.u32 	%r743, [%rd7+757760];
	ld.global.u32 	%r744, [%rd7+758784];
	ld.global.u32 	%r745, [%rd7+759808];
	ld.global.u32 	%r746, [%rd7+760832];
	mov.u32 	%r12213, %r743;
	mov.u32 	%r12214, %r744;
	mov.u32 	%r12215, %r745;
	mov.u32 	%r12216, %r746;
	ld.global.u32 	%r747, [%rd7+761856];
	ld.global.u32 	%r748, [%rd7+762880];
	ld.global.u32 	%r749, [%rd7+763904];
	ld.global.u32 	%r750, [%rd7+764928];
	mov.u32 	%r12217, %r747;
	mov.u32 	%r12218, %r748;
	mov.u32 	%r12219, %r749;
	mov.u32 	%r12220, %r750;
	ld.global.u32 	%r751, [%rd7+765952];
	ld.global.u32 	%r752, [%rd7+766976];
	ld.global.u32 	%r753, [%rd7+768000];
	ld.global.u32 	%r754, [%rd7+769024];
	mov.u32 	%r12221, %r751;
	mov.u32 	%r12222, %r752;
	mov.u32 	%r12223, %r753;
	mov.u32 	%r12224, %r754;
	ld.global.u32 	%r755, [%rd7+770048];
	ld.global.u32 	%r756, [%rd7+771072];
	ld.global.u32 	%r757, [%rd7+772096];
	ld.global.u32 	%r758, [%rd7+773120];
	mov.u32 	%r12225, %r755;
	mov.u32 	%r12226, %r756;
	mov.u32 	%r12227, %r757;
	mov.u32 	%r12228, %r758;
	ld.global.u32 	%r759, [%rd7+774144];
	ld.global.u32 	%r760, [%rd7+775168];
	ld.global.u32 	%r761, [%rd7+776192];
	ld.global.u32 	%r762, [%rd7+777216];
	mov.u32 	%r12229, %r759;
	mov.u32 	%r12230, %r760;
	mov.u32 	%r12231, %r761;
	mov.u32 	%r12232, %r762;
	ld.global.u32 	%r763, [%rd7+778240];
	ld.global.u32 	%r764, [%rd7+779264];
	ld.global.u32 	%r765, [%rd7+780288];
	ld.global.u32 	%r766, [%rd7+781312];
	mov.u32 	%r12233, %r763;
	mov.u32 	%r12234, %r764;
	mov.u32 	%r12235, %r765;
	mov.u32 	%r12236, %r766;
	ld.global.u32 	%r767, [%rd7+782336];
	ld.global.u32 	%r768, [%rd7+783360];
	ld.global.u32 	%r769, [%rd7+784384];
	ld.global.u32 	%r770, [%rd7+785408];
	mov.u32 	%r12237, %r767;
	mov.u32 	%r12238, %r768;
	mov.u32 	%r12239, %r769;
	mov.u32 	%r12240, %r770;
	ld.global.u32 	%r771, [%rd7+786432];
	ld.global.u32 	%r772, [%rd7+787456];
	ld.global.u32 	%r773, [%rd7+788480];
	ld.global.u32 	%r774, [%rd7+789504];
	mov.u32 	%r12241, %r771;
	mov.u32 	%r12242, %r772;
	mov.u32 	%r12243, %r773;
	mov.u32 	%r12244, %r774;
	ld.global.u32 	%r775, [%rd7+790528];
	ld.global.u32 	%r776, [%rd7+791552];
	ld.global.u32 	%r777, [%rd7+792576];
	ld.global.u32 	%r778, [%rd7+793600];
	mov.u32 	%r12245, %r775;
	mov.u32 	%r12246, %r776;
	mov.u32 	%r12247, %r777;
	mov.u32 	%r12248, %r778;
	ld.global.u32 	%r779, [%rd7+794624];
	ld.global.u32 	%r780, [%rd7+795648];
	ld.global.u32 	%r781, [%rd7+796672];
	ld.global.u32 	%r782, [%rd7+797696];
	mov.u32 	%r12249, %r779;
	mov.u32 	%r12250, %r780;
	mov.u32 	%r12251, %r781;
	mov.u32 	%r12252, %r782;
	ld.global.u32 	%r783, [%rd7+798720];
	ld.global.u32 	%r784, [%rd7+799744];
	ld.global.u32 	%r785, [%rd7+800768];
	ld.global.u32 	%r786, [%rd7+801792];
	mov.u32 	%r12253, %r783;
	mov.u32 	%r12254, %r784;
	mov.u32 	%r12255, %r785;
	mov.u32 	%r12256, %r786;
	ld.global.u32 	%r787, [%rd7+802816];
	ld.global.u32 	%r788, [%rd7+803840];
	ld.global.u32 	%r789, [%rd7+804864];
	ld.global.u32 	%r790, [%rd7+805888];
	mov.u32 	%r12257, %r787;
	mov.u32 	%r12258, %r788;
	mov.u32 	%r12259, %r789;
	mov.u32 	%r12260, %r790;
	ld.global.u32 	%r791, [%rd7+806912];
	ld.global.u32 	%r792, [%rd7+807936];
	ld.global.u32 	%r793, [%rd7+808960];
	ld.global.u32 	%r794, [%rd7+809984];
	mov.u32 	%r12261, %r791;
	mov.u32 	%r12262, %r792;
	mov.u32 	%r12263, %r793;
	mov.u32 	%r12264, %r794;
	ld.global.u32 	%r795, [%rd7+811008];
	ld.global.u32 	%r796, [%rd7+812032];
	ld.global.u32 	%r797, [%rd7+813056];
	ld.global.u32 	%r798, [%rd7+814080];
	mov.u32 	%r12265, %r795;
	mov.u32 	%r12266, %r796;
	mov.u32 	%r12267, %r797;
	mov.u32 	%r12268, %r798;
	ld.global.u32 	%r799, [%rd7+815104];
	ld.global.u32 	%r800, [%rd7+816128];
	ld.global.u32 	%r801, [%rd7+817152];
	ld.global.u32 	%r802, [%rd7+818176];
	mov.u32 	%r12269, %r799;
	mov.u32 	%r12270, %r800;
	mov.u32 	%r12271, %r801;
	mov.u32 	%r12272, %r802;
	ld.global.u32 	%r803, [%rd7+819200];
	ld.global.u32 	%r804, [%rd7+820224];
	ld.global.u32 	%r805, [%rd7+821248];
	ld.global.u32 	%r806, [%rd7+822272];
	mov.u32 	%r12273, %r803;
	mov.u32 	%r12274, %r804;
	mov.u32 	%r12275, %r805;
	mov.u32 	%r12276, %r806;
	ld.global.u32 	%r807, [%rd7+823296];
	ld.global.u32 	%r808, [%rd7+824320];
	ld.global.u32 	%r809, [%rd7+825344];
	ld.global.u32 	%r810, [%rd7+826368];
	mov.u32 	%r12277, %r807;
	mov.u32 	%r12278, %r808;
	mov.u32 	%r12279, %r809;
	mov.u32 	%r12280, %r810;
	ld.global.u32 	%r811, [%rd7+827392];
	ld.global.u32 	%r812, [%rd7+828416];
	ld.global.u32 	%r813, [%rd7+829440];
	ld.global.u32 	%r814, [%rd7+830464];
	mov.u32 	%r12281, %r811;
	mov.u32 	%r12282, %r812;
	mov.u32 	%r12283, %r813;
	mov.u32 	%r12284, %r814;
	ld.global.u32 	%r815, [%rd7+831488];
	ld.global.u32 	%r816, [%rd7+832512];
	ld.global.u32 	%r817, [%rd7+833536];
	ld.global.u32 	%r818, [%rd7+834560];
	mov.u32 	%r12285, %r815;
	mov.u32 	%r12286, %r816;
	mov.u32 	%r12287, %r817;
	mov.u32 	%r12288, %r818;
	ld.global.u32 	%r819, [%rd7+835584];
	ld.global.u32 	%r820, [%rd7+836608];
	ld.global.u32 	%r821, [%rd7+837632];
	ld.global.u32 	%r822, [%rd7+838656];
	mov.u32 	%r12289, %r819;
	mov.u32 	%r12290, %r820;
	mov.u32 	%r12291, %r821;
	mov.u32 	%r12292, %r822;
	ld.global.u32 	%r823, [%rd7+839680];
	ld.global.u32 	%r824, [%rd7+840704];
	ld.global.u32 	%r825, [%rd7+841728];
	ld.global.u32 	%r826, [%rd7+842752];
	mov.u32 	%r12293, %r823;
	mov.u32 	%r12294, %r824;
	mov.u32 	%r12295, %r825;
	mov.u32 	%r12296, %r826;
	ld.global.u32 	%r827, [%rd7+843776];
	ld.global.u32 	%r828, [%rd7+844800];
	ld.global.u32 	%r829, [%rd7+845824];
	ld.global.u32 	%r830, [%rd7+846848];
	mov.u32 	%r12297, %r827;
	mov.u32 	%r12298, %r828;
	mov.u32 	%r12299, %r829;
	mov.u32 	%r12300, %r830;
	ld.global.u32 	%r831, [%rd7+847872];
	ld.global.u32 	%r832, [%rd7+848896];
	ld.global.u32 	%r833, [%rd7+849920];
	ld.global.u32 	%r834, [%rd7+850944];
	mov.u32 	%r12301, %r831;
	mov.u32 	%r12302, %r832;
	mov.u32 	%r12303, %r833;
	mov.u32 	%r12304, %r834;
	ld.global.u32 	%r835, [%rd7+851968];
	ld.global.u32 	%r836, [%rd7+852992];
	ld.global.u32 	%r837, [%rd7+854016];
	ld.global.u32 	%r838, [%rd7+855040];
	mov.u32 	%r12305, %r835;
	mov.u32 	%r12306, %r836;
	mov.u32 	%r12307, %r837;
	mov.u32 	%r12308, %r838;
	ld.global.u32 	%r839, [%rd7+856064];
	ld.global.u32 	%r840, [%rd7+857088];
	ld.global.u32 	%r841, [%rd7+858112];
	ld.global.u32 	%r842, [%rd7+859136];
	mov.u32 	%r12309, %r839;
	mov.u32 	%r12310, %r840;
	mov.u32 	%r12311, %r841;
	mov.u32 	%r12312, %r842;
	ld.global.u32 	%r843, [%rd7+860160];
	ld.global.u32 	%r844, [%rd7+861184];
	ld.global.u32 	%r845, [%rd7+862208];
	ld.global.u32 	%r846, [%rd7+863232];
	mov.u32 	%r12313, %r843;
	mov.u32 	%r12314, %r844;
	mov.u32 	%r12315, %r845;
	mov.u32 	%r12316, %r846;
	ld.global.u32 	%r847, [%rd7+864256];
	ld.global.u32 	%r848, [%rd7+865280];
	ld.global.u32 	%r849, [%rd7+866304];
	ld.global.u32 	%r850, [%rd7+867328];
	mov.u32 	%r12317, %r847;
	mov.u32 	%r12318, %r848;
	mov.u32 	%r12319, %r849;
	mov.u32 	%r12320, %r850;
	ld.global.u32 	%r851, [%rd7+868352];
	ld.global.u32 	%r852, [%rd7+869376];
	ld.global.u32 	%r853, [%rd7+870400];
	ld.global.u32 	%r854, [%rd7+871424];
	mov.u32 	%r12321, %r851;
	mov.u32 	%r12322, %r852;
	mov.u32 	%r12323, %r853;
	mov.u32 	%r12324, %r854;
	ld.global.u32 	%r855, [%rd7+872448];
	ld.global.u32 	%r856, [%rd7+873472];
	ld.global.u32 	%r857, [%rd7+874496];
	ld.global.u32 	%r858, [%rd7+875520];
	mov.u32 	%r12325, %r855;
	mov.u32 	%r12326, %r856;
	mov.u32 	%r12327, %r857;
	mov.u32 	%r12328, %r858;
	ld.global.u32 	%r859, [%rd7+876544];
	ld.global.u32 	%r860, [%rd7+877568];
	ld.global.u32 	%r861, [%rd7+878592];
	ld.global.u32 	%r862, [%rd7+879616];
	mov.u32 	%r12329, %r859;
	mov.u32 	%r12330, %r860;
	mov.u32 	%r12331, %r861;
	mov.u32 	%r12332, %r862;
	ld.global.u32 	%r863, [%rd7+880640];
	ld.global.u32 	%r864, [%rd7+881664];
	ld.global.u32 	%r865, [%rd7+882688];
	ld.global.u32 	%r866, [%rd7+883712];
	mov.u32 	%r12333, %r863;
	mov.u32 	%r12334, %r864;
	mov.u32 	%r12335, %r865;
	mov.u32 	%r12336, %r866;
	ld.global.u32 	%r867, [%rd7+884736];
	ld.global.u32 	%r868, [%rd7+885760];
	ld.global.u32 	%r869, [%rd7+886784];
	ld.global.u32 	%r870, [%rd7+887808];
	mov.u32 	%r12337, %r867;
	mov.u32 	%r12338, %r868;
	mov.u32 	%r12339, %r869;
	mov.u32 	%r12340, %r870;
	ld.global.u32 	%r871, [%rd7+888832];
	ld.global.u32 	%r872, [%rd7+889856];
	ld.global.u32 	%r873, [%rd7+890880];
	ld.global.u32 	%r874, [%rd7+891904];
	mov.u32 	%r12341, %r871;
	mov.u32 	%r12342, %r872;
	mov.u32 	%r12343, %r873;
	mov.u32 	%r12344, %r874;
	ld.global.u32 	%r875, [%rd7+892928];
	ld.global.u32 	%r876, [%rd7+893952];
	ld.global.u32 	%r877, [%rd7+894976];
	ld.global.u32 	%r878, [%rd7+896000];
	mov.u32 	%r12345, %r875;
	mov.u32 	%r12346, %r876;
	mov.u32 	%r12347, %r877;
	mov.u32 	%r12348, %r878;
	ld.global.u32 	%r879, [%rd7+897024];
	ld.global.u32 	%r880, [%rd7+898048];
	ld.global.u32 	%r881, [%rd7+899072];
	ld.global.u32 	%r882, [%rd7+900096];
	mov.u32 	%r12349, %r879;
	mov.u32 	%r12350, %r880;
	mov.u32 	%r12351, %r881;
	mov.u32 	%r12352, %r882;
	ld.global.u32 	%r883, [%rd7+901120];
	ld.global.u32 	%r884, [%rd7+902144];
	ld.global.u32 	%r885, [%rd7+903168];
	ld.global.u32 	%r886, [%rd7+904192];
	mov.u32 	%r12353, %r883;
	mov.u32 	%r12354, %r884;
	mov.u32 	%r12355, %r885;
	mov.u32 	%r12356, %r886;
	ld.global.u32 	%r887, [%rd7+905216];
	ld.global.u32 	%r888, [%rd7+906240];
	ld.global.u32 	%r889, [%rd7+907264];
	ld.global.u32 	%r890, [%rd7+908288];
	mov.u32 	%r12357, %r887;
	mov.u32 	%r12358, %r888;
	mov.u32 	%r12359, %r889;
	mov.u32 	%r12360, %r890;
	ld.global.u32 	%r891, [%rd7+909312];
	ld.global.u32 	%r892, [%rd7+910336];
	ld.global.u32 	%r893, [%rd7+911360];
	ld.global.u32 	%r894, [%rd7+912384];
	mov.u32 	%r12361, %r891;
	mov.u32 	%r12362, %r892;
	mov.u32 	%r12363, %r893;
	mov.u32 	%r12364, %r894;
	ld.global.u32 	%r895, [%rd7+913408];
	ld.global.u32 	%r896, [%rd7+914432];
	ld.global.u32 	%r897, [%rd7+915456];
	ld.global.u32 	%r898, [%rd7+916480];
	mov.u32 	%r12365, %r895;
	mov.u32 	%r12366, %r896;
	mov.u32 	%r12367, %r897;
	mov.u32 	%r12368, %r898;
	ld.global.u32 	%r899, [%rd7+917504];
	ld.global.u32 	%r900, [%rd7+918528];
	ld.global.u32 	%r901, [%rd7+919552];
	ld.global.u32 	%r902, [%rd7+920576];
	mov.u32 	%r12369, %r899;
	mov.u32 	%r12370, %r900;
	mov.u32 	%r12371, %r901;
	mov.u32 	%r12372, %r902;
	ld.global.u32 	%r903, [%rd7+921600];
	ld.global.u32 	%r904, [%rd7+922624];
	ld.global.u32 	%r905, [%rd7+923648];
	ld.global.u32 	%r906, [%rd7+924672];
	mov.u32 	%r12373, %r903;
	mov.u32 	%r12374, %r904;
	mov.u32 	%r12375, %r905;
	mov.u32 	%r12376, %r906;
	ld.global.u32 	%r907, [%rd7+925696];
	ld.global.u32 	%r908, [%rd7+926720];
	ld.global.u32 	%r909, [%rd7+927744];
	ld.global.u32 	%r910, [%rd7+928768];
	mov.u32 	%r12377, %r907;
	mov.u32 	%r12378, %r908;
	mov.u32 	%r12379, %r909;
	mov.u32 	%r12380, %r910;
	ld.global.u32 	%r911, [%rd7+929792];
	ld.global.u32 	%r912, [%rd7+930816];
	ld.global.u32 	%r913, [%rd7+931840];
	ld.global.u32 	%r914, [%rd7+932864];
	mov.u32 	%r12381, %r911;
	mov.u32 	%r12382, %r912;
	mov.u32 	%r12383, %r913;
	mov.u32 	%r12384, %r914;
	ld.global.u32 	%r915, [%rd7+933888];
	ld.global.u32 	%r916, [%rd7+934912];
	ld.global.u32 	%r917, [%rd7+935936];
	ld.global.u32 	%r918, [%rd7+936960];
	mov.u32 	%r12385, %r915;
	mov.u32 	%r12386, %r916;
	mov.u32 	%r12387, %r917;
	mov.u32 	%r12388, %r918;
	ld.global.u32 	%r919, [%rd7+937984];
	ld.global.u32 	%r920, [%rd7+939008];
	ld.global.u32 	%r921, [%rd7+940032];
	ld.global.u32 	%r922, [%rd7+941056];
	mov.u32 	%r12389, %r919;
	mov.u32 	%r12390, %r920;
	mov.u32 	%r12391, %r921;
	mov.u32 	%r12392, %r922;
	ld.global.u32 	%r923, [%rd7+942080];
	ld.global.u32 	%r924, [%rd7+943104];
	ld.global.u32 	%r925, [%rd7+944128];
	ld.global.u32 	%r926, [%rd7+945152];
	mov.u32 	%r12393, %r923;
	mov.u32 	%r12394, %r924;
	mov.u32 	%r12395, %r925;
	mov.u32 	%r12396, %r926;
	ld.global.u32 	%r927, [%rd7+946176];
	ld.global.u32 	%r928, [%rd7+947200];
	ld.global.u32 	%r929, [%rd7+948224];
	ld.global.u32 	%r930, [%rd7+949248];
	mov.u32 	%r12397, %r927;
	mov.u32 	%r12398, %r928;
	mov.u32 	%r12399, %r929;
	mov.u32 	%r12400, %r930;
	ld.global.u32 	%r931, [%rd7+950272];
	ld.global.u32 	%r932, [%rd7+951296];
	ld.global.u32 	%r933, [%rd7+952320];
	ld.global.u32 	%r934, [%rd7+953344];
	mov.u32 	%r12401, %r931;
	mov.u32 	%r12402, %r932;
	mov.u32 	%r12403, %r933;
	mov.u32 	%r12404, %r934;
	ld.global.u32 	%r935, [%rd7+954368];
	ld.global.u32 	%r936, [%rd7+955392];
	ld.global.u32 	%r937, [%rd7+956416];
	ld.global.u32 	%r938, [%rd7+957440];
	mov.u32 	%r12405, %r935;
	mov.u32 	%r12406, %r936;
	mov.u32 	%r12407, %r937;
	mov.u32 	%r12408, %r938;
	ld.global.u32 	%r939, [%rd7+958464];
	ld.global.u32 	%r940, [%rd7+959488];
	ld.global.u32 	%r941, [%rd7+960512];
	ld.global.u32 	%r942, [%rd7+961536];
	mov.u32 	%r12409, %r939;
	mov.u32 	%r12410, %r940;
	mov.u32 	%r12411, %r941;
	mov.u32 	%r12412, %r942;
	ld.global.u32 	%r943, [%rd7+962560];
	ld.global.u32 	%r944, [%rd7+963584];
	ld.global.u32 	%r945, [%rd7+964608];
	ld.global.u32 	%r946, [%rd7+965632];
	mov.u32 	%r12413, %r943;
	mov.u32 	%r12414, %r944;
	mov.u32 	%r12415, %r945;
	mov.u32 	%r12416, %r946;
	ld.global.u32 	%r947, [%rd7+966656];
	ld.global.u32 	%r948, [%rd7+967680];
	ld.global.u32 	%r949, [%rd7+968704];
	ld.global.u32 	%r950, [%rd7+969728];
	mov.u32 	%r12417, %r947;
	mov.u32 	%r12418, %r948;
	mov.u32 	%r12419, %r949;
	mov.u32 	%r12420, %r950;
	ld.global.u32 	%r951, [%rd7+970752];
	ld.global.u32 	%r952, [%rd7+971776];
	ld.global.u32 	%r953, [%rd7+972800];
	ld.global.u32 	%r954, [%rd7+973824];
	mov.u32 	%r12421, %r951;
	mov.u32 	%r12422, %r952;
	mov.u32 	%r12423, %r953;
	mov.u32 	%r12424, %r954;
	ld.global.u32 	%r955, [%rd7+974848];
	ld.global.u32 	%r956, [%rd7+975872];
	ld.global.u32 	%r957, [%rd7+976896];
	ld.global.u32 	%r958, [%rd7+977920];
	mov.u32 	%r12425, %r955;
	mov.u32 	%r12426, %r956;
	mov.u32 	%r12427, %r957;
	mov.u32 	%r12428, %r958;
	ld.global.u32 	%r959, [%rd7+978944];
	ld.global.u32 	%r960, [%rd7+979968];
	ld.global.u32 	%r961, [%rd7+980992];
	ld.global.u32 	%r962, [%rd7+982016];
	mov.u32 	%r12429, %r959;
	mov.u32 	%r12430, %r960;
	mov.u32 	%r12431, %r961;
	mov.u32 	%r12432, %r962;
	ld.global.u32 	%r963, [%rd7+983040];
	ld.global.u32 	%r964, [%rd7+984064];
	ld.global.u32 	%r965, [%rd7+985088];
	ld.global.u32 	%r966, [%rd7+986112];
	mov.u32 	%r12433, %r963;
	mov.u32 	%r12434, %r964;
	mov.u32 	%r12435, %r965;
	mov.u32 	%r12436, %r966;
	ld.global.u32 	%r967, [%rd7+987136];
	ld.global.u32 	%r968, [%rd7+988160];
	ld.global.u32 	%r969, [%rd7+989184];
	ld.global.u32 	%r970, [%rd7+990208];
	mov.u32 	%r12437, %r967;
	mov.u32 	%r12438, %r968;
	mov.u32 	%r12439, %r969;
	mov.u32 	%r12440, %r970;
	ld.global.u32 	%r971, [%rd7+991232];
	ld.global.u32 	%r972, [%rd7+992256];
	ld.global.u32 	%r973, [%rd7+993280];
	ld.global.u32 	%r974, [%rd7+994304];
	mov.u32 	%r12441, %r971;
	mov.u32 	%r12442, %r972;
	mov.u32 	%r12443, %r973;
	mov.u32 	%r12444, %r974;
	ld.global.u32 	%r975, [%rd7+995328];
	ld.global.u32 	%r976, [%rd7+996352];
	ld.global.u32 	%r977, [%rd7+997376];
	ld.global.u32 	%r978, [%rd7+998400];
	mov.u32 	%r12445, %r975;
	mov.u32 	%r12446, %r976;
	mov.u32 	%r12447, %r977;
	mov.u32 	%r12448, %r978;
	ld.global.u32 	%r979, [%rd7+999424];
	ld.global.u32 	%r980, [%rd7+1000448];
	ld.global.u32 	%r981, [%rd7+1001472];
	ld.global.u32 	%r982, [%rd7+1002496];
	mov.u32 	%r12449, %r979;
	mov.u32 	%r12450, %r980;
	mov.u32 	%r12451, %r981;
	mov.u32 	%r12452, %r982;
	ld.global.u32 	%r983, [%rd7+1003520];
	ld.global.u32 	%r984, [%rd7+1004544];
	ld.global.u32 	%r985, [%rd7+1005568];
	ld.global.u32 	%r986, [%rd7+1006592];
	mov.u32 	%r12453, %r983;
	mov.u32 	%r12454, %r984;
	mov.u32 	%r12455, %r985;
	mov.u32 	%r12456, %r986;
	ld.global.u32 	%r987, [%rd7+1007616];
	ld.global.u32 	%r988, [%rd7+1008640];
	ld.global.u32 	%r989, [%rd7+1009664];
	ld.global.u32 	%r990, [%rd7+1010688];
	mov.u32 	%r12457, %r987;
	mov.u32 	%r12458, %r988;
	mov.u32 	%r12459, %r989;
	mov.u32 	%r12460, %r990;
	ld.global.u32 	%r991, [%rd7+1011712];
	ld.global.u32 	%r992, [%rd7+1012736];
	ld.global.u32 	%r993, [%rd7+1013760];
	ld.global.u32 	%r994, [%rd7+1014784];
	mov.u32 	%r12461, %r991;
	mov.u32 	%r12462, %r992;
	mov.u32 	%r12463, %r993;
	mov.u32 	%r12464, %r994;
	ld.global.u32 	%r995, [%rd7+1015808];
	ld.global.u32 	%r996, [%rd7+1016832];
	ld.global.u32 	%r997, [%rd7+1017856];
	ld.global.u32 	%r998, [%rd7+1018880];
	mov.u32 	%r12465, %r995;
	mov.u32 	%r12466, %r996;
	mov.u32 	%r12467, %r997;
	mov.u32 	%r12468, %r998;
	ld.global.u32 	%r999, [%rd7+1019904];
	ld.global.u32 	%r1000, [%rd7+1020928];
	ld.global.u32 	%r1001, [%rd7+1021952];
	ld.global.u32 	%r1002, [%rd7+1022976];
	mov.u32 	%r12469, %r999;
	mov.u32 	%r12470, %r1000;
	mov.u32 	%r12471, %r1001;
	mov.u32 	%r12472, %r1002;
	ld.global.u32 	%r1003, [%rd7+1024000];
	ld.global.u32 	%r1004, [%rd7+1025024];
	ld.global.u32 	%r1005, [%rd7+1026048];
	ld.global.u32 	%r1006, [%rd7+1027072];
	mov.u32 	%r12473, %r1003;
	mov.u32 	%r12474, %r1004;
	mov.u32 	%r12475, %r1005;
	mov.u32 	%r12476, %r1006;
	ld.global.u32 	%r1007, [%rd7+1028096];
	ld.global.u32 	%r1008, [%rd7+1029120];
	ld.global.u32 	%r1009, [%rd7+1030144];
	ld.global.u32 	%r1010, [%rd7+1031168];
	mov.u32 	%r12477, %r1007;
	mov.u32 	%r12478, %r1008;
	mov.u32 	%r12479, %r1009;
	mov.u32 	%r12480, %r1010;
	ld.global.u32 	%r1011, [%rd7+1032192];
	ld.global.u32 	%r1012, [%rd7+1033216];
	ld.global.u32 	%r1013, [%rd7+1034240];
	ld.global.u32 	%r1014, [%rd7+1035264];
	mov.u32 	%r12481, %r1011;
	mov.u32 	%r12482, %r1012;
	mov.u32 	%r12483, %r1013;
	mov.u32 	%r12484, %r1014;
	ld.global.u32 	%r1015, [%rd7+1036288];
	ld.global.u32 	%r1016, [%rd7+1037312];
	ld.global.u32 	%r1017, [%rd7+1038336];
	ld.global.u32 	%r1018, [%rd7+1039360];
	mov.u32 	%r12485, %r1015;
	mov.u32 	%r12486, %r1016;
	mov.u32 	%r12487, %r1017;
	mov.u32 	%r12488, %r1018;
	ld.global.u32 	%r1019, [%rd7+1040384];
	ld.global.u32 	%r1020, [%rd7+1041408];
	ld.global.u32 	%r1021, [%rd7+1042432];
	ld.global.u32 	%r1022, [%rd7+1043456];
	mov.u32 	%r12489, %r1019;
	mov.u32 	%r12490, %r1020;
	mov.u32 	%r12491, %r1021;
	mov.u32 	%r12492, %r1022;
	ld.global.u32 	%r1023, [%rd7+1044480];
	ld.global.u32 	%r1024, [%rd7+1045504];
	ld.global.u32 	%r1025, [%rd7+1046528];
	ld.global.u32 	%r1026, [%rd7+1047552];
	mov.u32 	%r12493, %r1023;
	mov.u32 	%r12494, %r1024;
	mov.u32 	%r12495, %r1025;
	mov.u32 	%r12496, %r1026;
	ld.global.u32 	%r1027, [%rd7+1048576];
	ld.global.u32 	%r1028, [%rd7+1049600];
	ld.global.u32 	%r1029, [%rd7+1050624];
	ld.global.u32 	%r1030, [%rd7+1051648];
	mov.u32 	%r12497, %r1027;
	mov.u32 	%r12498, %r1028;
	mov.u32 	%r12499, %r1029;
	mov.u32 	%r12500, %r1030;
	ld.global.u32 	%r1031, [%rd7+1052672];
	ld.global.u32 	%r1032, [%rd7+1053696];
	ld.global.u32 	%r1033, [%rd7+1054720];
	ld.global.u32 	%r1034, [%rd7+1055744];
	mov.u32 	%r12501, %r1031;
	mov.u32 	%r12502, %r1032;
	mov.u32 	%r12503, %r1033;
	mov.u32 	%r12504, %r1034;
	ld.global.u32 	%r1035, [%rd7+1056768];
	ld.global.u32 	%r1036, [%rd7+1057792];
	ld.global.u32 	%r1037, [%rd7+1058816];
	ld.global.u32 	%r1038, [%rd7+1059840];
	mov.u32 	%r12505, %r1035;
	mov.u32 	%r12506, %r1036;
	mov.u32 	%r12507, %r1037;
	mov.u32 	%r12508, %r1038;
	ld.global.u32 	%r1039, [%rd7+1060864];
	ld.global.u32 	%r1040, [%rd7+1061888];
	ld.global.u32 	%r1041, [%rd7+1062912];
	ld.global.u32 	%r1042, [%rd7+1063936];
	mov.u32 	%r12509, %r1039;
	mov.u32 	%r12510, %r1040;
	mov.u32 	%r12511, %r1041;
	mov.u32 	%r12512, %r1042;
	ld.global.u32 	%r1043, [%rd7+1064960];
	ld.global.u32 	%r1044, [%rd7+1065984];
	ld.global.u32 	%r1045, [%rd7+1067008];
	ld.global.u32 	%r1046, [%rd7+1068032];
	mov.u32 	%r12513, %r1043;
	mov.u32 	%r12514, %r1044;
	mov.u32 	%r12515, %r1045;
	mov.u32 	%r12516, %r1046;
	ld.global.u32 	%r1047, [%rd7+1069056];
	ld.global.u32 	%r1048, [%rd7+1070080];
	ld.global.u32 	%r1049, [%rd7+1071104];
	ld.global.u32 	%r1050, [%rd7+1072128];
	mov.u32 	%r12517, %r1047;
	mov.u32 	%r12518, %r1048;
	mov.u32 	%r12519, %r1049;
	mov.u32 	%r12520, %r1050;
	ld.global.u32 	%r1051, [%rd7+1073152];
	ld.global.u32 	%r1052, [%rd7+1074176];
	ld.global.u32 	%r1053, [%rd7+1075200];
	ld.global.u32 	%r1054, [%rd7+1076224];
	mov.u32 	%r12521, %r1051;
	mov.u32 	%r12522, %r1052;
	mov.u32 	%r12523, %r1053;
	mov.u32 	%r12524, %r1054;
	ld.global.u32 	%r1055, [%rd7+1077248];
	ld.global.u32 	%r1056, [%rd7+1078272];
	ld.global.u32 	%r1057, [%rd7+1079296];
	ld.global.u32 	%r1058, [%rd7+1080320];
	mov.u32 	%r12525, %r1055;
	mov.u32 	%r12526, %r1056;
	mov.u32 	%r12527, %r1057;
	mov.u32 	%r12528, %r1058;
	ld.global.u32 	%r1059, [%rd7+1081344];
	ld.global.u32 	%r1060, [%rd7+1082368];
	ld.global.u32 	%r1061, [%rd7+1083392];
	ld.global.u32 	%r1062, [%rd7+1084416];
	mov.u32 	%r12529, %r1059;
	mov.u32 	%r12530, %r1060;
	mov.u32 	%r12531, %r1061;
	mov.u32 	%r12532, %r1062;
	ld.global.u32 	%r1063, [%rd7+1085440];
	ld.global.u32 	%r1064, [%rd7+1086464];
	ld.global.u32 	%r1065, [%rd7+1087488];
	ld.global.u32 	%r1066, [%rd7+1088512];
	mov.u32 	%r12533, %r1063;
	mov.u32 	%r12534, %r1064;
	mov.u32 	%r12535, %r1065;
	mov.u32 	%r12536, %r1066;
	ld.global.u32 	%r1067, [%rd7+1089536];
	ld.global.u32 	%r1068, [%rd7+1090560];
	ld.global.u32 	%r1069, [%rd7+1091584];
	ld.global.u32 	%r1070, [%rd7+1092608];
	mov.u32 	%r12537, %r1067;
	mov.u32 	%r12538, %r1068;
	mov.u32 	%r12539, %r1069;
	mov.u32 	%r12540, %r1070;
	ld.global.u32 	%r1071, [%rd7+1093632];
	ld.global.u32 	%r1072, [%rd7+1094656];
	ld.global.u32 	%r1073, [%rd7+1095680];
	ld.global.u32 	%r1074, [%rd7+1096704];
	mov.u32 	%r12541, %r1071;
	mov.u32 	%r12542, %r1072;
	mov.u32 	%r12543, %r1073;
	mov.u32 	%r12544, %r1074;
	ld.global.u32 	%r1075, [%rd7+1097728];
	ld.global.u32 	%r1076, [%rd7+1098752];
	ld.global.u32 	%r1077, [%rd7+1099776];
	ld.global.u32 	%r1078, [%rd7+1100800];
	mov.u32 	%r12545, %r1075;
	mov.u32 	%r12546, %r1076;
	mov.u32 	%r12547, %r1077;
	mov.u32 	%r12548, %r1078;
	ld.global.u32 	%r1079, [%rd7+1101824];
	ld.global.u32 	%r1080, [%rd7+1102848];
	ld.global.u32 	%r1081, [%rd7+1103872];
	ld.global.u32 	%r1082, [%rd7+1104896];
	mov.u32 	%r12549, %r1079;
	mov.u32 	%r12550, %r1080;
	mov.u32 	%r12551, %r1081;
	mov.u32 	%r12552, %r1082;
	ld.global.u32 	%r1083, [%rd7+1105920];
	ld.global.u32 	%r1084, [%rd7+1106944];
	ld.global.u32 	%r1085, [%rd7+1107968];
	ld.global.u32 	%r1086, [%rd7+1108992];
	mov.u32 	%r12553, %r1083;
	mov.u32 	%r12554, %r1084;
	mov.u32 	%r12555, %r1085;
	mov.u32 	%r12556, %r1086;
	ld.global.u32 	%r1087, [%rd7+1110016];
	ld.global.u32 	%r1088, [%rd7+1111040];
	ld.global.u32 	%r1089, [%rd7+1112064];
	ld.global.u32 	%r1090, [%rd7+1113088];
	mov.u32 	%r12557, %r1087;
	mov.u32 	%r12558, %r1088;
	mov.u32 	%r12559, %r1089;
	mov.u32 	%r12560, %r1090;
	ld.global.u32 	%r1091, [%rd7+1114112];
	ld.global.u32 	%r1092, [%rd7+1115136];
	ld.global.u32 	%r1093, [%rd7+1116160];
	ld.global.u32 	%r1094, [%rd7+1117184];
	mov.u32 	%r12561, %r1091;
	mov.u32 	%r12562, %r1092;
	mov.u32 	%r12563, %r1093;
	mov.u32 	%r12564, %r1094;
	ld.global.u32 	%r1095, [%rd7+1118208];
	ld.global.u32 	%r1096, [%rd7+1119232];
	ld.global.u32 	%r1097, [%rd7+1120256];
	ld.global.u32 	%r1098, [%rd7+1121280];
	mov.u32 	%r12565, %r1095;
	mov.u32 	%r12566, %r1096;
	mov.u32 	%r12567, %r1097;
	mov.u32 	%r12568, %r1098;
	ld.global.u32 	%r1099, [%rd7+1122304];
	ld.global.u32 	%r1100, [%rd7+1123328];
	ld.global.u32 	%r1101, [%rd7+1124352];
	ld.global.u32 	%r1102, [%rd7+1125376];
	mov.u32 	%r12569, %r1099;
	mov.u32 	%r12570, %r1100;
	mov.u32 	%r12571, %r1101;
	mov.u32 	%r12572, %r1102;
	ld.global.u32 	%r1103, [%rd7+1126400];
	ld.global.u32 	%r1104, [%rd7+1127424];
	ld.global.u32 	%r1105, [%rd7+1128448];
	ld.global.u32 	%r1106, [%rd7+1129472];
	mov.u32 	%r12573, %r1103;
	mov.u32 	%r12574, %r1104;
	mov.u32 	%r12575, %r1105;
	mov.u32 	%r12576, %r1106;
	ld.global.u32 	%r1107, [%rd7+1130496];
	ld.global.u32 	%r1108, [%rd7+1131520];
	ld.global.u32 	%r1109, [%rd7+1132544];
	ld.global.u32 	%r1110, [%rd7+1133568];
	mov.u32 	%r12577, %r1107;
	mov.u32 	%r12578, %r1108;
	mov.u32 	%r12579, %r1109;
	mov.u32 	%r12580, %r1110;
	ld.global.u32 	%r1111, [%rd7+1134592];
	ld.global.u32 	%r1112, [%rd7+1135616];
	ld.global.u32 	%r1113, [%rd7+1136640];
	ld.global.u32 	%r1114, [%rd7+1137664];
	mov.u32 	%r12581, %r1111;
	mov.u32 	%r12582, %r1112;
	mov.u32 	%r12583, %r1113;
	mov.u32 	%r12584, %r1114;
	ld.global.u32 	%r1115, [%rd7+1138688];
	ld.global.u32 	%r1116, [%rd7+1139712];
	ld.global.u32 	%r1117, [%rd7+1140736];
	ld.global.u32 	%r1118, [%rd7+1141760];
	mov.u32 	%r12585, %r1115;
	mov.u32 	%r12586, %r1116;
	mov.u32 	%r12587, %r1117;
	mov.u32 	%r12588, %r1118;
	ld.global.u32 	%r1119, [%rd7+1142784];
	ld.global.u32 	%r1120, [%rd7+1143808];
	ld.global.u32 	%r1121, [%rd7+1144832];
	ld.global.u32 	%r1122, [%rd7+1145856];
	mov.u32 	%r12589, %r1119;
	mov.u32 	%r12590, %r1120;
	mov.u32 	%r12591, %r1121;
	mov.u32 	%r12592, %r1122;
	ld.global.u32 	%r1123, [%rd7+1146880];
	ld.global.u32 	%r1124, [%rd7+1147904];
	ld.global.u32 	%r1125, [%rd7+1148928];
	ld.global.u32 	%r1126, [%rd7+1149952];
	mov.u32 	%r12593, %r1123;
	mov.u32 	%r12594, %r1124;
	mov.u32 	%r12595, %r1125;
	mov.u32 	%r12596, %r1126;
	ld.global.u32 	%r1127, [%rd7+1150976];
	ld.global.u32 	%r1128, [%rd7+1152000];
	ld.global.u32 	%r1129, [%rd7+1153024];
	ld.global.u32 	%r1130, [%rd7+1154048];
	mov.u32 	%r12597, %r1127;
	mov.u32 	%r12598, %r1128;
	mov.u32 	%r12599, %r1129;
	mov.u32 	%r12600, %r1130;
	ld.global.u32 	%r1131, [%rd7+1155072];
	ld.global.u32 	%r1132, [%rd7+1156096];
	ld.global.u32 	%r1133, [%rd7+1157120];
	ld.global.u32 	%r1134, [%rd7+1158144];
	mov.u32 	%r12601, %r1131;
	mov.u32 	%r12602, %r1132;
	mov.u32 	%r12603, %r1133;
	mov.u32 	%r12604, %r1134;
	ld.global.u32 	%r1135, [%rd7+1159168];
	ld.global.u32 	%r1136, [%rd7+1160192];
	ld.global.u32 	%r1137, [%rd7+1161216];
	ld.global.u32 	%r1138, [%rd7+1162240];
	mov.u32 	%r12605, %r1135;
	mov.u32 	%r12606, %r1136;
	mov.u32 	%r12607, %r1137;
	mov.u32 	%r12608, %r1138;
	ld.global.u32 	%r1139, [%rd7+1163264];
	ld.global.u32 	%r1140, [%rd7+1164288];
	ld.global.u32 	%r1141, [%rd7+1165312];
	ld.global.u32 	%r1142, [%rd7+1166336];
	mov.u32 	%r12609, %r1139;
	mov.u32 	%r12610, %r1140;
	mov.u32 	%r12611, %r1141;
	mov.u32 	%r12612, %r1142;
	ld.global.u32 	%r1143, [%rd7+1167360];
	ld.global.u32 	%r1144, [%rd7+1168384];
	ld.global.u32 	%r1145, [%rd7+1169408];
	ld.global.u32 	%r1146, [%rd7+1170432];
	mov.u32 	%r12613, %r1143;
	mov.u32 	%r12614, %r1144;
	mov.u32 	%r12615, %r1145;
	mov.u32 	%r12616, %r1146;
	ld.global.u32 	%r1147, [%rd7+1171456];
	ld.global.u32 	%r1148, [%rd7+1172480];
	ld.global.u32 	%r1149, [%rd7+1173504];
	ld.global.u32 	%r1150, [%rd7+1174528];
	mov.u32 	%r12617, %r1147;
	mov.u32 	%r12618, %r1148;
	mov.u32 	%r12619, %r1149;
	mov.u32 	%r12620, %r1150;
	ld.global.u32 	%r1151, [%rd7+1175552];
	ld.global.u32 	%r1152, [%rd7+1176576];
	ld.global.u32 	%r1153, [%rd7+1177600];
	ld.global.u32 	%r1154, [%rd7+1178624];
	mov.u32 	%r12621, %r1151;
	mov.u32 	%r12622, %r1152;
	mov.u32 	%r12623, %r1153;
	mov.u32 	%r12624, %r1154;
	ld.global.u32 	%r1155, [%rd7+1179648];
	ld.global.u32 	%r1156, [%rd7+1180672];
	ld.global.u32 	%r1157, [%rd7+1181696];
	ld.global.u32 	%r1158, [%rd7+1182720];
	mov.u32 	%r12625, %r1155;
	mov.u32 	%r12626, %r1156;
	mov.u32 	%r12627, %r1157;
	mov.u32 	%r12628, %r1158;
	ld.global.u32 	%r1159, [%rd7+1183744];
	ld.global.u32 	%r1160, [%rd7+1184768];
	ld.global.u32 	%r1161, [%rd7+1185792];
	ld.global.u32 	%r1162, [%rd7+1186816];
	mov.u32 	%r12629, %r1159;
	mov.u32 	%r12630, %r1160;
	mov.u32 	%r12631, %r1161;
	mov.u32 	%r12632, %r1162;
	ld.global.u32 	%r1163, [%rd7+1187840];
	ld.global.u32 	%r1164, [%rd7+1188864];
	ld.global.u32 	%r1165, [%rd7+1189888];
	ld.global.u32 	%r1166, [%rd7+1190912];
	mov.u32 	%r12633, %r1163;
	mov.u32 	%r12634, %r1164;
	mov.u32 	%r12635, %r1165;
	mov.u32 	%r12636, %r1166;
	ld.global.u32 	%r1167, [%rd7+1191936];
	ld.global.u32 	%r1168, [%rd7+1192960];
	ld.global.u32 	%r1169, [%rd7+1193984];
	ld.global.u32 	%r1170, [%rd7+1195008];
	mov.u32 	%r12637, %r1167;
	mov.u32 	%r12638, %r1168;
	mov.u32 	%r12639, %r1169;
	mov.u32 	%r12640, %r1170;
	ld.global.u32 	%r1171, [%rd7+1196032];
	ld.global.u32 	%r1172, [%rd7+1197056];
	ld.global.u32 	%r1173, [%rd7+1198080];
	ld.global.u32 	%r1174, [%rd7+1199104];
	mov.u32 	%r12641, %r1171;
	mov.u32 	%r12642, %r1172;
	mov.u32 	%r12643, %r1173;
	mov.u32 	%r12644, %r1174;
	ld.global.u32 	%r1175, [%rd7+1200128];
	ld.global.u32 	%r1176, [%rd7+1201152];
	ld.global.u32 	%r1177, [%rd7+1202176];
	ld.global.u32 	%r1178, [%rd7+1203200];
	mov.u32 	%r12645, %r1175;
	mov.u32 	%r12646, %r1176;
	mov.u32 	%r12647, %r1177;
	mov.u32 	%r12648, %r1178;
	ld.global.u32 	%r1179, [%rd7+1204224];
	ld.global.u32 	%r1180, [%rd7+1205248];
	ld.global.u32 	%r1181, [%rd7+1206272];
	ld.global.u32 	%r1182, [%rd7+1207296];
	mov.u32 	%r12649, %r1179;
	mov.u32 	%r12650, %r1180;
	mov.u32 	%r12651, %r1181;
	mov.u32 	%r12652, %r1182;
	ld.global.u32 	%r1183, [%rd7+1208320];
	ld.global.u32 	%r1184, [%rd7+1209344];
	ld.global.u32 	%r1185, [%rd7+1210368];
	ld.global.u32 	%r1186, [%rd7+1211392];
	mov.u32 	%r12653, %r1183;
	mov.u32 	%r12654, %r1184;
	mov.u32 	%r12655, %r1185;
	mov.u32 	%r12656, %r1186;
	ld.global.u32 	%r1187, [%rd7+1212416];
	ld.global.u32 	%r1188, [%rd7+1213440];
	ld.global.u32 	%r1189, [%rd7+1214464];
	ld.global.u32 	%r1190, [%rd7+1215488];
	mov.u32 	%r12657, %r1187;
	mov.u32 	%r12658, %r1188;
	mov.u32 	%r12659, %r1189;
	mov.u32 	%r12660, %r1190;
	ld.global.u32 	%r1191, [%rd7+1216512];
	ld.global.u32 	%r1192, [%rd7+1217536];
	ld.global.u32 	%r1193, [%rd7+1218560];
	ld.global.u32 	%r1194, [%rd7+1219584];
	mov.u32 	%r12661, %r1191;
	mov.u32 	%r12662, %r1192;
	mov.u32 	%r12663, %r1193;
	mov.u32 	%r12664, %r1194;
	ld.global.u32 	%r1195, [%rd7+1220608];
	ld.global.u32 	%r1196, [%rd7+1221632];
	ld.global.u32 	%r1197, [%rd7+1222656];
	ld.global.u32 	%r1198, [%rd7+1223680];
	mov.u32 	%r12665, %r1195;
	mov.u32 	%r12666, %r1196;
	mov.u32 	%r12667, %r1197;
	mov.u32 	%r12668, %r1198;
	ld.global.u32 	%r1199, [%rd7+1224704];
	ld.global.u32 	%r1200, [%rd7+1225728];
	ld.global.u32 	%r1201, [%rd7+1226752];
	ld.global.u32 	%r1202, [%rd7+1227776];
	mov.u32 	%r12669, %r1199;
	mov.u32 	%r12670, %r1200;
	mov.u32 	%r12671, %r1201;
	mov.u32 	%r12672, %r1202;
	ld.global.u32 	%r1203, [%rd7+1228800];
	ld.global.u32 	%r1204, [%rd7+1229824];
	ld.global.u32 	%r1205, [%rd7+1230848];
	ld.global.u32 	%r1206, [%rd7+1231872];
	mov.u32 	%r12673, %r1203;
	mov.u32 	%r12674, %r1204;
	mov.u32 	%r12675, %r1205;
	mov.u32 	%r12676, %r1206;
	ld.global.u32 	%r1207, [%rd7+1232896];
	ld.global.u32 	%r1208, [%rd7+1233920];
	ld.global.u32 	%r1209, [%rd7+1234944];
	ld.global.u32 	%r1210, [%rd7+1235968];
	mov.u32 	%r12677, %r1207;
	mov.u32 	%r12678, %r1208;
	mov.u32 	%r12679, %r1209;
	mov.u32 	%r12680, %r1210;
	ld.global.u32 	%r1211, [%rd7+1236992];
	ld.global.u32 	%r1212, [%rd7+1238016];
	ld.global.u32 	%r1213, [%rd7+1239040];
	ld.global.u32 	%r1214, [%rd7+1240064];
	mov.u32 	%r12681, %r1211;
	mov.u32 	%r12682, %r1212;
	mov.u32 	%r12683, %r1213;
	mov.u32 	%r12684, %r1214;
	ld.global.u32 	%r1215, [%rd7+1241088];
	ld.global.u32 	%r1216, [%rd7+1242112];
	ld.global.u32 	%r1217, [%rd7+1243136];
	ld.global.u32 	%r1218, [%rd7+1244160];
	mov.u32 	%r12685, %r1215;
	mov.u32 	%r12686, %r1216;
	mov.u32 	%r12687, %r1217;
	mov.u32 	%r12688, %r1218;
	ld.global.u32 	%r1219, [%rd7+1245184];
	ld.global.u32 	%r1220, [%rd7+1246208];
	ld.global.u32 	%r1221, [%rd7+1247232];
	ld.global.u32 	%r1222, [%rd7+1248256];
	mov.u32 	%r12689, %r1219;
	mov.u32 	%r12690, %r1220;
	mov.u32 	%r12691, %r1221;
	mov.u32 	%r12692, %r1222;
	ld.global.u32 	%r1223, [%rd7+1249280];
	ld.global.u32 	%r1224, [%rd7+1250304];
	ld.global.u32 	%r1225, [%rd7+1251328];
	ld.global.u32 	%r1226, [%rd7+1252352];
	mov.u32 	%r12693, %r1223;
	mov.u32 	%r12694, %r1224;
	mov.u32 	%r12695, %r1225;
	mov.u32 	%r12696, %r1226;
	ld.global.u32 	%r1227, [%rd7+1253376];
	ld.global.u32 	%r1228, [%rd7+1254400];
	ld.global.u32 	%r1229, [%rd7+1255424];
	ld.global.u32 	%r1230, [%rd7+1256448];
	mov.u32 	%r12697, %r1227;
	mov.u32 	%r12698, %r1228;
	mov.u32 	%r12699, %r1229;
	mov.u32 	%r12700, %r1230;
	ld.global.u32 	%r1231, [%rd7+1257472];
	ld.global.u32 	%r1232, [%rd7+1258496];
	ld.global.u32 	%r1233, [%rd7+1259520];
	ld.global.u32 	%r1234, [%rd7+1260544];
	mov.u32 	%r12701, %r1231;
	mov.u32 	%r12702, %r1232;
	mov.u32 	%r12703, %r1233;
	mov.u32 	%r12704, %r1234;
	ld.global.u32 	%r1235, [%rd7+1261568];
	ld.global.u32 	%r1236, [%rd7+1262592];
	ld.global.u32 	%r1237, [%rd7+1263616];
	ld.global.u32 	%r1238, [%rd7+1264640];
	mov.u32 	%r12705, %r1235;
	mov.u32 	%r12706, %r1236;
	mov.u32 	%r12707, %r1237;
	mov.u32 	%r12708, %r1238;
	ld.global.u32 	%r1239, [%rd7+1265664];
	ld.global.u32 	%r1240, [%rd7+1266688];
	ld.global.u32 	%r1241, [%rd7+1267712];
	ld.global.u32 	%r1242, [%rd7+1268736];
	mov.u32 	%r12709, %r1239;
	mov.u32 	%r12710, %r1240;
	mov.u32 	%r12711, %r1241;
	mov.u32 	%r12712, %r1242;
	ld.global.u32 	%r1243, [%rd7+1269760];
	ld.global.u32 	%r1244, [%rd7+1270784];
	ld.global.u32 	%r1245, [%rd7+1271808];
	ld.global.u32 	%r1246, [%rd7+1272832];
	mov.u32 	%r12713, %r1243;
	mov.u32 	%r12714, %r1244;
	mov.u32 	%r12715, %r1245;
	mov.u32 	%r12716, %r1246;
	ld.global.u32 	%r1247, [%rd7+1273856];
	ld.global.u32 	%r1248, [%rd7+1274880];
	ld.global.u32 	%r1249, [%rd7+1275904];
	ld.global.u32 	%r1250, [%rd7+1276928];
	mov.u32 	%r12717, %r1247;
	mov.u32 	%r12718, %r1248;
	mov.u32 	%r12719, %r1249;
	mov.u32 	%r12720, %r1250;
	ld.global.u32 	%r1251, [%rd7+1277952];
	ld.global.u32 	%r1252, [%rd7+1278976];
	ld.global.u32 	%r1253, [%rd7+1280000];
	ld.global.u32 	%r1254, [%rd7+1281024];
	mov.u32 	%r12721, %r1251;
	mov.u32 	%r12722, %r1252;
	mov.u32 	%r12723, %r1253;
	mov.u32 	%r12724, %r1254;
	ld.global.u32 	%r1255, [%rd7+1282048];
	ld.global.u32 	%r1256, [%rd7+1283072];
	ld.global.u32 	%r1257, [%rd7+1284096];
	ld.global.u32 	%r1258, [%rd7+1285120];
	mov.u32 	%r12725, %r1255;
	mov.u32 	%r12726, %r1256;
	mov.u32 	%r12727, %r1257;
	mov.u32 	%r12728, %r1258;
	ld.global.u32 	%r1259, [%rd7+1286144];
	ld.global.u32 	%r1260, [%rd7+1287168];
	ld.global.u32 	%r1261, [%rd7+1288192];
	ld.global.u32 	%r1262, [%rd7+1289216];
	mov.u32 	%r12729, %r1259;
	mov.u32 	%r12730, %r1260;
	mov.u32 	%r12731, %r1261;
	mov.u32 	%r12732, %r1262;
	ld.global.u32 	%r1263, [%rd7+1290240];
	ld.global.u32 	%r1264, [%rd7+1291264];
	ld.global.u32 	%r1265, [%rd7+1292288];
	ld.global.u32 	%r1266, [%rd7+1293312];
	mov.u32 	%r12733, %r1263;
	mov.u32 	%r12734, %r1264;
	mov.u32 	%r12735, %r1265;
	mov.u32 	%r12736, %r1266;
	ld.global.u32 	%r1267, [%rd7+1294336];
	ld.global.u32 	%r1268, [%rd7+1295360];
	ld.global.u32 	%r1269, [%rd7+1296384];
	ld.global.u32 	%r1270, [%rd7+1297408];
	mov.u32 	%r12737, %r1267;
	mov.u32 	%r12738, %r1268;
	mov.u32 	%r12739, %r1269;
	mov.u32 	%r12740, %r1270;
	ld.global.u32 	%r1271, [%rd7+1298432];
	ld.global.u32 	%r1272, [%rd7+1299456];
	ld.global.u32 	%r1273, [%rd7+1300480];
	ld.global.u32 	%r1274, [%rd7+1301504];
	mov.u32 	%r12741, %r1271;
	mov.u32 	%r12742, %r1272;
	mov.u32 	%r12743, %r1273;
	mov.u32 	%r12744, %r1274;
	ld.global.u32 	%r1275, [%rd7+1302528];
	ld.global.u32 	%r1276, [%rd7+1303552];
	ld.global.u32 	%r1277, [%rd7+1304576];
	ld.global.u32 	%r1278, [%rd7+1305600];
	mov.u32 	%r12745, %r1275;
	mov.u32 	%r12746, %r1276;
	mov.u32 	%r12747, %r1277;
	mov.u32 	%r12748, %r1278;
	ld.global.u32 	%r1279, [%rd7+1306624];
	ld.global.u32 	%r1280, [%rd7+1307648];
	ld.global.u32 	%r1281, [%rd7+1308672];
	ld.global.u32 	%r1282, [%rd7+1309696];
	mov.u32 	%r12749, %r1279;
	mov.u32 	%r12750, %r1280;
	mov.u32 	%r12751, %r1281;
	mov.u32 	%r12752, %r1282;
	ld.global.u32 	%r1283, [%rd7+1310720];
	ld.global.u32 	%r1284, [%rd7+1311744];
	ld.global.u32 	%r1285, [%rd7+1312768];
	ld.global.u32 	%r1286, [%rd7+1313792];
	mov.u32 	%r12753, %r1283;
	mov.u32 	%r12754, %r1284;
	mov.u32 	%r12755, %r1285;
	mov.u32 	%r12756, %r1286;
	ld.global.u32 	%r1287, [%rd7+1314816];
	ld.global.u32 	%r1288, [%rd7+1315840];
	ld.global.u32 	%r1289, [%rd7+1316864];
	ld.global.u32 	%r1290, [%rd7+1317888];
	mov.u32 	%r12757, %r1287;
	mov.u32 	%r12758, %r1288;
	mov.u32 	%r12759, %r1289;
	mov.u32 	%r12760, %r1290;
	ld.global.u32 	%r1291, [%rd7+1318912];
	ld.global.u32 	%r1292, [%rd7+1319936];
	ld.global.u32 	%r1293, [%rd7+1320960];
	ld.global.u32 	%r1294, [%rd7+1321984];
	mov.u32 	%r12761, %r1291;
	mov.u32 	%r12762, %r1292;
	mov.u32 	%r12763, %r1293;
	mov.u32 	%r12764, %r1294;
	ld.global.u32 	%r1295, [%rd7+1323008];
	ld.global.u32 	%r1296, [%rd7+1324032];
	ld.global.u32 	%r1297, [%rd7+1325056];
	ld.global.u32 	%r1298, [%rd7+1326080];
	mov.u32 	%r12765, %r1295;
	mov.u32 	%r12766, %r1296;
	mov.u32 	%r12767, %r1297;
	mov.u32 	%r12768, %r1298;
	ld.global.u32 	%r1299, [%rd7+1327104];
	ld.global.u32 	%r1300, [%rd7+1328128];
	ld.global.u32 	%r1301, [%rd7+1329152];
	ld.global.u32 	%r1302, [%rd7+1330176];
	mov.u32 	%r12769, %r1299;
	mov.u32 	%r12770, %r1300;
	mov.u32 	%r12771, %r1301;
	mov.u32 	%r12772, %r1302;
	ld.global.u32 	%r1303, [%rd7+1331200];
	ld.global.u32 	%r1304, [%rd7+1332224];
	ld.global.u32 	%r1305, [%rd7+1333248];
	ld.global.u32 	%r1306, [%rd7+1334272];
	mov.u32 	%r12773, %r1303;
	mov.u32 	%r12774, %r1304;
	mov.u32 	%r12775, %r1305;
	mov.u32 	%r12776, %r1306;
	ld.global.u32 	%r1307, [%rd7+1335296];
	ld.global.u32 	%r1308, [%rd7+1336320];
	ld.global.u32 	%r1309, [%rd7+1337344];
	ld.global.u32 	%r1310, [%rd7+1338368];
	mov.u32 	%r12777, %r1307;
	mov.u32 	%r12778, %r1308;
	mov.u32 	%r12779, %r1309;
	mov.u32 	%r12780, %r1310;
	ld.global.u32 	%r1311, [%rd7+1339392];
	ld.global.u32 	%r1312, [%rd7+1340416];
	ld.global.u32 	%r1313, [%rd7+1341440];
	ld.global.u32 	%r1314, [%rd7+1342464];
	mov.u32 	%r12781, %r1311;
	mov.u32 	%r12782, %r1312;
	mov.u32 	%r12783, %r1313;
	mov.u32 	%r12784, %r1314;
	ld.global.u32 	%r1315, [%rd7+1343488];
	ld.global.u32 	%r1316, [%rd7+1344512];
	ld.global.u32 	%r1317, [%rd7+1345536];
	ld.global.u32 	%r1318, [%rd7+1346560];
	mov.u32 	%r12785, %r1315;
	mov.u32 	%r12786, %r1316;
	mov.u32 	%r12787, %r1317;
	mov.u32 	%r12788, %r1318;
	ld.global.u32 	%r1319, [%rd7+1347584];
	ld.global.u32 	%r1320, [%rd7+1348608];
	ld.global.u32 	%r1321, [%rd7+1349632];
	ld.global.u32 	%r1322, [%rd7+1350656];
	mov.u32 	%r12789, %r1319;
	mov.u32 	%r12790, %r1320;
	mov.u32 	%r12791, %r1321;
	mov.u32 	%r12792, %r1322;
	ld.global.u32 	%r1323, [%rd7+1351680];
	ld.global.u32 	%r1324, [%rd7+1352704];
	ld.global.u32 	%r1325, [%rd7+1353728];
	ld.global.u32 	%r1326, [%rd7+1354752];
	mov.u32 	%r12793, %r1323;
	mov.u32 	%r12794, %r1324;
	mov.u32 	%r12795, %r1325;
	mov.u32 	%r12796, %r1326;
	ld.global.u32 	%r1327, [%rd7+1355776];
	ld.global.u32 	%r1328, [%rd7+1356800];
	ld.global.u32 	%r1329, [%rd7+1357824];
	ld.global.u32 	%r1330, [%rd7+1358848];
	mov.u32 	%r12797, %r1327;
	mov.u32 	%r12798, %r1328;
	mov.u32 	%r12799, %r1329;
	mov.u32 	%r12800, %r1330;
	ld.global.u32 	%r1331, [%rd7+1359872];
	ld.global.u32 	%r1332, [%rd7+1360896];
	ld.global.u32 	%r1333, [%rd7+1361920];
	ld.global.u32 	%r1334, [%rd7+1362944];
	mov.u32 	%r12801, %r1331;
	mov.u32 	%r12802, %r1332;
	mov.u32 	%r12803, %r1333;
	mov.u32 	%r12804, %r1334;
	ld.global.u32 	%r1335, [%rd7+1363968];
	ld.global.u32 	%r1336, [%rd7+1364992];
	ld.global.u32 	%r1337, [%rd7+1366016];
	ld.global.u32 	%r1338, [%rd7+1367040];
	mov.u32 	%r12805, %r1335;
	mov.u32 	%r12806, %r1336;
	mov.u32 	%r12807, %r1337;
	mov.u32 	%r12808, %r1338;
	ld.global.u32 	%r1339, [%rd7+1368064];
	ld.global.u32 	%r1340, [%rd7+1369088];
	ld.global.u32 	%r1341, [%rd7+1370112];
	ld.global.u32 	%r1342, [%rd7+1371136];
	mov.u32 	%r12809, %r1339;
	mov.u32 	%r12810, %r1340;
	mov.u32 	%r12811, %r1341;
	mov.u32 	%r12812, %r1342;
	ld.global.u32 	%r1343, [%rd7+1372160];
	ld.global.u32 	%r1344, [%rd7+1373184];
	ld.global.u32 	%r1345, [%rd7+1374208];
	ld.global.u32 	%r1346, [%rd7+1375232];
	mov.u32 	%r12813, %r1343;
	mov.u32 	%r12814, %r1344;
	mov.u32 	%r12815, %r1345;
	mov.u32 	%r12816, %r1346;
	ld.global.u32 	%r1347, [%rd7+1376256];
	ld.global.u32 	%r1348, [%rd7+1377280];
	ld.global.u32 	%r1349, [%rd7+1378304];
	ld.global.u32 	%r1350, [%rd7+1379328];
	mov.u32 	%r12817, %r1347;
	mov.u32 	%r12818, %r1348;
	mov.u32 	%r12819, %r1349;
	mov.u32 	%r12820, %r1350;
	ld.global.u32 	%r1351, [%rd7+1380352];
	ld.global.u32 	%r1352, [%rd7+1381376];
	ld.global.u32 	%r1353, [%rd7+1382400];
	ld.global.u32 	%r1354, [%rd7+1383424];
	mov.u32 	%r12821, %r1351;
	mov.u32 	%r12822, %r1352;
	mov.u32 	%r12823, %r1353;
	mov.u32 	%r12824, %r1354;
	ld.global.u32 	%r1355, [%rd7+1384448];
	ld.global.u32 	%r1356, [%rd7+1385472];
	ld.global.u32 	%r1357, [%rd7+1386496];
	ld.global.u32 	%r1358, [%rd7+1387520];
	mov.u32 	%r12825, %r1355;
	mov.u32 	%r12826, %r1356;
	mov.u32 	%r12827, %r1357;
	mov.u32 	%r12828, %r1358;
	ld.global.u32 	%r1359, [%rd7+1388544];
	ld.global.u32 	%r1360, [%rd7+1389568];
	ld.global.u32 	%r1361, [%rd7+1390592];
	ld.global.u32 	%r1362, [%rd7+1391616];
	mov.u32 	%r12829, %r1359;
	mov.u32 	%r12830, %r1360;
	mov.u32 	%r12831, %r1361;
	mov.u32 	%r12832, %r1362;
	ld.global.u32 	%r1363, [%rd7+1392640];
	ld.global.u32 	%r1364, [%rd7+1393664];
	ld.global.u32 	%r1365, [%rd7+1394688];
	ld.global.u32 	%r1366, [%rd7+1395712];
	mov.u32 	%r12833, %r1363;
	mov.u32 	%r12834, %r1364;
	mov.u32 	%r12835, %r1365;
	mov.u32 	%r12836, %r1366;
	ld.global.u32 	%r1367, [%rd7+1396736];
	ld.global.u32 	%r1368, [%rd7+1397760];
	ld.global.u32 	%r1369, [%rd7+1398784];
	ld.global.u32 	%r1370, [%rd7+1399808];
	mov.u32 	%r12837, %r1367;
	mov.u32 	%r12838, %r1368;
	mov.u32 	%r12839, %r1369;
	mov.u32 	%r12840, %r1370;
	ld.global.u32 	%r1371, [%rd7+1400832];
	ld.global.u32 	%r1372, [%rd7+1401856];
	ld.global.u32 	%r1373, [%rd7+1402880];
	ld.global.u32 	%r1374, [%rd7+1403904];
	mov.u32 	%r12841, %r1371;
	mov.u32 	%r12842, %r1372;
	mov.u32 	%r12843, %r1373;
	mov.u32 	%r12844, %r1374;
	ld.global.u32 	%r1375, [%rd7+1404928];
	ld.global.u32 	%r1376, [%rd7+1405952];
	ld.global.u32 	%r1377, [%rd7+1406976];
	ld.global.u32 	%r1378, [%rd7+1408000];
	mov.u32 	%r12845, %r1375;
	mov.u32 	%r12846, %r1376;
	mov.u32 	%r12847, %r1377;
	mov.u32 	%r12848, %r1378;
	ld.global.u32 	%r1379, [%rd7+1409024];
	ld.global.u32 	%r1380, [%rd7+1410048];
	ld.global.u32 	%r1381, [%rd7+1411072];
	ld.global.u32 	%r1382, [%rd7+1412096];
	mov.u32 	%r12849, %r1379;
	mov.u32 	%r12850, %r1380;
	mov.u32 	%r12851, %r1381;
	mov.u32 	%r12852, %r1382;
	ld.global.u32 	%r1383, [%rd7+1413120];
	ld.global.u32 	%r1384, [%rd7+1414144];
	ld.global.u32 	%r1385, [%rd7+1415168];
	ld.global.u32 	%r1386, [%rd7+1416192];
	mov.u32 	%r12853, %r1383;
	mov.u32 	%r12854, %r1384;
	mov.u32 	%r12855, %r1385;
	mov.u32 	%r12856, %r1386;
	ld.global.u32 	%r1387, [%rd7+1417216];
	ld.global.u32 	%r1388, [%rd7+1418240];
	ld.global.u32 	%r1389, [%rd7+1419264];
	ld.global.u32 	%r1390, [%rd7+1420288];
	mov.u32 	%r12857, %r1387;
	mov.u32 	%r12858, %r1388;
	mov.u32 	%r12859, %r1389;
	mov.u32 	%r12860, %r1390;
	ld.global.u32 	%r1391, [%rd7+1421312];
	ld.global.u32 	%r1392, [%rd7+1422336];
	ld.global.u32 	%r1393, [%rd7+1423360];
	ld.global.u32 	%r1394, [%rd7+1424384];
	mov.u32 	%r12861, %r1391;
	mov.u32 	%r12862, %r1392;
	mov.u32 	%r12863, %r1393;
	mov.u32 	%r12864, %r1394;
	ld.global.u32 	%r1395, [%rd7+1425408];
	ld.global.u32 	%r1396, [%rd7+1426432];
	ld.global.u32 	%r1397, [%rd7+1427456];
	ld.global.u32 	%r1398, [%rd7+1428480];
	mov.u32 	%r12865, %r1395;
	mov.u32 	%r12866, %r1396;
	mov.u32 	%r12867, %r1397;
	mov.u32 	%r12868, %r1398;
	ld.global.u32 	%r1399, [%rd7+1429504];
	ld.global.u32 	%r1400, [%rd7+1430528];
	ld.global.u32 	%r1401, [%rd7+1431552];
	ld.global.u32 	%r1402, [%rd7+1432576];
	mov.u32 	%r12869, %r1399;
	mov.u32 	%r12870, %r1400;
	mov.u32 	%r12871, %r1401;
	mov.u32 	%r12872, %r1402;
	ld.global.u32 	%r1403, [%rd7+1433600];
	ld.global.u32 	%r1404, [%rd7+1434624];
	ld.global.u32 	%r1405, [%rd7+1435648];
	ld.global.u32 	%r1406, [%rd7+1436672];
	mov.u32 	%r12873, %r1403;
	mov.u32 	%r12874, %r1404;
	mov.u32 	%r12875, %r1405;
	mov.u32 	%r12876, %r1406;
	ld.global.u32 	%r1407, [%rd7+1437696];
	ld.global.u32 	%r1408, [%rd7+1438720];
	ld.global.u32 	%r1409, [%rd7+1439744];
	ld.global.u32 	%r1410, [%rd7+1440768];
	mov.u32 	%r12877, %r1407;
	mov.u32 	%r12878, %r1408;
	mov.u32 	%r12879, %r1409;
	mov.u32 	%r12880, %r1410;
	ld.global.u32 	%r1411, [%rd7+1441792];
	ld.global.u32 	%r1412, [%rd7+1442816];
	ld.global.u32 	%r1413, [%rd7+1443840];
	ld.global.u32 	%r1414, [%rd7+1444864];
	mov.u32 	%r12881, %r1411;
	mov.u32 	%r12882, %r1412;
	mov.u32 	%r12883, %r1413;
	mov.u32 	%r12884, %r1414;
	ld.global.u32 	%r1415, [%rd7+1445888];
	ld.global.u32 	%r1416, [%rd7+1446912];
	ld.global.u32 	%r1417, [%rd7+1447936];
	ld.global.u32 	%r1418, [%rd7+1448960];
	mov.u32 	%r12885, %r1415;
	mov.u32 	%r12886, %r1416;
	mov.u32 	%r12887, %r1417;
	mov.u32 	%r12888, %r1418;
	ld.global.u32 	%r1419, [%rd7+1449984];
	ld.global.u32 	%r1420, [%rd7+1451008];
	ld.global.u32 	%r1421, [%rd7+1452032];
	ld.global.u32 	%r1422, [%rd7+1453056];
	mov.u32 	%r12889, %r1419;
	mov.u32 	%r12890, %r1420;
	mov.u32 	%r12891, %r1421;
	mov.u32 	%r12892, %r1422;
	ld.global.u32 	%r1423, [%rd7+1454080];
	ld.global.u32 	%r1424, [%rd7+1455104];
	ld.global.u32 	%r1425, [%rd7+1456128];
	ld.global.u32 	%r1426, [%rd7+1457152];
	mov.u32 	%r12893, %r1423;
	mov.u32 	%r12894, %r1424;
	mov.u32 	%r12895, %r1425;
	mov.u32 	%r12896, %r1426;
	ld.global.u32 	%r1427, [%rd7+1458176];
	ld.global.u32 	%r1428, [%rd7+1459200];
	ld.global.u32 	%r1429, [%rd7+1460224];
	ld.global.u32 	%r1430, [%rd7+1461248];
	mov.u32 	%r12897, %r1427;
	mov.u32 	%r12898, %r1428;
	mov.u32 	%r12899, %r1429;
	mov.u32 	%r12900, %r1430;
	ld.global.u32 	%r1431, [%rd7+1462272];
	ld.global.u32 	%r1432, [%rd7+1463296];
	ld.global.u32 	%r1433, [%rd7+1464320];
	ld.global.u32 	%r1434, [%rd7+1465344];
	mov.u32 	%r12901, %r1431;
	mov.u32 	%r12902, %r1432;
	mov.u32 	%r12903, %r1433;
	mov.u32 	%r12904, %r1434;
	ld.global.u32 	%r1435, [%rd7+1466368];
	ld.global.u32 	%r1436, [%rd7+1467392];
	ld.global.u32 	%r1437, [%rd7+1468416];
	ld.global.u32 	%r1438, [%rd7+1469440];
	mov.u32 	%r12905, %r1435;
	mov.u32 	%r12906, %r1436;
	mov.u32 	%r12907, %r1437;
	mov.u32 	%r12908, %r1438;
	ld.global.u32 	%r1439, [%rd7+1470464];
	ld.global.u32 	%r1440, [%rd7+1471488];
	ld.global.u32 	%r1441, [%rd7+1472512];
	ld.global.u32 	%r1442, [%rd7+1473536];
	mov.u32 	%r12909, %r1439;
	mov.u32 	%r12910, %r1440;
	mov.u32 	%r12911, %r1441;
	mov.u32 	%r12912, %r1442;
	ld.global.u32 	%r1443, [%rd7+1474560];
	ld.global.u32 	%r1444, [%rd7+1475584];
	ld.global.u32 	%r1445, [%rd7+1476608];
	ld.global.u32 	%r1446, [%rd7+1477632];
	mov.u32 	%r12913, %r1443;
	mov.u32 	%r12914, %r1444;
	mov.u32 	%r12915, %r1445;
	mov.u32 	%r12916, %r1446;
	ld.global.u32 	%r1447, [%rd7+1478656];
	ld.global.u32 	%r1448, [%rd7+1479680];
	ld.global.u32 	%r1449, [%rd7+1480704];
	ld.global.u32 	%r1450, [%rd7+1481728];
	mov.u32 	%r12917, %r1447;
	mov.u32 	%r12918, %r1448;
	mov.u32 	%r12919, %r1449;
	mov.u32 	%r12920, %r1450;
	ld.global.u32 	%r1451, [%rd7+1482752];
	ld.global.u32 	%r1452, [%rd7+1483776];
	ld.global.u32 	%r1453, [%rd7+1484800];
	ld.global.u32 	%r1454, [%rd7+1485824];
	mov.u32 	%r12921, %r1451;
	mov.u32 	%r12922, %r1452;
	mov.u32 	%r12923, %r1453;
	mov.u32 	%r12924, %r1454;
	ld.global.u32 	%r1455, [%rd7+1486848];
	ld.global.u32 	%r1456, [%rd7+1487872];
	ld.global.u32 	%r1457, [%rd7+1488896];
	ld.global.u32 	%r1458, [%rd7+1489920];
	mov.u32 	%r12925, %r1455;
	mov.u32 	%r12926, %r1456;
	mov.u32 	%r12927, %r1457;
	mov.u32 	%r12928, %r1458;
	ld.global.u32 	%r1459, [%rd7+1490944];
	ld.global.u32 	%r1460, [%rd7+1491968];
	ld.global.u32 	%r1461, [%rd7+1492992];
	ld.global.u32 	%r1462, [%rd7+1494016];
	mov.u32 	%r12929, %r1459;
	mov.u32 	%r12930, %r1460;
	mov.u32 	%r12931, %r1461;
	mov.u32 	%r12932, %r1462;
	ld.global.u32 	%r1463, [%rd7+1495040];
	ld.global.u32 	%r1464, [%rd7+1496064];
	ld.global.u32 	%r1465, [%rd7+1497088];
	ld.global.u32 	%r1466, [%rd7+1498112];
	mov.u32 	%r12933, %r1463;
	mov.u32 	%r12934, %r1464;
	mov.u32 	%r12935, %r1465;
	mov.u32 	%r12936, %r1466;
	ld.global.u32 	%r1467, [%rd7+1499136];
	ld.global.u32 	%r1468, [%rd7+1500160];
	ld.global.u32 	%r1469, [%rd7+1501184];
	ld.global.u32 	%r1470, [%rd7+1502208];
	mov.u32 	%r12937, %r1467;
	mov.u32 	%r12938, %r1468;
	mov.u32 	%r12939, %r1469;
	mov.u32 	%r12940, %r1470;
	ld.global.u32 	%r1471, [%rd7+1503232];
	ld.global.u32 	%r1472, [%rd7+1504256];
	ld.global.u32 	%r1473, [%rd7+1505280];
	ld.global.u32 	%r1474, [%rd7+1506304];
	mov.u32 	%r12941, %r1471;
	mov.u32 	%r12942, %r1472;
	mov.u32 	%r12943, %r1473;
	mov.u32 	%r12944, %r1474;
	ld.global.u32 	%r1475, [%rd7+1507328];
	ld.global.u32 	%r1476, [%rd7+1508352];
	ld.global.u32 	%r1477, [%rd7+1509376];
	ld.global.u32 	%r1478, [%rd7+1510400];
	mov.u32 	%r12945, %r1475;
	mov.u32 	%r12946, %r1476;
	mov.u32 	%r12947, %r1477;
	mov.u32 	%r12948, %r1478;
	ld.global.u32 	%r1479, [%rd7+1511424];
	ld.global.u32 	%r1480, [%rd7+1512448];
	ld.global.u32 	%r1481, [%rd7+1513472];
	ld.global.u32 	%r1482, [%rd7+1514496];
	mov.u32 	%r12949, %r1479;
	mov.u32 	%r12950, %r1480;
	mov.u32 	%r12951, %r1481;
	mov.u32 	%r12952, %r1482;
	ld.global.u32 	%r1483, [%rd7+1515520];
	ld.global.u32 	%r1484, [%rd7+1516544];
	ld.global.u32 	%r1485, [%rd7+1517568];
	ld.global.u32 	%r1486, [%rd7+1518592];
	mov.u32 	%r12953, %r1483;
	mov.u32 	%r12954, %r1484;
	mov.u32 	%r12955, %r1485;
	mov.u32 	%r12956, %r1486;
	ld.global.u32 	%r1487, [%rd7+1519616];
	ld.global.u32 	%r1488, [%rd7+1520640];
	ld.global.u32 	%r1489, [%rd7+1521664];
	ld.global.u32 	%r1490, [%rd7+1522688];
	mov.u32 	%r12957, %r1487;
	mov.u32 	%r12958, %r1488;
	mov.u32 	%r12959, %r1489;
	mov.u32 	%r12960, %r1490;
	ld.global.u32 	%r1491, [%rd7+1523712];
	ld.global.u32 	%r1492, [%rd7+1524736];
	ld.global.u32 	%r1493, [%rd7+1525760];
	ld.global.u32 	%r1494, [%rd7+1526784];
	mov.u32 	%r12961, %r1491;
	mov.u32 	%r12962, %r1492;
	mov.u32 	%r12963, %r1493;
	mov.u32 	%r12964, %r1494;
	ld.global.u32 	%r1495, [%rd7+1527808];
	ld.global.u32 	%r1496, [%rd7+1528832];
	ld.global.u32 	%r1497, [%rd7+1529856];
	ld.global.u32 	%r1498, [%rd7+1530880];
	mov.u32 	%r12965, %r1495;
	mov.u32 	%r12966, %r1496;
	mov.u32 	%r12967, %r1497;
	mov.u32 	%r12968, %r1498;
	ld.global.u32 	%r1499, [%rd7+1531904];
	ld.global.u32 	%r1500, [%rd7+1532928];
	ld.global.u32 	%r1501, [%rd7+1533952];
	ld.global.u32 	%r1502, [%rd7+1534976];
	mov.u32 	%r12969, %r1499;
	mov.u32 	%r12970, %r1500;
	mov.u32 	%r12971, %r1501;
	mov.u32 	%r12972, %r1502;
	ld.global.u32 	%r1503, [%rd7+1536000];
	ld.global.u32 	%r1504, [%rd7+1537024];
	ld.global.u32 	%r1505, [%rd7+1538048];
	ld.global.u32 	%r1506, [%rd7+1539072];
	mov.u32 	%r12973, %r1503;
	mov.u32 	%r12974, %r1504;
	mov.u32 	%r12975, %r1505;
	mov.u32 	%r12976, %r1506;
	ld.global.u32 	%r1507, [%rd7+1540096];
	ld.global.u32 	%r1508, [%rd7+1541120];
	ld.global.u32 	%r1509, [%rd7+1542144];
	ld.global.u32 	%r1510, [%rd7+1543168];
	mov.u32 	%r12977, %r1507;
	mov.u32 	%r12978, %r1508;
	mov.u32 	%r12979, %r1509;
	mov.u32 	%r12980, %r1510;
	ld.global.u32 	%r1511, [%rd7+1544192];
	ld.global.u32 	%r1512, [%rd7+1545216];
	ld.global.u32 	%r1513, [%rd7+1546240];
	ld.global.u32 	%r1514, [%rd7+1547264];
	mov.u32 	%r12981, %r1511;
	mov.u32 	%r12982, %r1512;
	mov.u32 	%r12983, %r1513;
	mov.u32 	%r12984, %r1514;
	ld.global.u32 	%r1515, [%rd7+1548288];
	ld.global.u32 	%r1516, [%rd7+1549312];
	ld.global.u32 	%r1517, [%rd7+1550336];
	ld.global.u32 	%r1518, [%rd7+1551360];
	mov.u32 	%r12985, %r1515;
	mov.u32 	%r12986, %r1516;
	mov.u32 	%r12987, %r1517;
	mov.u32 	%r12988, %r1518;
	ld.global.u32 	%r1519, [%rd7+1552384];
	ld.global.u32 	%r1520, [%rd7+1553408];
	ld.global.u32 	%r1521, [%rd7+1554432];
	ld.global.u32 	%r1522, [%rd7+1555456];
	mov.u32 	%r12989, %r1519;
	mov.u32 	%r12990, %r1520;
	mov.u32 	%r12991, %r1521;
	mov.u32 	%r12992, %r1522;
	ld.global.u32 	%r1523, [%rd7+1556480];
	ld.global.u32 	%r1524, [%rd7+1557504];
	ld.global.u32 	%r1525, [%rd7+1558528];
	ld.global.u32 	%r1526, [%rd7+1559552];
	mov.u32 	%r12993, %r1523;
	mov.u32 	%r12994, %r1524;
	mov.u32 	%r12995, %r1525;
	mov.u32 	%r12996, %r1526;
	ld.global.u32 	%r1527, [%rd7+1560576];
	ld.global.u32 	%r1528, [%rd7+1561600];
	ld.global.u32 	%r1529, [%rd7+1562624];
	ld.global.u32 	%r1530, [%rd7+1563648];
	mov.u32 	%r12997, %r1527;
	mov.u32 	%r12998, %r1528;
	mov.u32 	%r12999, %r1529;
	mov.u32 	%r13000, %r1530;
	ld.global.u32 	%r1531, [%rd7+1564672];
	ld.global.u32 	%r1532, [%rd7+1565696];
	ld.global.u32 	%r1533, [%rd7+1566720];
	ld.global.u32 	%r1534, [%rd7+1567744];
	mov.u32 	%r13001, %r1531;
	mov.u32 	%r13002, %r1532;
	mov.u32 	%r13003, %r1533;
	mov.u32 	%r13004, %r1534;
	ld.global.u32 	%r1535, [%rd7+1568768];
	ld.global.u32 	%r1536, [%rd7+1569792];
	ld.global.u32 	%r1537, [%rd7+1570816];
	ld.global.u32 	%r1538, [%rd7+1571840];
	mov.u32 	%r13005, %r1535;
	mov.u32 	%r13006, %r1536;
	mov.u32 	%r13007, %r1537;
	mov.u32 	%r13008, %r1538;
	ld.global.u32 	%r1539, [%rd7+1572864];
	ld.global.u32 	%r1540, [%rd7+1573888];
	ld.global.u32 	%r1541, [%rd7+1574912];
	ld.global.u32 	%r1542, [%rd7+1575936];
	mov.u32 	%r13009, %r1539;
	mov.u32 	%r13010, %r1540;
	mov.u32 	%r13011, %r1541;
	mov.u32 	%r13012, %r1542;
	ld.global.u32 	%r1543, [%rd7+1576960];
	ld.global.u32 	%r1544, [%rd7+1577984];
	ld.global.u32 	%r1545, [%rd7+1579008];
	ld.global.u32 	%r1546, [%rd7+1580032];
	mov.u32 	%r13013, %r1543;
	mov.u32 	%r13014, %r1544;
	mov.u32 	%r13015, %r1545;
	mov.u32 	%r13016, %r1546;
	ld.global.u32 	%r1547, [%rd7+1581056];
	ld.global.u32 	%r1548, [%rd7+1582080];
	ld.global.u32 	%r1549, [%rd7+1583104];
	ld.global.u32 	%r1550, [%rd7+1584128];
	mov.u32 	%r13017, %r1547;
	mov.u32 	%r13018, %r1548;
	mov.u32 	%r13019, %r1549;
	mov.u32 	%r13020, %r1550;
	ld.global.u32 	%r1551, [%rd7+1585152];
	ld.global.u32 	%r1552, [%rd7+1586176];
	ld.global.u32 	%r1553, [%rd7+1587200];
	ld.global.u32 	%r1554, [%rd7+1588224];
	mov.u32 	%r13021, %r1551;
	mov.u32 	%r13022, %r1552;
	mov.u32 	%r13023, %r1553;
	mov.u32 	%r13024, %r1554;
	ld.global.u32 	%r1555, [%rd7+1589248];
	ld.global.u32 	%r1556, [%rd7+1590272];
	ld.global.u32 	%r1557, [%rd7+1591296];
	ld.global.u32 	%r1558, [%rd7+1592320];
	mov.u32 	%r13025, %r1555;
	mov.u32 	%r13026, %r1556;
	mov.u32 	%r13027, %r1557;
	mov.u32 	%r13028, %r1558;
	ld.global.u32 	%r1559, [%rd7+1593344];
	ld.global.u32 	%r1560, [%rd7+1594368];
	ld.global.u32 	%r1561, [%rd7+1595392];
	ld.global.u32 	%r1562, [%rd7+1596416];
	mov.u32 	%r13029, %r1559;
	mov.u32 	%r13030, %r1560;
	mov.u32 	%r13031, %r1561;
	mov.u32 	%r13032, %r1562;
	ld.global.u32 	%r1563, [%rd7+1597440];
	ld.global.u32 	%r1564, [%rd7+1598464];
	ld.global.u32 	%r1565, [%rd7+1599488];
	ld.global.u32 	%r1566, [%rd7+1600512];
	mov.u32 	%r13033, %r1563;
	mov.u32 	%r13034, %r1564;
	mov.u32 	%r13035, %r1565;
	mov.u32 	%r13036, %r1566;
	ld.global.u32 	%r1567, [%rd7+1601536];
	ld.global.u32 	%r1568, [%rd7+1602560];
	ld.global.u32 	%r1569, [%rd7+1603584];
	ld.global.u32 	%r1570, [%rd7+1604608];
	mov.u32 	%r13037, %r1567;
	mov.u32 	%r13038, %r1568;
	mov.u32 	%r13039, %r1569;
	mov.u32 	%r13040, %r1570;
	ld.global.u32 	%r1571, [%rd7+1605632];
	ld.global.u32 	%r1572, [%rd7+1606656];
	ld.global.u32 	%r1573, [%rd7+1607680];
	ld.global.u32 	%r1574, [%rd7+1608704];
	mov.u32 	%r13041, %r1571;
	mov.u32 	%r13042, %r1572;
	mov.u32 	%r13043, %r1573;
	mov.u32 	%r13044, %r1574;
	ld.global.u32 	%r1575, [%rd7+1609728];
	ld.global.u32 	%r1576, [%rd7+1610752];
	ld.global.u32 	%r1577, [%rd7+1611776];
	ld.global.u32 	%r1578, [%rd7+1612800];
	mov.u32 	%r13045, %r1575;
	mov.u32 	%r13046, %r1576;
	mov.u32 	%r13047, %r1577;
	mov.u32 	%r13048, %r1578;
	ld.global.u32 	%r1579, [%rd7+1613824];
	ld.global.u32 	%r1580, [%rd7+1614848];
	ld.global.u32 	%r1581, [%rd7+1615872];
	ld.global.u32 	%r1582, [%rd7+1616896];
	mov.u32 	%r13049, %r1579;
	mov.u32 	%r13050, %r1580;
	mov.u32 	%r13051, %r1581;
	mov.u32 	%r13052, %r1582;
	ld.global.u32 	%r1583, [%rd7+1617920];
	ld.global.u32 	%r1584, [%rd7+1618944];
	ld.global.u32 	%r1585, [%rd7+1619968];
	ld.global.u32 	%r1586, [%rd7+1620992];
	mov.u32 	%r13053, %r1583;
	mov.u32 	%r13054, %r1584;
	mov.u32 	%r13055, %r1585;
	mov.u32 	%r13056, %r1586;
	ld.global.u32 	%r1587, [%rd7+1622016];
	ld.global.u32 	%r1588, [%rd7+1623040];
	ld.global.u32 	%r1589, [%rd7+1624064];
	ld.global.u32 	%r1590, [%rd7+1625088];
	mov.u32 	%r13057, %r1587;
	mov.u32 	%r13058, %r1588;
	mov.u32 	%r13059, %r1589;
	mov.u32 	%r13060, %r1590;
	ld.global.u32 	%r1591, [%rd7+1626112];
	ld.global.u32 	%r1592, [%rd7+1627136];
	ld.global.u32 	%r1593, [%rd7+1628160];
	ld.global.u32 	%r1594, [%rd7+1629184];
	mov.u32 	%r13061, %r1591;
	mov.u32 	%r13062, %r1592;
	mov.u32 	%r13063, %r1593;
	mov.u32 	%r13064, %r1594;
	ld.global.u32 	%r1595, [%rd7+1630208];
	ld.global.u32 	%r1596, [%rd7+1631232];
	ld.global.u32 	%r1597, [%rd7+1632256];
	ld.global.u32 	%r1598, [%rd7+1633280];
	mov.u32 	%r13065, %r1595;
	mov.u32 	%r13066, %r1596;
	mov.u32 	%r13067, %r1597;
	mov.u32 	%r13068, %r1598;
	ld.global.u32 	%r1599, [%rd7+1634304];
	ld.global.u32 	%r1600, [%rd7+1635328];
	ld.global.u32 	%r1601, [%rd7+1636352];
	ld.global.u32 	%r1602, [%rd7+1637376];
	mov.u32 	%r13069, %r1599;
	mov.u32 	%r13070, %r1600;
	mov.u32 	%r13071, %r1601;
	mov.u32 	%r13072, %r1602;
	ld.global.u32 	%r1603, [%rd7+1638400];
	ld.global.u32 	%r1604, [%rd7+1639424];
	ld.global.u32 	%r1605, [%rd7+1640448];
	ld.global.u32 	%r1606, [%rd7+1641472];
	mov.u32 	%r13073, %r1603;
	mov.u32 	%r13074, %r1604;
	mov.u32 	%r13075, %r1605;
	mov.u32 	%r13076, %r1606;
	ld.global.u32 	%r1607, [%rd7+1642496];
	ld.global.u32 	%r1608, [%rd7+1643520];
	ld.global.u32 	%r1609, [%rd7+1644544];
	ld.global.u32 	%r1610, [%rd7+1645568];
	mov.u32 	%r13077, %r1607;
	mov.u32 	%r13078, %r1608;
	mov.u32 	%r13079, %r1609;
	mov.u32 	%r13080, %r1610;
	ld.global.u32 	%r1611, [%rd7+1646592];
	ld.global.u32 	%r1612, [%rd7+1647616];
	ld.global.u32 	%r1613, [%rd7+1648640];
	ld.global.u32 	%r1614, [%rd7+1649664];
	mov.u32 	%r13081, %r1611;
	mov.u32 	%r13082, %r1612;
	mov.u32 	%r13083, %r1613;
	mov.u32 	%r13084, %r1614;
	ld.global.u32 	%r1615, [%rd7+1650688];
	ld.global.u32 	%r1616, [%rd7+1651712];
	ld.global.u32 	%r1617, [%rd7+1652736];
	ld.global.u32 	%r1618, [%rd7+1653760];
	mov.u32 	%r13085, %r1615;
	mov.u32 	%r13086, %r1616;
	mov.u32 	%r13087, %r1617;
	mov.u32 	%r13088, %r1618;
	ld.global.u32 	%r1619, [%rd7+1654784];
	ld.global.u32 	%r1620, [%rd7+1655808];
	ld.global.u32 	%r1621, [%rd7+1656832];
	ld.global.u32 	%r1622, [%rd7+1657856];
	mov.u32 	%r13089, %r1619;
	mov.u32 	%r13090, %r1620;
	mov.u32 	%r13091, %r1621;
	mov.u32 	%r13092, %r1622;
	ld.global.u32 	%r1623, [%rd7+1658880];
	ld.global.u32 	%r1624, [%rd7+1659904];
	ld.global.u32 	%r1625, [%rd7+1660928];
	ld.global.u32 	%r1626, [%rd7+1661952];
	mov.u32 	%r13093, %r1623;
	mov.u32 	%r13094, %r1624;
	mov.u32 	%r13095, %r1625;
	mov.u32 	%r13096, %r1626;
	ld.global.u32 	%r1627, [%rd7+1662976];
	ld.global.u32 	%r1628, [%rd7+1664000];
	ld.global.u32 	%r1629, [%rd7+1665024];
	ld.global.u32 	%r1630, [%rd7+1666048];
	mov.u32 	%r13097, %r1627;
	mov.u32 	%r13098, %r1628;
	mov.u32 	%r13099, %r1629;
	mov.u32 	%r13100, %r1630;
	ld.global.u32 	%r1631, [%rd7+1667072];
	ld.global.u32 	%r1632, [%rd7+1668096];
	ld.global.u32 	%r1633, [%rd7+1669120];
	ld.global.u32 	%r1634, [%rd7+1670144];
	mov.u32 	%r13101, %r1631;
	mov.u32 	%r13102, %r1632;
	mov.u32 	%r13103, %r1633;
	mov.u32 	%r13104, %r1634;
	ld.global.u32 	%r1635, [%rd7+1671168];
	ld.global.u32 	%r1636, [%rd7+1672192];
	ld.global.u32 	%r1637, [%rd7+1673216];
	ld.global.u32 	%r1638, [%rd7+1674240];
	mov.u32 	%r13105, %r1635;
	mov.u32 	%r13106, %r1636;
	mov.u32 	%r13107, %r1637;
	mov.u32 	%r13108, %r1638;
	ld.global.u32 	%r1639, [%rd7+1675264];
	ld.global.u32 	%r1640, [%rd7+1676288];
	ld.global.u32 	%r1641, [%rd7+1677312];
	ld.global.u32 	%r1642, [%rd7+1678336];
	mov.u32 	%r13109, %r1639;
	mov.u32 	%r13110, %r1640;
	mov.u32 	%r13111, %r1641;
	mov.u32 	%r13112, %r1642;
	ld.global.u32 	%r1643, [%rd7+1679360];
	ld.global.u32 	%r1644, [%rd7+1680384];
	ld.global.u32 	%r1645, [%rd7+1681408];
	ld.global.u32 	%r1646, [%rd7+1682432];
	mov.u32 	%r13113, %r1643;
	mov.u32 	%r13114, %r1644;
	mov.u32 	%r13115, %r1645;
	mov.u32 	%r13116, %r1646;
	ld.global.u32 	%r1647, [%rd7+1683456];
	ld.global.u32 	%r1648, [%rd7+1684480];
	ld.global.u32 	%r1649, [%rd7+1685504];
	ld.global.u32 	%r1650, [%rd7+1686528];
	mov.u32 	%r13117, %r1647;
	mov.u32 	%r13118, %r1648;
	mov.u32 	%r13119, %r1649;
	mov.u32 	%r13120, %r1650;
	ld.global.u32 	%r1651, [%rd7+1687552];
	ld.global.u32 	%r1652, [%rd7+1688576];
	ld.global.u32 	%r1653, [%rd7+1689600];
	ld.global.u32 	%r1654, [%rd7+1690624];
	mov.u32 	%r13121, %r1651;
	mov.u32 	%r13122, %r1652;
	mov.u32 	%r13123, %r1653;
	mov.u32 	%r13124, %r1654;
	ld.global.u32 	%r1655, [%rd7+1691648];
	ld.global.u32 	%r1656, [%rd7+1692672];
	ld.global.u32 	%r1657, [%rd7+1693696];
	ld.global.u32 	%r1658, [%rd7+1694720];
	mov.u32 	%r13125, %r1655;
	mov.u32 	%r13126, %r1656;
	mov.u32 	%r13127, %r1657;
	mov.u32 	%r13128, %r1658;
	ld.global.u32 	%r1659, [%rd7+1695744];
	ld.global.u32 	%r1660, [%rd7+1696768];
	ld.global.u32 	%r1661, [%rd7+1697792];
	ld.global.u32 	%r1662, [%rd7+1698816];
	mov.u32 	%r13129, %r1659;
	mov.u32 	%r13130, %r1660;
	mov.u32 	%r13131, %r1661;
	mov.u32 	%r13132, %r1662;
	ld.global.u32 	%r1663, [%rd7+1699840];
	ld.global.u32 	%r1664, [%rd7+1700864];
	ld.global.u32 	%r1665, [%rd7+1701888];
	ld.global.u32 	%r1666, [%rd7+1702912];
	mov.u32 	%r13133, %r1663;
	mov.u32 	%r13134, %r1664;
	mov.u32 	%r13135, %r1665;
	mov.u32 	%r13136, %r1666;
	ld.global.u32 	%r1667, [%rd7+1703936];
	ld.global.u32 	%r1668, [%rd7+1704960];
	ld.global.u32 	%r1669, [%rd7+1705984];
	ld.global.u32 	%r1670, [%rd7+1707008];
	mov.u32 	%r13137, %r1667;
	mov.u32 	%r13138, %r1668;
	mov.u32 	%r13139, %r1669;
	mov.u32 	%r13140, %r1670;
	ld.global.u32 	%r1671, [%rd7+1708032];
	ld.global.u32 	%r1672, [%rd7+1709056];
	ld.global.u32 	%r1673, [%rd7+1710080];
	ld.global.u32 	%r1674, [%rd7+1711104];
	mov.u32 	%r13141, %r1671;
	mov.u32 	%r13142, %r1672;
	mov.u32 	%r13143, %r1673;
	mov.u32 	%r13144, %r1674;
	ld.global.u32 	%r1675, [%rd7+1712128];
	ld.global.u32 	%r1676, [%rd7+1713152];
	ld.global.u32 	%r1677, [%rd7+1714176];
	ld.global.u32 	%r1678, [%rd7+1715200];
	mov.u32 	%r13145, %r1675;
	mov.u32 	%r13146, %r1676;
	mov.u32 	%r13147, %r1677;
	mov.u32 	%r13148, %r1678;
	ld.global.u32 	%r1679, [%rd7+1716224];
	ld.global.u32 	%r1680, [%rd7+1717248];
	ld.global.u32 	%r1681, [%rd7+1718272];
	ld.global.u32 	%r1682, [%rd7+1719296];
	mov.u32 	%r13149, %r1679;
	mov.u32 	%r13150, %r1680;
	mov.u32 	%r13151, %r1681;
	mov.u32 	%r13152, %r1682;
	ld.global.u32 	%r1683, [%rd7+1720320];
	ld.global.u32 	%r1684, [%rd7+1721344];
	ld.global.u32 	%r1685, [%rd7+1722368];
	ld.global.u32 	%r1686, [%rd7+1723392];
	mov.u32 	%r13153, %r1683;
	mov.u32 	%r13154, %r1684;
	mov.u32 	%r13155, %r1685;
	mov.u32 	%r13156, %r1686;
	ld.global.u32 	%r1687, [%rd7+1724416];
	ld.global.u32 	%r1688, [%rd7+1725440];
	ld.global.u32 	%r1689, [%rd7+1726464];
	ld.global.u32 	%r1690, [%rd7+1727488];
	mov.u32 	%r13157, %r1687;
	mov.u32 	%r13158, %r1688;
	mov.u32 	%r13159, %r1689;
	mov.u32 	%r13160, %r1690;
	ld.global.u32 	%r1691, [%rd7+1728512];
	ld.global.u32 	%r1692, [%rd7+1729536];
	ld.global.u32 	%r1693, [%rd7+1730560];
	ld.global.u32 	%r1694, [%rd7+1731584];
	mov.u32 	%r13161, %r1691;
	mov.u32 	%r13162, %r1692;
	mov.u32 	%r13163, %r1693;
	mov.u32 	%r13164, %r1694;
	ld.global.u32 	%r1695, [%rd7+1732608];
	ld.global.u32 	%r1696, [%rd7+1733632];
	ld.global.u32 	%r1697, [%rd7+1734656];
	ld.global.u32 	%r1698, [%rd7+1735680];
	mov.u32 	%r13165, %r1695;
	mov.u32 	%r13166, %r1696;
	mov.u32 	%r13167, %r1697;
	mov.u32 	%r13168, %r1698;
	ld.global.u32 	%r1699, [%rd7+1736704];
	ld.global.u32 	%r1700, [%rd7+1737728];
	ld.global.u32 	%r1701, [%rd7+1738752];
	ld.global.u32 	%r1702, [%rd7+1739776];
	mov.u32 	%r13169, %r1699;
	mov.u32 	%r13170, %r1700;
	mov.u32 	%r13171, %r1701;
	mov.u32 	%r13172, %r1702;
	ld.global.u32 	%r1703, [%rd7+1740800];
	ld.global.u32 	%r1704, [%rd7+1741824];
	ld.global.u32 	%r1705, [%rd7+1742848];
	ld.global.u32 	%r1706, [%rd7+1743872];
	mov.u32 	%r13173, %r1703;
	mov.u32 	%r13174, %r1704;
	mov.u32 	%r13175, %r1705;
	mov.u32 	%r13176, %r1706;
	ld.global.u32 	%r1707, [%rd7+1744896];
	ld.global.u32 	%r1708, [%rd7+1745920];
	ld.global.u32 	%r1709, [%rd7+1746944];
	ld.global.u32 	%r1710, [%rd7+1747968];
	mov.u32 	%r13177, %r1707;
	mov.u32 	%r13178, %r1708;
	mov.u32 	%r13179, %r1709;
	mov.u32 	%r13180, %r1710;
	ld.global.u32 	%r1711, [%rd7+1748992];
	ld.global.u32 	%r1712, [%rd7+1750016];
	ld.global.u32 	%r1713, [%rd7+1751040];
	ld.global.u32 	%r1714, [%rd7+1752064];
	mov.u32 	%r13181, %r1711;
	mov.u32 	%r13182, %r1712;
	mov.u32 	%r13183, %r1713;
	mov.u32 	%r13184, %r1714;
	ld.global.u32 	%r1715, [%rd7+1753088];
	ld.global.u32 	%r1716, [%rd7+1754112];
	ld.global.u32 	%r1717, [%rd7+1755136];
	ld.global.u32 	%r1718, [%rd7+1756160];
	mov.u32 	%r13185, %r1715;
	mov.u32 	%r13186, %r1716;
	mov.u32 	%r13187, %r1717;
	mov.u32 	%r13188, %r1718;
	ld.global.u32 	%r1719, [%rd7+1757184];
	ld.global.u32 	%r1720, [%rd7+1758208];
	ld.global.u32 	%r1721, [%rd7+1759232];
	ld.global.u32 	%r1722, [%rd7+1760256];
	mov.u32 	%r13189, %r1719;
	mov.u32 	%r13190, %r1720;
	mov.u32 	%r13191, %r1721;
	mov.u32 	%r13192, %r1722;
	ld.global.u32 	%r1723, [%rd7+1761280];
	ld.global.u32 	%r1724, [%rd7+1762304];
	ld.global.u32 	%r1725, [%rd7+1763328];
	ld.global.u32 	%r1726, [%rd7+1764352];
	mov.u32 	%r13193, %r1723;
	mov.u32 	%r13194, %r1724;
	mov.u32 	%r13195, %r1725;
	mov.u32 	%r13196, %r1726;
	ld.global.u32 	%r1727, [%rd7+1765376];
	ld.global.u32 	%r1728, [%rd7+1766400];
	ld.global.u32 	%r1729, [%rd7+1767424];
	ld.global.u32 	%r1730, [%rd7+1768448];
	mov.u32 	%r13197, %r1727;
	mov.u32 	%r13198, %r1728;
	mov.u32 	%r13199, %r1729;
	mov.u32 	%r13200, %r1730;
	ld.global.u32 	%r1731, [%rd7+1769472];
	ld.global.u32 	%r1732, [%rd7+1770496];
	ld.global.u32 	%r1733, [%rd7+1771520];
	ld.global.u32 	%r1734, [%rd7+1772544];
	mov.u32 	%r13201, %r1731;
	mov.u32 	%r13202, %r1732;
	mov.u32 	%r13203, %r1733;
	mov.u32 	%r13204, %r1734;
	ld.global.u32 	%r1735, [%rd7+1773568];
	ld.global.u32 	%r1736, [%rd7+1774592];
	ld.global.u32 	%r1737, [%rd7+1775616];
	ld.global.u32 	%r1738, [%rd7+1776640];
	mov.u32 	%r13205, %r1735;
	mov.u32 	%r13206, %r1736;
	mov.u32 	%r13207, %r1737;
	mov.u32 	%r13208, %r1738;
	ld.global.u32 	%r1739, [%rd7+1777664];
	ld.global.u32 	%r1740, [%rd7+1778688];
	ld.global.u32 	%r1741, [%rd7+1779712];
	ld.global.u32 	%r1742, [%rd7+1780736];
	mov.u32 	%r13209, %r1739;
	mov.u32 	%r13210, %r1740;
	mov.u32 	%r13211, %r1741;
	mov.u32 	%r13212, %r1742;
	ld.global.u32 	%r1743, [%rd7+1781760];
	ld.global.u32 	%r1744, [%rd7+1782784];
	ld.global.u32 	%r1745, [%rd7+1783808];
	ld.global.u32 	%r1746, [%rd7+1784832];
	mov.u32 	%r13213, %r1743;
	mov.u32 	%r13214, %r1744;
	mov.u32 	%r13215, %r1745;
	mov.u32 	%r13216, %r1746;
	ld.global.u32 	%r1747, [%rd7+1785856];
	ld.global.u32 	%r1748, [%rd7+1786880];
	ld.global.u32 	%r1749, [%rd7+1787904];
	ld.global.u32 	%r1750, [%rd7+1788928];
	mov.u32 	%r13217, %r1747;
	mov.u32 	%r13218, %r1748;
	mov.u32 	%r13219, %r1749;
	mov.u32 	%r13220, %r1750;
	ld.global.u32 	%r1751, [%rd7+1789952];
	ld.global.u32 	%r1752, [%rd7+1790976];
	ld.global.u32 	%r1753, [%rd7+1792000];
	ld.global.u32 	%r1754, [%rd7+1793024];
	mov.u32 	%r13221, %r1751;
	mov.u32 	%r13222, %r1752;
	mov.u32 	%r13223, %r1753;
	mov.u32 	%r13224, %r1754;
	ld.global.u32 	%r1755, [%rd7+1794048];
	ld.global.u32 	%r1756, [%rd7+1795072];
	ld.global.u32 	%r1757, [%rd7+1796096];
	ld.global.u32 	%r1758, [%rd7+1797120];
	mov.u32 	%r13225, %r1755;
	mov.u32 	%r13226, %r1756;
	mov.u32 	%r13227, %r1757;
	mov.u32 	%r13228, %r1758;
	ld.global.u32 	%r1759, [%rd7+1798144];
	ld.global.u32 	%r1760, [%rd7+1799168];
	ld.global.u32 	%r1761, [%rd7+1800192];
	ld.global.u32 	%r1762, [%rd7+1801216];
	mov.u32 	%r13229, %r1759;
	mov.u32 	%r13230, %r1760;
	mov.u32 	%r13231, %r1761;
	mov.u32 	%r13232, %r1762;
	ld.global.u32 	%r1763, [%rd7+1802240];
	ld.global.u32 	%r1764, [%rd7+1803264];
	ld.global.u32 	%r1765, [%rd7+1804288];
	ld.global.u32 	%r1766, [%rd7+1805312];
	mov.u32 	%r13233, %r1763;
	mov.u32 	%r13234, %r1764;
	mov.u32 	%r13235, %r1765;
	mov.u32 	%r13236, %r1766;
	ld.global.u32 	%r1767, [%rd7+1806336];
	ld.global.u32 	%r1768, [%rd7+1807360];
	ld.global.u32 	%r1769, [%rd7+1808384];
	ld.global.u32 	%r1770, [%rd7+1809408];
	mov.u32 	%r13237, %r1767;
	mov.u32 	%r13238, %r1768;
	mov.u32 	%r13239, %r1769;
	mov.u32 	%r13240, %r1770;
	ld.global.u32 	%r1771, [%rd7+1810432];
	ld.global.u32 	%r1772, [%rd7+1811456];
	ld.global.u32 	%r1773, [%rd7+1812480];
	ld.global.u32 	%r1774, [%rd7+1813504];
	mov.u32 	%r13241, %r1771;
	mov.u32 	%r13242, %r1772;
	mov.u32 	%r13243, %r1773;
	mov.u32 	%r13244, %r1774;
	ld.global.u32 	%r1775, [%rd7+1814528];
	ld.global.u32 	%r1776, [%rd7+1815552];
	ld.global.u32 	%r1777, [%rd7+1816576];
	ld.global.u32 	%r1778, [%rd7+1817600];
	mov.u32 	%r13245, %r1775;
	mov.u32 	%r13246, %r1776;
	mov.u32 	%r13247, %r1777;
	mov.u32 	%r13248, %r1778;
	ld.global.u32 	%r1779, [%rd7+1818624];
	ld.global.u32 	%r1780, [%rd7+1819648];
	ld.global.u32 	%r1781, [%rd7+1820672];
	ld.global.u32 	%r1782, [%rd7+1821696];
	mov.u32 	%r13249, %r1779;
	mov.u32 	%r13250, %r1780;
	mov.u32 	%r13251, %r1781;
	mov.u32 	%r13252, %r1782;
	ld.global.u32 	%r1783, [%rd7+1822720];
	ld.global.u32 	%r1784, [%rd7+1823744];
	ld.global.u32 	%r1785, [%rd7+1824768];
	ld.global.u32 	%r1786, [%rd7+1825792];
	mov.u32 	%r13253, %r1783;
	mov.u32 	%r13254, %r1784;
	mov.u32 	%r13255, %r1785;
	mov.u32 	%r13256, %r1786;
	ld.global.u32 	%r1787, [%rd7+1826816];
	ld.global.u32 	%r1788, [%rd7+1827840];
	ld.global.u32 	%r1789, [%rd7+1828864];
	ld.global.u32 	%r1790, [%rd7+1829888];
	mov.u32 	%r13257, %r1787;
	mov.u32 	%r13258, %r1788;
	mov.u32 	%r13259, %r1789;
	mov.u32 	%r13260, %r1790;
	ld.global.u32 	%r1791, [%rd7+1830912];
	ld.global.u32 	%r1792, [%rd7+1831936];
	ld.global.u32 	%r1793, [%rd7+1832960];
	ld.global.u32 	%r1794, [%rd7+1833984];
	mov.u32 	%r13261, %r1791;
	mov.u32 	%r13262, %r1792;
	mov.u32 	%r13263, %r1793;
	mov.u32 	%r13264, %r1794;
	ld.global.u32 	%r1795, [%rd7+1835008];
	ld.global.u32 	%r1796, [%rd7+1836032];
	ld.global.u32 	%r1797, [%rd7+1837056];
	ld.global.u32 	%r1798, [%rd7+1838080];
	mov.u32 	%r13265, %r1795;
	mov.u32 	%r13266, %r1796;
	mov.u32 	%r13267, %r1797;
	mov.u32 	%r13268, %r1798;
	ld.global.u32 	%r1799, [%rd7+1839104];
	ld.global.u32 	%r1800, [%rd7+1840128];
	ld.global.u32 	%r1801, [%rd7+1841152];
	ld.global.u32 	%r1802, [%rd7+1842176];
	mov.u32 	%r13269, %r1799;
	mov.u32 	%r13270, %r1800;
	mov.u32 	%r13271, %r1801;
	mov.u32 	%r13272, %r1802;
	ld.global.u32 	%r1803, [%rd7+1843200];
	ld.global.u32 	%r1804, [%rd7+1844224];
	ld.global.u32 	%r1805, [%rd7+1845248];
	ld.global.u32 	%r1806, [%rd7+1846272];
	mov.u32 	%r13273, %r1803;
	mov.u32 	%r13274, %r1804;
	mov.u32 	%r13275, %r1805;
	mov.u32 	%r13276, %r1806;
	ld.global.u32 	%r1807, [%rd7+1847296];
	ld.global.u32 	%r1808, [%rd7+1848320];
	ld.global.u32 	%r1809, [%rd7+1849344];
	ld.global.u32 	%r1810, [%rd7+1850368];
	mov.u32 	%r13277, %r1807;
	mov.u32 	%r13278, %r1808;
	mov.u32 	%r13279, %r1809;
	mov.u32 	%r13280, %r1810;
	ld.global.u32 	%r1811, [%rd7+1851392];
	ld.global.u32 	%r1812, [%rd7+1852416];
	ld.global.u32 	%r1813, [%rd7+1853440];
	ld.global.u32 	%r1814, [%rd7+1854464];
	mov.u32 	%r13281, %r1811;
	mov.u32 	%r13282, %r1812;
	mov.u32 	%r13283, %r1813;
	mov.u32 	%r13284, %r1814;
	ld.global.u32 	%r1815, [%rd7+1855488];
	ld.global.u32 	%r1816, [%rd7+1856512];
	ld.global.u32 	%r1817, [%rd7+1857536];
	ld.global.u32 	%r1818, [%rd7+1858560];
	mov.u32 	%r13285, %r1815;
	mov.u32 	%r13286, %r1816;
	mov.u32 	%r13287, %r1817;
	mov.u32 	%r13288, %r1818;
	ld.global.u32 	%r1819, [%rd7+1859584];
	ld.global.u32 	%r1820, [%rd7+1860608];
	ld.global.u32 	%r1821, [%rd7+1861632];
	ld.global.u32 	%r1822, [%rd7+1862656];
	mov.u32 	%r13289, %r1819;
	mov.u32 	%r13290, %r1820;
	mov.u32 	%r13291, %r1821;
	mov.u32 	%r13292, %r1822;
	ld.global.u32 	%r1823, [%rd7+1863680];
	ld.global.u32 	%r1824, [%rd7+1864704];
	ld.global.u32 	%r1825, [%rd7+1865728];
	ld.global.u32 	%r1826, [%rd7+1866752];
	mov.u32 	%r13293, %r1823;
	mov.u32 	%r13294, %r1824;
	mov.u32 	%r13295, %r1825;
	mov.u32 	%r13296, %r1826;
	ld.global.u32 	%r1827, [%rd7+1867776];
	ld.global.u32 	%r1828, [%rd7+1868800];
	ld.global.u32 	%r1829, [%rd7+1869824];
	ld.global.u32 	%r1830, [%rd7+1870848];
	mov.u32 	%r13297, %r1827;
	mov.u32 	%r13298, %r1828;
	mov.u32 	%r13299, %r1829;
	mov.u32 	%r13300, %r1830;
	ld.global.u32 	%r1831, [%rd7+1871872];
	ld.global.u32 	%r1832, [%rd7+1872896];
	ld.global.u32 	%r1833, [%rd7+1873920];
	ld.global.u32 	%r1834, [%rd7+1874944];
	mov.u32 	%r13301, %r1831;
	mov.u32 	%r13302, %r1832;
	mov.u32 	%r13303, %r1833;
	mov.u32 	%r13304, %r1834;
	ld.global.u32 	%r1835, [%rd7+1875968];
	ld.global.u32 	%r1836, [%rd7+1876992];
	ld.global.u32 	%r1837, [%rd7+1878016];
	ld.global.u32 	%r1838, [%rd7+1879040];
	mov.u32 	%r13305, %r1835;
	mov.u32 	%r13306, %r1836;
	mov.u32 	%r13307, %r1837;
	mov.u32 	%r13308, %r1838;
	ld.global.u32 	%r1839, [%rd7+1880064];
	ld.global.u32 	%r1840, [%rd7+1881088];
	ld.global.u32 	%r1841, [%rd7+1882112];
	ld.global.u32 	%r1842, [%rd7+1883136];
	mov.u32 	%r13309, %r1839;
	mov.u32 	%r13310, %r1840;
	mov.u32 	%r13311, %r1841;
	mov.u32 	%r13312, %r1842;
	ld.global.u32 	%r1843, [%rd7+1884160];
	ld.global.u32 	%r1844, [%rd7+1885184];
	ld.global.u32 	%r1845, [%rd7+1886208];
	ld.global.u32 	%r1846, [%rd7+1887232];
	mov.u32 	%r13313, %r1843;
	mov.u32 	%r13314, %r1844;
	mov.u32 	%r13315, %r1845;
	mov.u32 	%r13316, %r1846;
	ld.global.u32 	%r1847, [%rd7+1888256];
	ld.global.u32 	%r1848, [%rd7+1889280];
	ld.global.u32 	%r1849, [%rd7+1890304];
	ld.global.u32 	%r1850, [%rd7+1891328];
	mov.u32 	%r13317, %r1847;
	mov.u32 	%r13318, %r1848;
	mov.u32 	%r13319, %r1849;
	mov.u32 	%r13320, %r1850;
	ld.global.u32 	%r1851, [%rd7+1892352];
	ld.global.u32 	%r1852, [%rd7+1893376];
	ld.global.u32 	%r1853, [%rd7+1894400];
	ld.global.u32 	%r1854, [%rd7+1895424];
	mov.u32 	%r13321, %r1851;
	mov.u32 	%r13322, %r1852;
	mov.u32 	%r13323, %r1853;
	mov.u32 	%r13324, %r1854;
	ld.global.u32 	%r1855, [%rd7+1896448];
	ld.global.u32 	%r1856, [%rd7+1897472];
	ld.global.u32 	%r1857, [%rd7+1898496];
	ld.global.u32 	%r1858, [%rd7+1899520];
	mov.u32 	%r13325, %r1855;
	mov.u32 	%r13326, %r1856;
	mov.u32 	%r13327, %r1857;
	mov.u32 	%r13328, %r1858;
	ld.global.u32 	%r1859, [%rd7+1900544];
	ld.global.u32 	%r1860, [%rd7+1901568];
	ld.global.u32 	%r1861, [%rd7+1902592];
	ld.global.u32 	%r1862, [%rd7+1903616];
	mov.u32 	%r13329, %r1859;
	mov.u32 	%r13330, %r1860;
	mov.u32 	%r13331, %r1861;
	mov.u32 	%r13332, %r1862;
	ld.global.u32 	%r1863, [%rd7+1904640];
	ld.global.u32 	%r1864, [%rd7+1905664];
	ld.global.u32 	%r1865, [%rd7+1906688];
	ld.global.u32 	%r1866, [%rd7+1907712];
	mov.u32 	%r13333, %r1863;
	mov.u32 	%r13334, %r1864;
	mov.u32 	%r13335, %r1865;
	mov.u32 	%r13336, %r1866;
	ld.global.u32 	%r1867, [%rd7+1908736];
	ld.global.u32 	%r1868, [%rd7+1909760];
	ld.global.u32 	%r1869, [%rd7+1910784];
	ld.global.u32 	%r1870, [%rd7+1911808];
	mov.u32 	%r13337, %r1867;
	mov.u32 	%r13338, %r1868;
	mov.u32 	%r13339, %r1869;
	mov.u32 	%r13340, %r1870;
	ld.global.u32 	%r1871, [%rd7+1912832];
	ld.global.u32 	%r1872, [%rd7+1913856];
	ld.global.u32 	%r1873, [%rd7+1914880];
	ld.global.u32 	%r1874, [%rd7+1915904];
	mov.u32 	%r13341, %r1871;
	mov.u32 	%r13342, %r1872;
	mov.u32 	%r13343, %r1873;
	mov.u32 	%r13344, %r1874;
	ld.global.u32 	%r1875, [%rd7+1916928];
	ld.global.u32 	%r1876, [%rd7+1917952];
	ld.global.u32 	%r1877, [%rd7+1918976];
	ld.global.u32 	%r1878, [%rd7+1920000];
	mov.u32 	%r13345, %r1875;
	mov.u32 	%r13346, %r1876;
	mov.u32 	%r13347, %r1877;
	mov.u32 	%r13348, %r1878;
	ld.global.u32 	%r1879, [%rd7+1921024];
	ld.global.u32 	%r1880, [%rd7+1922048];
	ld.global.u32 	%r1881, [%rd7+1923072];
	ld.global.u32 	%r1882, [%rd7+1924096];
	mov.u32 	%r13349, %r1879;
	mov.u32 	%r13350, %r1880;
	mov.u32 	%r13351, %r1881;
	mov.u32 	%r13352, %r1882;
	ld.global.u32 	%r1883, [%rd7+1925120];
	ld.global.u32 	%r1884, [%rd7+1926144];
	ld.global.u32 	%r1885, [%rd7+1927168];
	ld.global.u32 	%r1886, [%rd7+1928192];
	mov.u32 	%r13353, %r1883;
	mov.u32 	%r13354, %r1884;
	mov.u32 	%r13355, %r1885;
	mov.u32 	%r13356, %r1886;
	ld.global.u32 	%r1887, [%rd7+1929216];
	ld.global.u32 	%r1888, [%rd7+1930240];
	ld.global.u32 	%r1889, [%rd7+1931264];
	ld.global.u32 	%r1890, [%rd7+1932288];
	mov.u32 	%r13357, %r1887;
	mov.u32 	%r13358, %r1888;
	mov.u32 	%r13359, %r1889;
	mov.u32 	%r13360, %r1890;
	ld.global.u32 	%r1891, [%rd7+1933312];
	ld.global.u32 	%r1892, [%rd7+1934336];
	ld.global.u32 	%r1893, [%rd7+1935360];
	ld.global.u32 	%r1894, [%rd7+1936384];
	mov.u32 	%r13361, %r1891;
	mov.u32 	%r13362, %r1892;
	mov.u32 	%r13363, %r1893;
	mov.u32 	%r13364, %r1894;
	ld.global.u32 	%r1895, [%rd7+1937408];
	ld.global.u32 	%r1896, [%rd7+1938432];
	ld.global.u32 	%r1897, [%rd7+1939456];
	ld.global.u32 	%r1898, [%rd7+1940480];
	mov.u32 	%r13365, %r1895;
	mov.u32 	%r13366, %r1896;
	mov.u32 	%r13367, %r1897;
	mov.u32 	%r13368, %r1898;
	ld.global.u32 	%r1899, [%rd7+1941504];
	ld.global.u32 	%r1900, [%rd7+1942528];
	ld.global.u32 	%r1901, [%rd7+1943552];
	ld.global.u32 	%r1902, [%rd7+1944576];
	mov.u32 	%r13369, %r1899;
	mov.u32 	%r13370, %r1900;
	mov.u32 	%r13371, %r1901;
	mov.u32 	%r13372, %r1902;
	ld.global.u32 	%r1903, [%rd7+1945600];
	ld.global.u32 	%r1904, [%rd7+1946624];
	ld.global.u32 	%r1905, [%rd7+1947648];
	ld.global.u32 	%r1906, [%rd7+1948672];
	mov.u32 	%r13373, %r1903;
	mov.u32 	%r13374, %r1904;
	mov.u32 	%r13375, %r1905;
	mov.u32 	%r13376, %r1906;
	ld.global.u32 	%r1907, [%rd7+1949696];
	ld.global.u32 	%r1908, [%rd7+1950720];
	ld.global.u32 	%r1909, [%rd7+1951744];
	ld.global.u32 	%r1910, [%rd7+1952768];
	mov.u32 	%r13377, %r1907;
	mov.u32 	%r13378, %r1908;
	mov.u32 	%r13379, %r1909;
	mov.u32 	%r13380, %r1910;
	ld.global.u32 	%r1911, [%rd7+1953792];
	ld.global.u32 	%r1912, [%rd7+1954816];
	ld.global.u32 	%r1913, [%rd7+1955840];
	ld.global.u32 	%r1914, [%rd7+1956864];
	mov.u32 	%r13381, %r1911;
	mov.u32 	%r13382, %r1912;
	mov.u32 	%r13383, %r1913;
	mov.u32 	%r13384, %r1914;
	ld.global.u32 	%r1915, [%rd7+1957888];
	ld.global.u32 	%r1916, [%rd7+1958912];
	ld.global.u32 	%r1917, [%rd7+1959936];
	ld.global.u32 	%r1918, [%rd7+1960960];
	mov.u32 	%r13385, %r1915;
	mov.u32 	%r13386, %r1916;
	mov.u32 	%r13387, %r1917;
	mov.u32 	%r13388, %r1918;
	ld.global.u32 	%r1919, [%rd7+1961984];
	ld.global.u32 	%r1920, [%rd7+1963008];
	ld.global.u32 	%r1921, [%rd7+1964032];
	ld.global.u32 	%r1922, [%rd7+1965056];
	mov.u32 	%r13389, %r1919;
	mov.u32 	%r13390, %r1920;
	mov.u32 	%r13391, %r1921;
	mov.u32 	%r13392, %r1922;
	ld.global.u32 	%r1923, [%rd7+1966080];
	ld.global.u32 	%r1924, [%rd7+1967104];
	ld.global.u32 	%r1925, [%rd7+1968128];
	ld.global.u32 	%r1926, [%rd7+1969152];
	mov.u32 	%r13393, %r1923;
	mov.u32 	%r13394, %r1924;
	mov.u32 	%r13395, %r1925;
	mov.u32 	%r13396, %r1926;
	ld.global.u32 	%r1927, [%rd7+1970176];
	ld.global.u32 	%r1928, [%rd7+1971200];
	ld.global.u32 	%r1929, [%rd7+1972224];
	ld.global.u32 	%r1930, [%rd7+1973248];
	mov.u32 	%r13397, %r1927;
	mov.u32 	%r13398, %r1928;
	mov.u32 	%r13399, %r1929;
	mov.u32 	%r13400, %r1930;
	ld.global.u32 	%r1931, [%rd7+1974272];
	ld.global.u32 	%r1932, [%rd7+1975296];
	ld.global.u32 	%r1933, [%rd7+1976320];
	ld.global.u32 	%r1934, [%rd7+1977344];
	mov.u32 	%r13401, %r1931;
	mov.u32 	%r13402, %r1932;
	mov.u32 	%r13403, %r1933;
	mov.u32 	%r13404, %r1934;
	ld.global.u32 	%r1935, [%rd7+1978368];
	ld.global.u32 	%r1936, [%rd7+1979392];
	ld.global.u32 	%r1937, [%rd7+1980416];
	ld.global.u32 	%r1938, [%rd7+1981440];
	mov.u32 	%r13405, %r1935;
	mov.u32 	%r13406, %r1936;
	mov.u32 	%r13407, %r1937;
	mov.u32 	%r13408, %r1938;
	ld.global.u32 	%r1939, [%rd7+1982464];
	ld.global.u32 	%r1940, [%rd7+1983488];
	ld.global.u32 	%r1941, [%rd7+1984512];
	ld.global.u32 	%r1942, [%rd7+1985536];
	mov.u32 	%r13409, %r1939;
	mov.u32 	%r13410, %r1940;
	mov.u32 	%r13411, %r1941;
	mov.u32 	%r13412, %r1942;
	ld.global.u32 	%r1943, [%rd7+1986560];
	ld.global.u32 	%r1944, [%rd7+1987584];
	ld.global.u32 	%r1945, [%rd7+1988608];
	ld.global.u32 	%r1946, [%rd7+1989632];
	mov.u32 	%r13413, %r1943;
	mov.u32 	%r13414, %r1944;
	mov.u32 	%r13415, %r1945;
	mov.u32 	%r13416, %r1946;
	ld.global.u32 	%r1947, [%rd7+1990656];
	ld.global.u32 	%r1948, [%rd7+1991680];
	ld.global.u32 	%r1949, [%rd7+1992704];
	ld.global.u32 	%r1950, [%rd7+1993728];
	mov.u32 	%r13417, %r1947;
	mov.u32 	%r13418, %r1948;
	mov.u32 	%r13419, %r1949;
	mov.u32 	%r13420, %r1950;
	ld.global.u32 	%r1951, [%rd7+1994752];
	ld.global.u32 	%r1952, [%rd7+1995776];
	ld.global.u32 	%r1953, [%rd7+1996800];
	ld.global.u32 	%r1954, [%rd7+1997824];
	mov.u32 	%r13421, %r1951;
	mov.u32 	%r13422, %r1952;
	mov.u32 	%r13423, %r1953;
	mov.u32 	%r13424, %r1954;
	ld.global.u32 	%r1955, [%rd7+1998848];
	ld.global.u32 	%r1956, [%rd7+1999872];
	ld.global.u32 	%r1957, [%rd7+2000896];
	ld.global.u32 	%r1958, [%rd7+2001920];
	mov.u32 	%r13425, %r1955;
	mov.u32 	%r13426, %r1956;
	mov.u32 	%r13427, %r1957;
	mov.u32 	%r13428, %r1958;
	ld.global.u32 	%r1959, [%rd7+2002944];
	ld.global.u32 	%r1960, [%rd7+2003968];
	ld.global.u32 	%r1961, [%rd7+2004992];
	ld.global.u32 	%r1962, [%rd7+2006016];
	mov.u32 	%r13429, %r1959;
	mov.u32 	%r13430, %r1960;
	mov.u32 	%r13431, %r1961;
	mov.u32 	%r13432, %r1962;
	ld.global.u32 	%r1963, [%rd7+2007040];
	ld.global.u32 	%r1964, [%rd7+2008064];
	ld.global.u32 	%r1965, [%rd7+2009088];
	ld.global.u32 	%r1966, [%rd7+2010112];
	mov.u32 	%r13433, %r1963;
	mov.u32 	%r13434, %r1964;
	mov.u32 	%r13435, %r1965;
	mov.u32 	%r13436, %r1966;
	ld.global.u32 	%r1967, [%rd7+2011136];
	ld.global.u32 	%r1968, [%rd7+2012160];
	ld.global.u32 	%r1969, [%rd7+2013184];
	ld.global.u32 	%r1970, [%rd7+2014208];
	mov.u32 	%r13437, %r1967;
	mov.u32 	%r13438, %r1968;
	mov.u32 	%r13439, %r1969;
	mov.u32 	%r13440, %r1970;
	ld.global.u32 	%r1971, [%rd7+2015232];
	ld.global.u32 	%r1972, [%rd7+2016256];
	ld.global.u32 	%r1973, [%rd7+2017280];
	ld.global.u32 	%r1974, [%rd7+2018304];
	mov.u32 	%r13441, %r1971;
	mov.u32 	%r13442, %r1972;
	mov.u32 	%r13443, %r1973;
	mov.u32 	%r13444, %r1974;
	ld.global.u32 	%r1975, [%rd7+2019328];
	ld.global.u32 	%r1976, [%rd7+2020352];
	ld.global.u32 	%r1977, [%rd7+2021376];
	ld.global.u32 	%r1978, [%rd7+2022400];
	mov.u32 	%r13445, %r1975;
	mov.u32 	%r13446, %r1976;
	mov.u32 	%r13447, %r1977;
	mov.u32 	%r13448, %r1978;
	ld.global.u32 	%r1979, [%rd7+2023424];
	ld.global.u32 	%r1980, [%rd7+2024448];
	ld.global.u32 	%r1981, [%rd7+2025472];
	ld.global.u32 	%r1982, [%rd7+2026496];
	mov.u32 	%r13449, %r1979;
	mov.u32 	%r13450, %r1980;
	mov.u32 	%r13451, %r1981;
	mov.u32 	%r13452, %r1982;
	ld.global.u32 	%r1983, [%rd7+2027520];
	ld.global.u32 	%r1984, [%rd7+2028544];
	ld.global.u32 	%r1985, [%rd7+2029568];
	ld.global.u32 	%r1986, [%rd7+2030592];
	mov.u32 	%r13453, %r1983;
	mov.u32 	%r13454, %r1984;
	mov.u32 	%r13455, %r1985;
	mov.u32 	%r13456, %r1986;
	ld.global.u32 	%r1987, [%rd7+2031616];
	ld.global.u32 	%r1988, [%rd7+2032640];
	ld.global.u32 	%r1989, [%rd7+2033664];
	ld.global.u32 	%r1990, [%rd7+2034688];
	mov.u32 	%r13457, %r1987;
	mov.u32 	%r13458, %r1988;
	mov.u32 	%r13459, %r1989;
	mov.u32 	%r13460, %r1990;
	ld.global.u32 	%r1991, [%rd7+2035712];
	ld.global.u32 	%r1992, [%rd7+2036736];
	ld.global.u32 	%r1993, [%rd7+2037760];
	ld.global.u32 	%r1994, [%rd7+2038784];
	mov.u32 	%r13461, %r1991;
	mov.u32 	%r13462, %r1992;
	mov.u32 	%r13463, %r1993;
	mov.u32 	%r13464, %r1994;
	ld.global.u32 	%r1995, [%rd7+2039808];
	ld.global.u32 	%r1996, [%rd7+2040832];
	ld.global.u32 	%r1997, [%rd7+2041856];
	ld.global.u32 	%r1998, [%rd7+2042880];
	mov.u32 	%r13465, %r1995;
	mov.u32 	%r13466, %r1996;
	mov.u32 	%r13467, %r1997;
	mov.u32 	%r13468, %r1998;
	ld.global.u32 	%r1999, [%rd7+2043904];
	ld.global.u32 	%r2000, [%rd7+2044928];
	ld.global.u32 	%r2001, [%rd7+2045952];
	ld.global.u32 	%r2002, [%rd7+2046976];
	mov.u32 	%r13469, %r1999;
	mov.u32 	%r13470, %r2000;
	mov.u32 	%r13471, %r2001;
	mov.u32 	%r13472, %r2002;
	ld.global.u32 	%r2003, [%rd7+2048000];
	ld.global.u32 	%r2004, [%rd7+2049024];
	ld.global.u32 	%r2005, [%rd7+2050048];
	ld.global.u32 	%r2006, [%rd7+2051072];
	mov.u32 	%r13473, %r2003;
	mov.u32 	%r13474, %r2004;
	mov.u32 	%r13475, %r2005;
	mov.u32 	%r13476, %r2006;
	ld.global.u32 	%r2007, [%rd7+2052096];
	ld.global.u32 	%r2008, [%rd7+2053120];
	ld.global.u32 	%r2009, [%rd7+2054144];
	ld.global.u32 	%r2010, [%rd7+2055168];
	mov.u32 	%r13477, %r2007;
	mov.u32 	%r13478, %r2008;
	mov.u32 	%r13479, %r2009;
	mov.u32 	%r13480, %r2010;
	ld.global.u32 	%r2011, [%rd7+2056192];
	ld.global.u32 	%r2012, [%rd7+2057216];
	ld.global.u32 	%r2013, [%rd7+2058240];
	ld.global.u32 	%r2014, [%rd7+2059264];
	mov.u32 	%r13481, %r2011;
	mov.u32 	%r13482, %r2012;
	mov.u32 	%r13483, %r2013;
	mov.u32 	%r13484, %r2014;
	ld.global.u32 	%r2015, [%rd7+2060288];
	ld.global.u32 	%r2016, [%rd7+2061312];
	ld.global.u32 	%r2017, [%rd7+2062336];
	ld.global.u32 	%r2018, [%rd7+2063360];
	mov.u32 	%r13485, %r2015;
	mov.u32 	%r13486, %r2016;
	mov.u32 	%r13487, %r2017;
	mov.u32 	%r13488, %r2018;
	ld.global.u32 	%r2019, [%rd7+2064384];
	ld.global.u32 	%r2020, [%rd7+2065408];
	ld.global.u32 	%r2021, [%rd7+2066432];
	ld.global.u32 	%r2022, [%rd7+2067456];
	mov.u32 	%r13489, %r2019;
	mov.u32 	%r13490, %r2020;
	mov.u32 	%r13491, %r2021;
	mov.u32 	%r13492, %r2022;
	ld.global.u32 	%r2023, [%rd7+2068480];
	ld.global.u32 	%r2024, [%rd7+2069504];
	ld.global.u32 	%r2025, [%rd7+2070528];
	ld.global.u32 	%r2026, [%rd7+2071552];
	mov.u32 	%r13493, %r2023;
	mov.u32 	%r13494, %r2024;
	mov.u32 	%r13495, %r2025;
	mov.u32 	%r13496, %r2026;
	ld.global.u32 	%r2027, [%rd7+2072576];
	ld.global.u32 	%r2028, [%rd7+2073600];
	ld.global.u32 	%r2029, [%rd7+2074624];
	ld.global.u32 	%r2030, [%rd7+2075648];
	mov.u32 	%r13497, %r2027;
	mov.u32 	%r13498, %r2028;
	mov.u32 	%r13499, %r2029;
	mov.u32 	%r13500, %r2030;
	ld.global.u32 	%r2031, [%rd7+2076672];
	ld.global.u32 	%r2032, [%rd7+2077696];
	ld.global.u32 	%r2033, [%rd7+2078720];
	ld.global.u32 	%r2034, [%rd7+2079744];
	mov.u32 	%r13501, %r2031;
	mov.u32 	%r13502, %r2032;
	mov.u32 	%r13503, %r2033;
	mov.u32 	%r13504, %r2034;
	ld.global.u32 	%r2035, [%rd7+2080768];
	ld.global.u32 	%r2036, [%rd7+2081792];
	ld.global.u32 	%r2037, [%rd7+2082816];
	ld.global.u32 	%r2038, [%rd7+2083840];
	mov.u32 	%r13505, %r2035;
	mov.u32 	%r13506, %r2036;
	mov.u32 	%r13507, %r2037;
	mov.u32 	%r13508, %r2038;
	ld.global.u32 	%r2039, [%rd7+2084864];
	ld.global.u32 	%r2040, [%rd7+2085888];
	ld.global.u32 	%r2041, [%rd7+2086912];
	ld.global.u32 	%r2042, [%rd7+2087936];
	mov.u32 	%r13509, %r2039;
	mov.u32 	%r13510, %r2040;
	mov.u32 	%r13511, %r2041;
	mov.u32 	%r13512, %r2042;
	ld.global.u32 	%r2043, [%rd7+2088960];
	ld.global.u32 	%r2044, [%rd7+2089984];
	ld.global.u32 	%r2045, [%rd7+2091008];
	ld.global.u32 	%r2046, [%rd7+2092032];
	mov.u32 	%r13513, %r2043;
	mov.u32 	%r13514, %r2044;
	mov.u32 	%r13515, %r2045;
	mov.u32 	%r13516, %r2046;
	ld.global.u32 	%r2047, [%rd7+2093056];
	ld.global.u32 	%r2048, [%rd7+2094080];
	ld.global.u32 	%r2049, [%rd7+2095104];
	ld.global.u32 	%r2050, [%rd7+2096128];
	mov.u32 	%r13517, %r2047;
	mov.u32 	%r13518, %r2048;
	mov.u32 	%r13519, %r2049;
	mov.u32 	%r13520, %r2050;
	ld.global.u32 	%r2051, [%rd7+2097152];
	ld.global.u32 	%r2052, [%rd7+2098176];
	ld.global.u32 	%r2053, [%rd7+2099200];
	ld.global.u32 	%r2054, [%rd7+2100224];
	mov.u32 	%r13521, %r2051;
	mov.u32 	%r13522, %r2052;
	mov.u32 	%r13523, %r2053;
	mov.u32 	%r13524, %r2054;
	ld.global.u32 	%r2055, [%rd7+2101248];
	ld.global.u32 	%r2056, [%rd7+2102272];
	ld.global.u32 	%r2057, [%rd7+2103296];
	ld.global.u32 	%r2058, [%rd7+2104320];
	mov.u32 	%r13525, %r2055;
	mov.u32 	%r13526, %r2056;
	mov.u32 	%r13527, %r2057;
	mov.u32 	%r13528, %r2058;
	ld.global.u32 	%r2059, [%rd7+2105344];
	ld.global.u32 	%r2060, [%rd7+2106368];
	ld.global.u32 	%r2061, [%rd7+2107392];
	ld.global.u32 	%r2062, [%rd7+2108416];
	mov.u32 	%r13529, %r2059;
	mov.u32 	%r13530, %r2060;
	mov.u32 	%r13531, %r2061;
	mov.u32 	%r13532, %r2062;
	ld.global.u32 	%r2063, [%rd7+2109440];
	ld.global.u32 	%r2064, [%rd7+2110464];
	ld.global.u32 	%r2065, [%rd7+2111488];
	ld.global.u32 	%r2066, [%rd7+2112512];
	mov.u32 	%r13533, %r2063;
	mov.u32 	%r13534, %r2064;
	mov.u32 	%r13535, %r2065;
	mov.u32 	%r13536, %r2066;
	ld.global.u32 	%r2067, [%rd7+2113536];
	ld.global.u32 	%r2068, [%rd7+2114560];
	ld.global.u32 	%r2069, [%rd7+2115584];
	ld.global.u32 	%r2070, [%rd7+2116608];
	mov.u32 	%r13537, %r2067;
	mov.u32 	%r13538, %r2068;
	mov.u32 	%r13539, %r2069;
	mov.u32 	%r13540, %r2070;
	ld.global.u32 	%r2071, [%rd7+2117632];
	ld.global.u32 	%r2072, [%rd7+2118656];
	ld.global.u32 	%r2073, [%rd7+2119680];
	ld.global.u32 	%r2074, [%rd7+2120704];
	mov.u32 	%r13541, %r2071;
	mov.u32 	%r13542, %r2072;
	mov.u32 	%r13543, %r2073;
	mov.u32 	%r13544, %r2074;
	ld.global.u32 	%r2075, [%rd7+2121728];
	ld.global.u32 	%r2076, [%rd7+2122752];
	ld.global.u32 	%r2077, [%rd7+2123776];
	ld.global.u32 	%r2078, [%rd7+2124800];
	mov.u32 	%r13545, %r2075;
	mov.u32 	%r13546, %r2076;
	mov.u32 	%r13547, %r2077;
	mov.u32 	%r13548, %r2078;
	ld.global.u32 	%r2079, [%rd7+2125824];
	ld.global.u32 	%r2080, [%rd7+2126848];
	ld.global.u32 	%r2081, [%rd7+2127872];
	ld.global.u32 	%r2082, [%rd7+2128896];
	mov.u32 	%r13549, %r2079;
	mov.u32 	%r13550, %r2080;
	mov.u32 	%r13551, %r2081;
	mov.u32 	%r13552, %r2082;
	ld.global.u32 	%r2083, [%rd7+2129920];
	ld.global.u32 	%r2084, [%rd7+2130944];
	ld.global.u32 	%r2085, [%rd7+2131968];
	ld.global.u32 	%r2086, [%rd7+2132992];
	mov.u32 	%r13553, %r2083;
	mov.u32 	%r13554, %r2084;
	mov.u32 	%r13555, %r2085;
	mov.u32 	%r13556, %r2086;
	ld.global.u32 	%r2087, [%rd7+2134016];
	ld.global.u32 	%r2088, [%rd7+2135040];
	ld.global.u32 	%r2089, [%rd7+2136064];
	ld.global.u32 	%r2090, [%rd7+2137088];
	mov.u32 	%r13557, %r2087;
	mov.u32 	%r13558, %r2088;
	mov.u32 	%r13559, %r2089;
	mov.u32 	%r13560, %r2090;
	ld.global.u32 	%r2091, [%rd7+2138112];
	ld.global.u32 	%r2092, [%rd7+2139136];
	ld.global.u32 	%r2093, [%rd7+2140160];
	ld.global.u32 	%r2094, [%rd7+2141184];
	mov.u32 	%r13561, %r2091;
	mov.u32 	%r13562, %r2092;
	mov.u32 	%r13563, %r2093;
	mov.u32 	%r13564, %r2094;
	ld.global.u32 	%r2095, [%rd7+2142208];
	ld.global.u32 	%r2096, [%rd7+2143232];
	ld.global.u32 	%r2097, [%rd7+2144256];
	ld.global.u32 	%r2098, [%rd7+2145280];
	mov.u32 	%r13565, %r2095;
	mov.u32 	%r13566, %r2096;
	mov.u32 	%r13567, %r2097;
	mov.u32 	%r13568, %r2098;
	ld.global.u32 	%r2099, [%rd7+2146304];
	ld.global.u32 	%r2100, [%rd7+2147328];
	ld.global.u32 	%r2101, [%rd7+2148352];
	ld.global.u32 	%r2102, [%rd7+2149376];
	mov.u32 	%r13569, %r2099;
	mov.u32 	%r13570, %r2100;
	mov.u32 	%r13571, %r2101;
	mov.u32 	%r13572, %r2102;
	ld.global.u32 	%r2103, [%rd7+2150400];
	ld.global.u32 	%r2104, [%rd7+2151424];
	ld.global.u32 	%r2105, [%rd7+2152448];
	ld.global.u32 	%r2106, [%rd7+2153472];
	mov.u32 	%r13573, %r2103;
	mov.u32 	%r13574, %r2104;
	mov.u32 	%r13575, %r2105;
	mov.u32 	%r13576, %r2106;
	ld.global.u32 	%r2107, [%rd7+2154496];
	ld.global.u32 	%r2108, [%rd7+2155520];
	ld.global.u32 	%r2109, [%rd7+2156544];
	ld.global.u32 	%r2110, [%rd7+2157568];
	mov.u32 	%r13577, %r2107;
	mov.u32 	%r13578, %r2108;
	mov.u32 	%r13579, %r2109;
	mov.u32 	%r13580, %r2110;
	ld.global.u32 	%r2111, [%rd7+2158592];
	ld.global.u32 	%r2112, [%rd7+2159616];
	ld.global.u32 	%r2113, [%rd7+2160640];
	ld.global.u32 	%r2114, [%rd7+2161664];
	mov.u32 	%r13581, %r2111;
	mov.u32 	%r13582, %r2112;
	mov.u32 	%r13583, %r2113;
	mov.u32 	%r13584, %r2114;
	ld.global.u32 	%r2115, [%rd7+2162688];
	ld.global.u32 	%r2116, [%rd7+2163712];
	ld.global.u32 	%r2117, [%rd7+2164736];
	ld.global.u32 	%r2118, [%rd7+2165760];
	mov.u32 	%r13585, %r2115;
	mov.u32 	%r13586, %r2116;
	mov.u32 	%r13587, %r2117;
	mov.u32 	%r13588, %r2118;
	ld.global.u32 	%r2119, [%rd7+2166784];
	ld.global.u32 	%r2120, [%rd7+2167808];
	ld.global.u32 	%r2121, [%rd7+2168832];
	ld.global.u32 	%r2122, [%rd7+2169856];
	mov.u32 	%r13589, %r2119;
	mov.u32 	%r13590, %r2120;
	mov.u32 	%r13591, %r2121;
	mov.u32 	%r13592, %r2122;
	ld.global.u32 	%r2123, [%rd7+2170880];
	ld.global.u32 	%r2124, [%rd7+2171904];
	ld.global.u32 	%r2125, [%rd7+2172928];
	ld.global.u32 	%r2126, [%rd7+2173952];
	mov.u32 	%r13593, %r2123;
	mov.u32 	%r13594, %r2124;
	mov.u32 	%r13595, %r2125;
	mov.u32 	%r13596, %r2126;
	ld.global.u32 	%r2127, [%rd7+2174976];
	ld.global.u32 	%r2128, [%rd7+2176000];
	ld.global.u32 	%r2129, [%rd7+2177024];
	ld.global.u32 	%r2130, [%rd7+2178048];
	mov.u32 	%r13597, %r2127;
	mov.u32 	%r13598, %r2128;
	mov.u32 	%r13599, %r2129;
	mov.u32 	%r13600, %r2130;
	ld.global.u32 	%r2131, [%rd7+2179072];
	ld.global.u32 	%r2132, [%rd7+2180096];
	ld.global.u32 	%r2133, [%rd7+2181120];
	ld.global.u32 	%r2134, [%rd7+2182144];
	mov.u32 	%r13601, %r2131;
	mov.u32 	%r13602, %r2132;
	mov.u32 	%r13603, %r2133;
	mov.u32 	%r13604, %r2134;
	ld.global.u32 	%r2135, [%rd7+2183168];
	ld.global.u32 	%r2136, [%rd7+2184192];
	ld.global.u32 	%r2137, [%rd7+2185216];
	ld.global.u32 	%r2138, [%rd7+2186240];
	mov.u32 	%r13605, %r2135;
	mov.u32 	%r13606, %r2136;
	mov.u32 	%r13607, %r2137;
	mov.u32 	%r13608, %r2138;
	ld.global.u32 	%r2139, [%rd7+2187264];
	ld.global.u32 	%r2140, [%rd7+2188288];
	ld.global.u32 	%r2141, [%rd7+2189312];
	ld.global.u32 	%r2142, [%rd7+2190336];
	mov.u32 	%r13609, %r2139;
	mov.u32 	%r13610, %r2140;
	mov.u32 	%r13611, %r2141;
	mov.u32 	%r13612, %r2142;
	ld.global.u32 	%r2143, [%rd7+2191360];
	ld.global.u32 	%r2144, [%rd7+2192384];
	ld.global.u32 	%r2145, [%rd7+2193408];
	ld.global.u32 	%r2146, [%rd7+2194432];
	mov.u32 	%r13613, %r2143;
	mov.u32 	%r13614, %r2144;
	mov.u32 	%r13615, %r2145;
	mov.u32 	%r13616, %r2146;
	ld.global.u32 	%r2147, [%rd7+2195456];
	ld.global.u32 	%r2148, [%rd7+2196480];
	ld.global.u32 	%r2149, [%rd7+2197504];
	ld.global.u32 	%r2150, [%rd7+2198528];
	mov.u32 	%r13617, %r2147;
	mov.u32 	%r13618, %r2148;
	mov.u32 	%r13619, %r2149;
	mov.u32 	%r13620, %r2150;
	ld.global.u32 	%r2151, [%rd7+2199552];
	ld.global.u32 	%r2152, [%rd7+2200576];
	ld.global.u32 	%r2153, [%rd7+2201600];
	ld.global.u32 	%r2154, [%rd7+2202624];
	mov.u32 	%r13621, %r2151;
	mov.u32 	%r13622, %r2152;
	mov.u32 	%r13623, %r2153;
	mov.u32 	%r13624, %r2154;
	ld.global.u32 	%r2155, [%rd7+2203648];
	ld.global.u32 	%r2156, [%rd7+2204672];
	ld.global.u32 	%r2157, [%rd7+2205696];
	ld.global.u32 	%r2158, [%rd7+2206720];
	mov.u32 	%r13625, %r2155;
	mov.u32 	%r13626, %r2156;
	mov.u32 	%r13627, %r2157;
	mov.u32 	%r13628, %r2158;
	ld.global.u32 	%r2159, [%rd7+2207744];
	ld.global.u32 	%r2160, [%rd7+2208768];
	ld.global.u32 	%r2161, [%rd7+2209792];
	ld.global.u32 	%r2162, [%rd7+2210816];
	mov.u32 	%r13629, %r2159;
	mov.u32 	%r13630, %r2160;
	mov.u32 	%r13631, %r2161;
	mov.u32 	%r13632, %r2162;
	ld.global.u32 	%r2163, [%rd7+2211840];
	ld.global.u32 	%r2164, [%rd7+2212864];
	ld.global.u32 	%r2165, [%rd7+2213888];
	ld.global.u32 	%r2166, [%rd7+2214912];
	mov.u32 	%r13633, %r2163;
	mov.u32 	%r13634, %r2164;
	mov.u32 	%r13635, %r2165;
	mov.u32 	%r13636, %r2166;
	ld.global.u32 	%r2167, [%rd7+2215936];
	ld.global.u32 	%r2168, [%rd7+2216960];
	ld.global.u32 	%r2169, [%rd7+2217984];
	ld.global.u32 	%r2170, [%rd7+2219008];
	mov.u32 	%r13637, %r2167;
	mov.u32 	%r13638, %r2168;
	mov.u32 	%r13639, %r2169;
	mov.u32 	%r13640, %r2170;
	ld.global.u32 	%r2171, [%rd7+2220032];
	ld.global.u32 	%r2172, [%rd7+2221056];
	ld.global.u32 	%r2173, [%rd7+2222080];
	ld.global.u32 	%r2174, [%rd7+2223104];
	mov.u32 	%r13641, %r2171;
	mov.u32 	%r13642, %r2172;
	mov.u32 	%r13643, %r2173;
	mov.u32 	%r13644, %r2174;
	ld.global.u32 	%r2175, [%rd7+2224128];
	ld.global.u32 	%r2176, [%rd7+2225152];
	ld.global.u32 	%r2177, [%rd7+2226176];
	ld.global.u32 	%r2178, [%rd7+2227200];
	mov.u32 	%r13645, %r2175;
	mov.u32 	%r13646, %r2176;
	mov.u32 	%r13647, %r2177;
	mov.u32 	%r13648, %r2178;
	ld.global.u32 	%r2179, [%rd7+2228224];
	ld.global.u32 	%r2180, [%rd7+2229248];
	ld.global.u32 	%r2181, [%rd7+2230272];
	ld.global.u32 	%r2182, [%rd7+2231296];
	mov.u32 	%r13649, %r2179;
	mov.u32 	%r13650, %r2180;
	mov.u32 	%r13651, %r2181;
	mov.u32 	%r13652, %r2182;
	ld.global.u32 	%r2183, [%rd7+2232320];
	ld.global.u32 	%r2184, [%rd7+2233344];
	ld.global.u32 	%r2185, [%rd7+2234368];
	ld.global.u32 	%r2186, [%rd7+2235392];
	mov.u32 	%r13653, %r2183;
	mov.u32 	%r13654, %r2184;
	mov.u32 	%r13655, %r2185;
	mov.u32 	%r13656, %r2186;
	ld.global.u32 	%r2187, [%rd7+2236416];
	ld.global.u32 	%r2188, [%rd7+2237440];
	ld.global.u32 	%r2189, [%rd7+2238464];
	ld.global.u32 	%r2190, [%rd7+2239488];
	mov.u32 	%r13657, %r2187;
	mov.u32 	%r13658, %r2188;
	mov.u32 	%r13659, %r2189;
	mov.u32 	%r13660, %r2190;
	ld.global.u32 	%r2191, [%rd7+2240512];
	ld.global.u32 	%r2192, [%rd7+2241536];
	ld.global.u32 	%r2193, [%rd7+2242560];
	ld.global.u32 	%r2194, [%rd7+2243584];
	mov.u32 	%r13661, %r2191;
	mov.u32 	%r13662, %r2192;
	mov.u32 	%r13663, %r2193;
	mov.u32 	%r13664, %r2194;
	ld.global.u32 	%r2195, [%rd7+2244608];
	ld.global.u32 	%r2196, [%rd7+2245632];
	ld.global.u32 	%r2197, [%rd7+2246656];
	ld.global.u32 	%r2198, [%rd7+2247680];
	mov.u32 	%r13665, %r2195;
	mov.u32 	%r13666, %r2196;
	mov.u32 	%r13667, %r2197;
	mov.u32 	%r13668, %r2198;
	ld.global.u32 	%r2199, [%rd7+2248704];
	ld.global.u32 	%r2200, [%rd7+2249728];
	ld.global.u32 	%r2201, [%rd7+2250752];
	ld.global.u32 	%r2202, [%rd7+2251776];
	mov.u32 	%r13669, %r2199;
	mov.u32 	%r13670, %r2200;
	mov.u32 	%r13671, %r2201;
	mov.u32 	%r13672, %r2202;
	ld.global.u32 	%r2203, [%rd7+2252800];
	ld.global.u32 	%r2204, [%rd7+2253824];
	ld.global.u32 	%r2205, [%rd7+2254848];
	ld.global.u32 	%r2206, [%rd7+2255872];
	mov.u32 	%r13673, %r2203;
	mov.u32 	%r13674, %r2204;
	mov.u32 	%r13675, %r2205;
	mov.u32 	%r13676, %r2206;
	ld.global.u32 	%r2207, [%rd7+2256896];
	ld.global.u32 	%r2208, [%rd7+2257920];
	ld.global.u32 	%r2209, [%rd7+2258944];
	ld.global.u32 	%r2210, [%rd7+2259968];
	mov.u32 	%r13677, %r2207;
	mov.u32 	%r13678, %r2208;
	mov.u32 	%r13679, %r2209;
	mov.u32 	%r13680, %r2210;
	ld.global.u32 	%r2211, [%rd7+2260992];
	ld.global.u32 	%r2212, [%rd7+2262016];
	ld.global.u32 	%r2213, [%rd7+2263040];
	ld.global.u32 	%r2214, [%rd7+2264064];
	mov.u32 	%r13681, %r2211;
	mov.u32 	%r13682, %r2212;
	mov.u32 	%r13683, %r2213;
	mov.u32 	%r13684, %r2214;
	ld.global.u32 	%r2215, [%rd7+2265088];
	ld.global.u32 	%r2216, [%rd7+2266112];
	ld.global.u32 	%r2217, [%rd7+2267136];
	ld.global.u32 	%r2218, [%rd7+2268160];
	mov.u32 	%r13685, %r2215;
	mov.u32 	%r13686, %r2216;
	mov.u32 	%r13687, %r2217;
	mov.u32 	%r13688, %r2218;
	ld.global.u32 	%r2219, [%rd7+2269184];
	ld.global.u32 	%r2220, [%rd7+2270208];
	ld.global.u32 	%r2221, [%rd7+2271232];
	ld.global.u32 	%r2222, [%rd7+2272256];
	mov.u32 	%r13689, %r2219;
	mov.u32 	%r13690, %r2220;
	mov.u32 	%r13691, %r2221;
	mov.u32 	%r13692, %r2222;
	ld.global.u32 	%r2223, [%rd7+2273280];
	ld.global.u32 	%r2224, [%rd7+2274304];
	ld.global.u32 	%r2225, [%rd7+2275328];
	ld.global.u32 	%r2226, [%rd7+2276352];
	mov.u32 	%r13693, %r2223;
	mov.u32 	%r13694, %r2224;
	mov.u32 	%r13695, %r2225;
	mov.u32 	%r13696, %r2226;
	ld.global.u32 	%r2227, [%rd7+2277376];
	ld.global.u32 	%r2228, [%rd7+2278400];
	ld.global.u32 	%r2229, [%rd7+2279424];
	ld.global.u32 	%r2230, [%rd7+2280448];
	mov.u32 	%r13697, %r2227;
	mov.u32 	%r13698, %r2228;
	mov.u32 	%r13699, %r2229;
	mov.u32 	%r13700, %r2230;
	ld.global.u32 	%r2231, [%rd7+2281472];
	ld.global.u32 	%r2232, [%rd7+2282496];
	ld.global.u32 	%r2233, [%rd7+2283520];
	ld.global.u32 	%r2234, [%rd7+2284544];
	mov.u32 	%r13701, %r2231;
	mov.u32 	%r13702, %r2232;
	mov.u32 	%r13703, %r2233;
	mov.u32 	%r13704, %r2234;
	ld.global.u32 	%r2235, [%rd7+2285568];
	ld.global.u32 	%r2236, [%rd7+2286592];
	ld.global.u32 	%r2237, [%rd7+2287616];
	ld.global.u32 	%r2238, [%rd7+2288640];
	mov.u32 	%r13705, %r2235;
	mov.u32 	%r13706, %r2236;
	mov.u32 	%r13707, %r2237;
	mov.u32 	%r13708, %r2238;
	ld.global.u32 	%r2239, [%rd7+2289664];
	ld.global.u32 	%r2240, [%rd7+2290688];
	ld.global.u32 	%r2241, [%rd7+2291712];
	ld.global.u32 	%r2242, [%rd7+2292736];
	mov.u32 	%r13709, %r2239;
	mov.u32 	%r13710, %r2240;
	mov.u32 	%r13711, %r2241;
	mov.u32 	%r13712, %r2242;
	ld.global.u32 	%r2243, [%rd7+2293760];
	ld.global.u32 	%r2244, [%rd7+2294784];
	ld.global.u32 	%r2245, [%rd7+2295808];
	ld.global.u32 	%r2246, [%rd7+2296832];
	mov.u32 	%r13713, %r2243;
	mov.u32 	%r13714, %r2244;
	mov.u32 	%r13715, %r2245;
	mov.u32 	%r13716, %r2246;
	ld.global.u32 	%r2247, [%rd7+2297856];
	ld.global.u32 	%r2248, [%rd7+2298880];
	ld.global.u32 	%r2249, [%rd7+2299904];
	ld.global.u32 	%r2250, [%rd7+2300928];
	mov.u32 	%r13717, %r2247;
	mov.u32 	%r13718, %r2248;
	mov.u32 	%r13719, %r2249;
	mov.u32 	%r13720, %r2250;
	ld.global.u32 	%r2251, [%rd7+2301952];
	ld.global.u32 	%r2252, [%rd7+2302976];
	ld.global.u32 	%r2253, [%rd7+2304000];
	ld.global.u32 	%r2254, [%rd7+2305024];
	mov.u32 	%r13721, %r2251;
	mov.u32 	%r13722, %r2252;
	mov.u32 	%r13723, %r2253;
	mov.u32 	%r13724, %r2254;
	ld.global.u32 	%r2255, [%rd7+2306048];
	ld.global.u32 	%r2256, [%rd7+2307072];
	ld.global.u32 	%r2257, [%rd7+2308096];
	ld.global.u32 	%r2258, [%rd7+2309120];
	mov.u32 	%r13725, %r2255;
	mov.u32 	%r13726, %r2256;
	mov.u32 	%r13727, %r2257;
	mov.u32 	%r13728, %r2258;
	ld.global.u32 	%r2259, [%rd7+2310144];
	ld.global.u32 	%r2260, [%rd7+2311168];
	ld.global.u32 	%r2261, [%rd7+2312192];
	ld.global.u32 	%r2262, [%rd7+2313216];
	mov.u32 	%r13729, %r2259;
	mov.u32 	%r13730, %r2260;
	mov.u32 	%r13731, %r2261;
	mov.u32 	%r13732, %r2262;
	ld.global.u32 	%r2263, [%rd7+2314240];
	ld.global.u32 	%r2264, [%rd7+2315264];
	ld.global.u32 	%r2265, [%rd7+2316288];
	ld.global.u32 	%r2266, [%rd7+2317312];
	mov.u32 	%r13733, %r2263;
	mov.u32 	%r13734, %r2264;
	mov.u32 	%r13735, %r2265;
	mov.u32 	%r13736, %r2266;
	ld.global.u32 	%r2267, [%rd7+2318336];
	ld.global.u32 	%r2268, [%rd7+2319360];
	ld.global.u32 	%r2269, [%rd7+2320384];
	ld.global.u32 	%r2270, [%rd7+2321408];
	mov.u32 	%r13737, %r2267;
	mov.u32 	%r13738, %r2268;
	mov.u32 	%r13739, %r2269;
	mov.u32 	%r13740, %r2270;
	ld.global.u32 	%r2271, [%rd7+2322432];
	ld.global.u32 	%r2272, [%rd7+2323456];
	ld.global.u32 	%r2273, [%rd7+2324480];
	ld.global.u32 	%r2274, [%rd7+2325504];
	mov.u32 	%r13741, %r2271;
	mov.u32 	%r13742, %r2272;
	mov.u32 	%r13743, %r2273;
	mov.u32 	%r13744, %r2274;
	ld.global.u32 	%r2275, [%rd7+2326528];
	ld.global.u32 	%r2276, [%rd7+2327552];
	ld.global.u32 	%r2277, [%rd7+2328576];
	ld.global.u32 	%r2278, [%rd7+2329600];
	mov.u32 	%r13745, %r2275;
	mov.u32 	%r13746, %r2276;
	mov.u32 	%r13747, %r2277;
	mov.u32 	%r13748, %r2278;
	ld.global.u32 	%r2279, [%rd7+2330624];
	ld.global.u32 	%r2280, [%rd7+2331648];
	ld.global.u32 	%r2281, [%rd7+2332672];
	ld.global.u32 	%r2282, [%rd7+2333696];
	mov.u32 	%r13749, %r2279;
	mov.u32 	%r13750, %r2280;
	mov.u32 	%r13751, %r2281;
	mov.u32 	%r13752, %r2282;
	ld.global.u32 	%r2283, [%rd7+2334720];
	ld.global.u32 	%r2284, [%rd7+2335744];
	ld.global.u32 	%r2285, [%rd7+2336768];
	ld.global.u32 	%r2286, [%rd7+2337792];
	mov.u32 	%r13753, %r2283;
	mov.u32 	%r13754, %r2284;
	mov.u32 	%r13755, %r2285;
	mov.u32 	%r13756, %r2286;
	ld.global.u32 	%r2287, [%rd7+2338816];
	ld.global.u32 	%r2288, [%rd7+2339840];
	ld.global.u32 	%r2289, [%rd7+2340864];
	ld.global.u32 	%r2290, [%rd7+2341888];
	mov.u32 	%r13757, %r2287;
	mov.u32 	%r13758, %r2288;
	mov.u32 	%r13759, %r2289;
	mov.u32 	%r13760, %r2290;
	ld.global.u32 	%r2291, [%rd7+2342912];
	ld.global.u32 	%r2292, [%rd7+2343936];
	ld.global.u32 	%r2293, [%rd7+2344960];
	ld.global.u32 	%r2294, [%rd7+2345984];
	mov.u32 	%r13761, %r2291;
	mov.u32 	%r13762, %r2292;
	mov.u32 	%r13763, %r2293;
	mov.u32 	%r13764, %r2294;
	ld.global.u32 	%r2295, [%rd7+2347008];
	ld.global.u32 	%r2296, [%rd7+2348032];
	ld.global.u32 	%r2297, [%rd7+2349056];
	ld.global.u32 	%r2298, [%rd7+2350080];
	mov.u32 	%r13765, %r2295;
	mov.u32 	%r13766, %r2296;
	mov.u32 	%r13767, %r2297;
	mov.u32 	%r13768, %r2298;
	ld.global.u32 	%r2299, [%rd7+2351104];
	ld.global.u32 	%r2300, [%rd7+2352128];
	ld.global.u32 	%r2301, [%rd7+2353152];
	ld.global.u32 	%r2302, [%rd7+2354176];
	mov.u32 	%r13769, %r2299;
	mov.u32 	%r13770, %r2300;
	mov.u32 	%r13771, %r2301;
	mov.u32 	%r13772, %r2302;
	ld.global.u32 	%r2303, [%rd7+2355200];
	ld.global.u32 	%r2304, [%rd7+2356224];
	ld.global.u32 	%r2305, [%rd7+2357248];
	ld.global.u32 	%r2306, [%rd7+2358272];
	mov.u32 	%r13773, %r2303;
	mov.u32 	%r13774, %r2304;
	mov.u32 	%r13775, %r2305;
	mov.u32 	%r13776, %r2306;
	ld.global.u32 	%r2307, [%rd7+2359296];
	ld.global.u32 	%r2308, [%rd7+2360320];
	ld.global.u32 	%r2309, [%rd7+2361344];
	ld.global.u32 	%r2310, [%rd7+2362368];
	mov.u32 	%r13777, %r2307;
	mov.u32 	%r13778, %r2308;
	mov.u32 	%r13779, %r2309;
	mov.u32 	%r13780, %r2310;
	ld.global.u32 	%r2311, [%rd7+2363392];
	ld.global.u32 	%r2312, [%rd7+2364416];
	ld.global.u32 	%r2313, [%rd7+2365440];
	ld.global.u32 	%r2314, [%rd7+2366464];
	mov.u32 	%r13781, %r2311;
	mov.u32 	%r13782, %r2312;
	mov.u32 	%r13783, %r2313;
	mov.u32 	%r13784, %r2314;
	ld.global.u32 	%r2315, [%rd7+2367488];
	ld.global.u32 	%r2316, [%rd7+2368512];
	ld.global.u32 	%r2317, [%rd7+2369536];
	ld.global.u32 	%r2318, [%rd7+2370560];
	mov.u32 	%r13785, %r2315;
	mov.u32 	%r13786, %r2316;
	mov.u32 	%r13787, %r2317;
	mov.u32 	%r13788, %r2318;
	ld.global.u32 	%r2319, [%rd7+2371584];
	ld.global.u32 	%r2320, [%rd7+2372608];
	ld.global.u32 	%r2321, [%rd7+2373632];
	ld.global.u32 	%r2322, [%rd7+2374656];
	mov.u32 	%r13789, %r2319;
	mov.u32 	%r13790, %r2320;
	mov.u32 	%r13791, %r2321;
	mov.u32 	%r13792, %r2322;
	ld.global.u32 	%r2323, [%rd7+2375680];
	ld.global.u32 	%r2324, [%rd7+2376704];
	ld.global.u32 	%r2325, [%rd7+2377728];
	ld.global.u32 	%r2326, [%rd7+2378752];
	mov.u32 	%r13793, %r2323;
	mov.u32 	%r13794, %r2324;
	mov.u32 	%r13795, %r2325;
	mov.u32 	%r13796, %r2326;
	ld.global.u32 	%r2327, [%rd7+2379776];
	ld.global.u32 	%r2328, [%rd7+2380800];
	ld.global.u32 	%r2329, [%rd7+2381824];
	ld.global.u32 	%r2330, [%rd7+2382848];
	mov.u32 	%r13797, %r2327;
	mov.u32 	%r13798, %r2328;
	mov.u32 	%r13799, %r2329;
	mov.u32 	%r13800, %r2330;
	ld.global.u32 	%r2331, [%rd7+2383872];
	ld.global.u32 	%r2332, [%rd7+2384896];
	ld.global.u32 	%r2333, [%rd7+2385920];
	ld.global.u32 	%r2334, [%rd7+2386944];
	mov.u32 	%r13801, %r2331;
	mov.u32 	%r13802, %r2332;
	mov.u32 	%r13803, %r2333;
	mov.u32 	%r13804, %r2334;
	ld.global.u32 	%r2335, [%rd7+2387968];
	ld.global.u32 	%r2336, [%rd7+2388992];
	ld.global.u32 	%r2337, [%rd7+2390016];
	ld.global.u32 	%r2338, [%rd7+2391040];
	mov.u32 	%r13805, %r2335;
	mov.u32 	%r13806, %r2336;
	mov.u32 	%r13807, %r2337;
	mov.u32 	%r13808, %r2338;
	ld.global.u32 	%r2339, [%rd7+2392064];
	ld.global.u32 	%r2340, [%rd7+2393088];
	ld.global.u32 	%r2341, [%rd7+2394112];
	ld.global.u32 	%r2342, [%rd7+2395136];
	mov.u32 	%r13809, %r2339;
	mov.u32 	%r13810, %r2340;
	mov.u32 	%r13811, %r2341;
	mov.u32 	%r13812, %r2342;
	ld.global.u32 	%r2343, [%rd7+2396160];
	ld.global.u32 	%r2344, [%rd7+2397184];
	ld.global.u32 	%r2345, [%rd7+2398208];
	ld.global.u32 	%r2346, [%rd7+2399232];
	mov.u32 	%r13813, %r2343;
	mov.u32 	%r13814, %r2344;
	mov.u32 	%r13815, %r2345;
	mov.u32 	%r13816, %r2346;
	ld.global.u32 	%r2347, [%rd7+2400256];
	ld.global.u32 	%r2348, [%rd7+2401280];
	ld.global.u32 	%r2349, [%rd7+2402304];
	ld.global.u32 	%r2350, [%rd7+2403328];
	mov.u32 	%r13817, %r2347;
	mov.u32 	%r13818, %r2348;
	mov.u32 	%r13819, %r2349;
	mov.u32 	%r13820, %r2350;
	ld.global.u32 	%r2351, [%rd7+2404352];
	ld.global.u32 	%r2352, [%rd7+2405376];
	ld.global.u32 	%r2353, [%rd7+2406400];
	ld.global.u32 	%r2354, [%rd7+2407424];
	mov.u32 	%r13821, %r2351;
	mov.u32 	%r13822, %r2352;
	mov.u32 	%r13823, %r2353;
	mov.u32 	%r13824, %r2354;
	ld.global.u32 	%r2355, [%rd7+2408448];
	ld.global.u32 	%r2356, [%rd7+2409472];
	ld.global.u32 	%r2357, [%rd7+2410496];
	ld.global.u32 	%r2358, [%rd7+2411520];
	mov.u32 	%r13825, %r2355;
	mov.u32 	%r13826, %r2356;
	mov.u32 	%r13827, %r2357;
	mov.u32 	%r13828, %r2358;
	ld.global.u32 	%r2359, [%rd7+2412544];
	ld.global.u32 	%r2360, [%rd7+2413568];
	ld.global.u32 	%r2361, [%rd7+2414592];
	ld.global.u32 	%r2362, [%rd7+2415616];
	mov.u32 	%r13829, %r2359;
	mov.u32 	%r13830, %r2360;
	mov.u32 	%r13831, %r2361;
	mov.u32 	%r13832, %r2362;
	ld.global.u32 	%r2363, [%rd7+2416640];
	ld.global.u32 	%r2364, [%rd7+2417664];
	ld.global.u32 	%r2365, [%rd7+2418688];
	ld.global.u32 	%r2366, [%rd7+2419712];
	mov.u32 	%r13833, %r2363;
	mov.u32 	%r13834, %r2364;
	mov.u32 	%r13835, %r2365;
	mov.u32 	%r13836, %r2366;
	ld.global.u32 	%r2367, [%rd7+2420736];
	ld.global.u32 	%r2368, [%rd7+2421760];
	ld.global.u32 	%r2369, [%rd7+2422784];
	ld.global.u32 	%r2370, [%rd7+2423808];
	mov.u32 	%r13837, %r2367;
	mov.u32 	%r13838, %r2368;
	mov.u32 	%r13839, %r2369;
	mov.u32 	%r13840, %r2370;
	ld.global.u32 	%r2371, [%rd7+2424832];
	ld.global.u32 	%r2372, [%rd7+2425856];
	ld.global.u32 	%r2373, [%rd7+2426880];
	ld.global.u32 	%r2374, [%rd7+2427904];
	mov.u32 	%r13841, %r2371;
	mov.u32 	%r13842, %r2372;
	mov.u32 	%r13843, %r2373;
	mov.u32 	%r13844, %r2374;
	ld.global.u32 	%r2375, [%rd7+2428928];
	ld.global.u32 	%r2376, [%rd7+2429952];
	ld.global.u32 	%r2377, [%rd7+2430976];
	ld.global.u32 	%r2378, [%rd7+2432000];
	mov.u32 	%r13845, %r2375;
	mov.u32 	%r13846, %r2376;
	mov.u32 	%r13847, %r2377;
	mov.u32 	%r13848, %r2378;
	ld.global.u32 	%r2379, [%rd7+2433024];
	ld.global.u32 	%r2380, [%rd7+2434048];
	ld.global.u32 	%r2381, [%rd7+2435072];
	ld.global.u32 	%r2382, [%rd7+2436096];
	mov.u32 	%r13849, %r2379;
	mov.u32 	%r13850, %r2380;
	mov.u32 	%r13851, %r2381;
	mov.u32 	%r13852, %r2382;
	ld.global.u32 	%r2383, [%rd7+2437120];
	ld.global.u32 	%r2384, [%rd7+2438144];
	ld.global.u32 	%r2385, [%rd7+2439168];
	ld.global.u32 	%r2386, [%rd7+2440192];
	mov.u32 	%r13853, %r2383;
	mov.u32 	%r13854, %r2384;
	mov.u32 	%r13855, %r2385;
	mov.u32 	%r13856, %r2386;
	ld.global.u32 	%r2387, [%rd7+2441216];
	ld.global.u32 	%r2388, [%rd7+2442240];
	ld.global.u32 	%r2389, [%rd7+2443264];
	ld.global.u32 	%r2390, [%rd7+2444288];
	mov.u32 	%r13857, %r2387;
	mov.u32 	%r13858, %r2388;
	mov.u32 	%r13859, %r2389;
	mov.u32 	%r13860, %r2390;
	ld.global.u32 	%r2391, [%rd7+2445312];
	ld.global.u32 	%r2392, [%rd7+2446336];
	ld.global.u32 	%r2393, [%rd7+2447360];
	ld.global.u32 	%r2394, [%rd7+2448384];
	mov.u32 	%r13861, %r2391;
	mov.u32 	%r13862, %r2392;
	mov.u32 	%r13863, %r2393;
	mov.u32 	%r13864, %r2394;
	ld.global.u32 	%r2395, [%rd7+2449408];
	ld.global.u32 	%r2396, [%rd7+2450432];
	ld.global.u32 	%r2397, [%rd7+2451456];
	ld.global.u32 	%r2398, [%rd7+2452480];
	mov.u32 	%r13865, %r2395;
	mov.u32 	%r13866, %r2396;
	mov.u32 	%r13867, %r2397;
	mov.u32 	%r13868, %r2398;
	ld.global.u32 	%r2399, [%rd7+2453504];
	ld.global.u32 	%r2400, [%rd7+2454528];
	ld.global.u32 	%r2401, [%rd7+2455552];
	ld.global.u32 	%r2402, [%rd7+2456576];
	mov.u32 	%r13869, %r2399;
	mov.u32 	%r13870, %r2400;
	mov.u32 	%r13871, %r2401;
	mov.u32 	%r13872, %r2402;
	ld.global.u32 	%r2403, [%rd7+2457600];
	ld.global.u32 	%r2404, [%rd7+2458624];
	ld.global.u32 	%r2405, [%rd7+2459648];
	ld.global.u32 	%r2406, [%rd7+2460672];
	mov.u32 	%r13873, %r2403;
	mov.u32 	%r13874, %r2404;
	mov.u32 	%r13875, %r2405;
	mov.u32 	%r13876, %r2406;
	ld.global.u32 	%r2407, [%rd7+2461696];
	ld.global.u32 	%r2408, [%rd7+2462720];
	ld.global.u32 	%r2409, [%rd7+2463744];
	ld.global.u32 	%r2410, [%rd7+2464768];
	mov.u32 	%r13877, %r2407;
	mov.u32 	%r13878, %r2408;
	mov.u32 	%r13879, %r2409;
	mov.u32 	%r13880, %r2410;
	ld.global.u32 	%r2411, [%rd7+2465792];
	ld.global.u32 	%r2412, [%rd7+2466816];
	ld.global.u32 	%r2413, [%rd7+2467840];
	ld.global.u32 	%r2414, [%rd7+2468864];
	mov.u32 	%r13881, %r2411;
	mov.u32 	%r13882, %r2412;
	mov.u32 	%r13883, %r2413;
	mov.u32 	%r13884, %r2414;
	ld.global.u32 	%r2415, [%rd7+2469888];
	ld.global.u32 	%r2416, [%rd7+2470912];
	ld.global.u32 	%r2417, [%rd7+2471936];
	ld.global.u32 	%r2418, [%rd7+2472960];
	mov.u32 	%r13885, %r2415;
	mov.u32 	%r13886, %r2416;
	mov.u32 	%r13887, %r2417;
	mov.u32 	%r13888, %r2418;
	ld.global.u32 	%r2419, [%rd7+2473984];
	ld.global.u32 	%r2420, [%rd7+2475008];
	ld.global.u32 	%r2421, [%rd7+2476032];
	ld.global.u32 	%r2422, [%rd7+2477056];
	mov.u32 	%r13889, %r2419;
	mov.u32 	%r13890, %r2420;
	mov.u32 	%r13891, %r2421;
	mov.u32 	%r13892, %r2422;
	ld.global.u32 	%r2423, [%rd7+2478080];
	ld.global.u32 	%r2424, [%rd7+2479104];
	ld.global.u32 	%r2425, [%rd7+2480128];
	ld.global.u32 	%r2426, [%rd7+2481152];
	mov.u32 	%r13893, %r2423;
	mov.u32 	%r13894, %r2424;
	mov.u32 	%r13895, %r2425;
	mov.u32 	%r13896, %r2426;
	ld.global.u32 	%r2427, [%rd7+2482176];
	ld.global.u32 	%r2428, [%rd7+2483200];
	ld.global.u32 	%r2429, [%rd7+2484224];
	ld.global.u32 	%r2430, [%rd7+2485248];
	mov.u32 	%r13897, %r2427;
	mov.u32 	%r13898, %r2428;
	mov.u32 	%r13899, %r2429;
	mov.u32 	%r13900, %r2430;
	ld.global.u32 	%r2431, [%rd7+2486272];
	ld.global.u32 	%r2432, [%rd7+2487296];
	ld.global.u32 	%r2433, [%rd7+2488320];
	ld.global.u32 	%r2434, [%rd7+2489344];
	mov.u32 	%r13901, %r2431;
	mov.u32 	%r13902, %r2432;
	mov.u32 	%r13903, %r2433;
	mov.u32 	%r13904, %r2434;
	ld.global.u32 	%r2435, [%rd7+2490368];
	ld.global.u32 	%r2436, [%rd7+2491392];
	ld.global.u32 	%r2437, [%rd7+2492416];
	ld.global.u32 	%r2438, [%rd7+2493440];
	mov.u32 	%r13905, %r2435;
	mov.u32 	%r13906, %r2436;
	mov.u32 	%r13907, %r2437;
	mov.u32 	%r13908, %r2438;
	ld.global.u32 	%r2439, [%rd7+2494464];
	ld.global.u32 	%r2440, [%rd7+2495488];
	ld.global.u32 	%r2441, [%rd7+2496512];
	ld.global.u32 	%r2442, [%rd7+2497536];
	mov.u32 	%r13909, %r2439;
	mov.u32 	%r13910, %r2440;
	mov.u32 	%r13911, %r2441;
	mov.u32 	%r13912, %r2442;
	ld.global.u32 	%r2443, [%rd7+2498560];
	ld.global.u32 	%r2444, [%rd7+2499584];
	ld.global.u32 	%r2445, [%rd7+2500608];
	ld.global.u32 	%r2446, [%rd7+2501632];
	mov.u32 	%r13913, %r2443;
	mov.u32 	%r13914, %r2444;
	mov.u32 	%r13915, %r2445;
	mov.u32 	%r13916, %r2446;
	ld.global.u32 	%r2447, [%rd7+2502656];
	ld.global.u32 	%r2448, [%rd7+2503680];
	ld.global.u32 	%r2449, [%rd7+2504704];
	ld.global.u32 	%r2450, [%rd7+2505728];
	mov.u32 	%r13917, %r2447;
	mov.u32 	%r13918, %r2448;
	mov.u32 	%r13919, %r2449;
	mov.u32 	%r13920, %r2450;
	ld.global.u32 	%r2451, [%rd7+2506752];
	ld.global.u32 	%r2452, [%rd7+2507776];
	ld.global.u32 	%r2453, [%rd7+2508800];
	ld.global.u32 	%r2454, [%rd7+2509824];
	mov.u32 	%r13921, %r2451;
	mov.u32 	%r13922, %r2452;
	mov.u32 	%r13923, %r2453;
	mov.u32 	%r13924, %r2454;
	ld.global.u32 	%r2455, [%rd7+2510848];
	ld.global.u32 	%r2456, [%rd7+2511872];
	ld.global.u32 	%r2457, [%rd7+2512896];
	ld.global.u32 	%r2458, [%rd7+2513920];
	mov.u32 	%r13925, %r2455;
	mov.u32 	%r13926, %r2456;
	mov.u32 	%r13927, %r2457;
	mov.u32 	%r13928, %r2458;
	ld.global.u32 	%r2459, [%rd7+2514944];
	ld.global.u32 	%r2460, [%rd7+2515968];
	ld.global.u32 	%r2461, [%rd7+2516992];
	ld.global.u32 	%r2462, [%rd7+2518016];
	mov.u32 	%r13929, %r2459;
	mov.u32 	%r13930, %r2460;
	mov.u32 	%r13931, %r2461;
	mov.u32 	%r13932, %r2462;
	ld.global.u32 	%r2463, [%rd7+2519040];
	ld.global.u32 	%r2464, [%rd7+2520064];
	ld.global.u32 	%r2465, [%rd7+2521088];
	ld.global.u32 	%r2466, [%rd7+2522112];
	mov.u32 	%r13933, %r2463;
	mov.u32 	%r13934, %r2464;
	mov.u32 	%r13935, %r2465;
	mov.u32 	%r13936, %r2466;
	ld.global.u32 	%r2467, [%rd7+2523136];
	ld.global.u32 	%r2468, [%rd7+2524160];
	ld.global.u32 	%r2469, [%rd7+2525184];
	ld.global.u32 	%r2470, [%rd7+2526208];
	mov.u32 	%r13937, %r2467;
	mov.u32 	%r13938, %r2468;
	mov.u32 	%r13939, %r2469;
	mov.u32 	%r13940, %r2470;
	ld.global.u32 	%r2471, [%rd7+2527232];
	ld.global.u32 	%r2472, [%rd7+2528256];
	ld.global.u32 	%r2473, [%rd7+2529280];
	ld.global.u32 	%r2474, [%rd7+2530304];
	mov.u32 	%r13941, %r2471;
	mov.u32 	%r13942, %r2472;
	mov.u32 	%r13943, %r2473;
	mov.u32 	%r13944, %r2474;
	ld.global.u32 	%r2475, [%rd7+2531328];
	ld.global.u32 	%r2476, [%rd7+2532352];
	ld.global.u32 	%r2477, [%rd7+2533376];
	ld.global.u32 	%r2478, [%rd7+2534400];
	mov.u32 	%r13945, %r2475;
	mov.u32 	%r13946, %r2476;
	mov.u32 	%r13947, %r2477;
	mov.u32 	%r13948, %r2478;
	ld.global.u32 	%r2479, [%rd7+2535424];
	ld.global.u32 	%r2480, [%rd7+2536448];
	ld.global.u32 	%r2481, [%rd7+2537472];
	ld.global.u32 	%r2482, [%rd7+2538496];
	mov.u32 	%r13949, %r2479;
	mov.u32 	%r13950, %r2480;
	mov.u32 	%r13951, %r2481;
	mov.u32 	%r13952, %r2482;
	ld.global.u32 	%r2483, [%rd7+2539520];
	ld.global.u32 	%r2484, [%rd7+2540544];
	ld.global.u32 	%r2485, [%rd7+2541568];
	ld.global.u32 	%r2486, [%rd7+2542592];
	mov.u32 	%r13953, %r2483;
	mov.u32 	%r13954, %r2484;
	mov.u32 	%r13955, %r2485;
	mov.u32 	%r13956, %r2486;
	ld.global.u32 	%r2487, [%rd7+2543616];
	ld.global.u32 	%r2488, [%rd7+2544640];
	ld.global.u32 	%r2489, [%rd7+2545664];
	ld.global.u32 	%r2490, [%rd7+2546688];
	mov.u32 	%r13957, %r2487;
	mov.u32 	%r13958, %r2488;
	mov.u32 	%r13959, %r2489;
	mov.u32 	%r13960, %r2490;
	ld.global.u32 	%r2491, [%rd7+2547712];
	ld.global.u32 	%r2492, [%rd7+2548736];
	ld.global.u32 	%r2493, [%rd7+2549760];
	ld.global.u32 	%r2494, [%rd7+2550784];
	mov.u32 	%r13961, %r2491;
	mov.u32 	%r13962, %r2492;
	mov.u32 	%r13963, %r2493;
	mov.u32 	%r13964, %r2494;
	ld.global.u32 	%r2495, [%rd7+2551808];
	ld.global.u32 	%r2496, [%rd7+2552832];
	ld.global.u32 	%r2497, [%rd7+2553856];
	ld.global.u32 	%r2498, [%rd7+2554880];
	mov.u32 	%r13965, %r2495;
	mov.u32 	%r13966, %r2496;
	mov.u32 	%r13967, %r2497;
	mov.u32 	%r13968, %r2498;
	ld.global.u32 	%r2499, [%rd7+2555904];
	ld.global.u32 	%r2500, [%rd7+2556928];
	ld.global.u32 	%r2501, [%rd7+2557952];
	ld.global.u32 	%r2502, [%rd7+2558976];
	mov.u32 	%r13969, %r2499;
	mov.u32 	%r13970, %r2500;
	mov.u32 	%r13971, %r2501;
	mov.u32 	%r13972, %r2502;
	ld.global.u32 	%r2503, [%rd7+2560000];
	ld.global.u32 	%r2504, [%rd7+2561024];
	ld.global.u32 	%r2505, [%rd7+2562048];
	ld.global.u32 	%r2506, [%rd7+2563072];
	mov.u32 	%r13973, %r2503;
	mov.u32 	%r13974, %r2504;
	mov.u32 	%r13975, %r2505;
	mov.u32 	%r13976, %r2506;
	ld.global.u32 	%r2507, [%rd7+2564096];
	ld.global.u32 	%r2508, [%rd7+2565120];
	ld.global.u32 	%r2509, [%rd7+2566144];
	ld.global.u32 	%r2510, [%rd7+2567168];
	mov.u32 	%r13977, %r2507;
	mov.u32 	%r13978, %r2508;
	mov.u32 	%r13979, %r2509;
	mov.u32 	%r13980, %r2510;
	ld.global.u32 	%r2511, [%rd7+2568192];
	ld.global.u32 	%r2512, [%rd7+2569216];
	ld.global.u32 	%r2513, [%rd7+2570240];
	ld.global.u32 	%r2514, [%rd7+2571264];
	mov.u32 	%r13981, %r2511;
	mov.u32 	%r13982, %r2512;
	mov.u32 	%r13983, %r2513;
	mov.u32 	%r13984, %r2514;
	ld.global.u32 	%r2515, [%rd7+2572288];
	ld.global.u32 	%r2516, [%rd7+2573312];
	ld.global.u32 	%r2517, [%rd7+2574336];
	ld.global.u32 	%r2518, [%rd7+2575360];
	mov.u32 	%r13985, %r2515;
	mov.u32 	%r13986, %r2516;
	mov.u32 	%r13987, %r2517;
	mov.u32 	%r13988, %r2518;
	ld.global.u32 	%r2519, [%rd7+2576384];
	ld.global.u32 	%r2520, [%rd7+2577408];
	ld.global.u32 	%r2521, [%rd7+2578432];
	ld.global.u32 	%r2522, [%rd7+2579456];
	mov.u32 	%r13989, %r2519;
	mov.u32 	%r13990, %r2520;
	mov.u32 	%r13991, %r2521;
	mov.u32 	%r13992, %r2522;
	ld.global.u32 	%r2523, [%rd7+2580480];
	ld.global.u32 	%r2524, [%rd7+2581504];
	ld.global.u32 	%r2525, [%rd7+2582528];
	ld.global.u32 	%r2526, [%rd7+2583552];
	mov.u32 	%r13993, %r2523;
	mov.u32 	%r13994, %r2524;
	mov.u32 	%r13995, %r2525;
	mov.u32 	%r13996, %r2526;
	ld.global.u32 	%r2527, [%rd7+2584576];
	ld.global.u32 	%r2528, [%rd7+2585600];
	ld.global.u32 	%r2529, [%rd7+2586624];
	ld.global.u32 	%r2530, [%rd7+2587648];
	mov.u32 	%r13997, %r2527;
	mov.u32 	%r13998, %r2528;
	mov.u32 	%r13999, %r2529;
	mov.u32 	%r14000, %r2530;
	ld.global.u32 	%r2531, [%rd7+2588672];
	ld.global.u32 	%r2532, [%rd7+2589696];
	ld.global.u32 	%r2533, [%rd7+2590720];
	ld.global.u32 	%r2534, [%rd7+2591744];
	mov.u32 	%r14001, %r2531;
	mov.u32 	%r14002, %r2532;
	mov.u32 	%r14003, %r2533;
	mov.u32 	%r14004, %r2534;
	ld.global.u32 	%r2535, [%rd7+2592768];
	ld.global.u32 	%r2536, [%rd7+2593792];
	ld.global.u32 	%r2537, [%rd7+2594816];
	ld.global.u32 	%r2538, [%rd7+2595840];
	mov.u32 	%r14005, %r2535;
	mov.u32 	%r14006, %r2536;
	mov.u32 	%r14007, %r2537;
	mov.u32 	%r14008, %r2538;
	ld.global.u32 	%r2539, [%rd7+2596864];
	ld.global.u32 	%r2540, [%rd7+2597888];
	ld.global.u32 	%r2541, [%rd7+2598912];
	ld.global.u32 	%r2542, [%rd7+2599936];
	mov.u32 	%r14009, %r2539;
	mov.u32 	%r14010, %r2540;
	mov.u32 	%r14011, %r2541;
	mov.u32 	%r14012, %r2542;
	ld.global.u32 	%r2543, [%rd7+2600960];
	ld.global.u32 	%r2544, [%rd7+2601984];
	ld.global.u32 	%r2545, [%rd7+2603008];
	ld.global.u32 	%r2546, [%rd7+2604032];
	mov.u32 	%r14013, %r2543;
	mov.u32 	%r14014, %r2544;
	mov.u32 	%r14015, %r2545;
	mov.u32 	%r14016, %r2546;
	ld.global.u32 	%r2547, [%rd7+2605056];
	ld.global.u32 	%r2548, [%rd7+2606080];
	ld.global.u32 	%r2549, [%rd7+2607104];
	ld.global.u32 	%r2550, [%rd7+2608128];
	mov.u32 	%r14017, %r2547;
	mov.u32 	%r14018, %r2548;
	mov.u32 	%r14019, %r2549;
	mov.u32 	%r14020, %r2550;
	ld.global.u32 	%r2551, [%rd7+2609152];
	ld.global.u32 	%r2552, [%rd7+2610176];
	ld.global.u32 	%r2553, [%rd7+2611200];
	ld.global.u32 	%r2554, [%rd7+2612224];
	mov.u32 	%r14021, %r2551;
	mov.u32 	%r14022, %r2552;
	mov.u32 	%r14023, %r2553;
	mov.u32 	%r14024, %r2554;
	ld.global.u32 	%r2555, [%rd7+2613248];
	ld.global.u32 	%r2556, [%rd7+2614272];
	ld.global.u32 	%r2557, [%rd7+2615296];
	ld.global.u32 	%r2558, [%rd7+2616320];
	mov.u32 	%r14025, %r2555;
	mov.u32 	%r14026, %r2556;
	mov.u32 	%r14027, %r2557;
	mov.u32 	%r14028, %r2558;
	ld.global.u32 	%r2559, [%rd7+2617344];
	ld.global.u32 	%r2560, [%rd7+2618368];
	ld.global.u32 	%r2561, [%rd7+2619392];
	ld.global.u32 	%r2562, [%rd7+2620416];
	mov.u32 	%r14029, %r2559;
	mov.u32 	%r14030, %r2560;
	mov.u32 	%r14031, %r2561;
	mov.u32 	%r14032, %r2562;
	ld.global.u32 	%r2563, [%rd7+2621440];
	ld.global.u32 	%r2564, [%rd7+2622464];
	ld.global.u32 	%r2565, [%rd7+2623488];
	ld.global.u32 	%r2566, [%rd7+2624512];
	mov.u32 	%r14033, %r2563;
	mov.u32 	%r14034, %r2564;
	mov.u32 	%r14035, %r2565;
	mov.u32 	%r14036, %r2566;
	ld.global.u32 	%r2567, [%rd7+2625536];
	ld.global.u32 	%r2568, [%rd7+2626560];
	ld.global.u32 	%r2569, [%rd7+2627584];
	ld.global.u32 	%r2570, [%rd7+2628608];
	mov.u32 	%r14037, %r2567;
	mov.u32 	%r14038, %r2568;
	mov.u32 	%r14039, %r2569;
	mov.u32 	%r14040, %r2570;
	ld.global.u32 	%r2571, [%rd7+2629632];
	ld.global.u32 	%r2572, [%rd7+2630656];
	ld.global.u32 	%r2573, [%rd7+2631680];
	ld.global.u32 	%r2574, [%rd7+2632704];
	mov.u32 	%r14041, %r2571;
	mov.u32 	%r14042, %r2572;
	mov.u32 	%r14043, %r2573;
	mov.u32 	%r14044, %r2574;
	ld.global.u32 	%r2575, [%rd7+2633728];
	ld.global.u32 	%r2576, [%rd7+2634752];
	ld.global.u32 	%r2577, [%rd7+2635776];
	ld.global.u32 	%r2578, [%rd7+2636800];
	mov.u32 	%r14045, %r2575;
	mov.u32 	%r14046, %r2576;
	mov.u32 	%r14047, %r2577;
	mov.u32 	%r14048, %r2578;
	ld.global.u32 	%r2579, [%rd7+2637824];
	ld.global.u32 	%r2580, [%rd7+2638848];
	ld.global.u32 	%r2581, [%rd7+2639872];
	ld.global.u32 	%r2582, [%rd7+2640896];
	mov.u32 	%r14049, %r2579;
	mov.u32 	%r14050, %r2580;
	mov.u32 	%r14051, %r2581;
	mov.u32 	%r14052, %r2582;
	ld.global.u32 	%r2583, [%rd7+2641920];
	ld.global.u32 	%r2584, [%rd7+2642944];
	ld.global.u32 	%r2585, [%rd7+2643968];
	ld.global.u32 	%r2586, [%rd7+2644992];
	mov.u32 	%r14053, %r2583;
	mov.u32 	%r14054, %r2584;
	mov.u32 	%r14055, %r2585;
	mov.u32 	%r14056, %r2586;
	ld.global.u32 	%r2587, [%rd7+2646016];
	ld.global.u32 	%r2588, [%rd7+2647040];
	ld.global.u32 	%r2589, [%rd7+2648064];
	ld.global.u32 	%r2590, [%rd7+2649088];
	mov.u32 	%r14057, %r2587;
	mov.u32 	%r14058, %r2588;
	mov.u32 	%r14059, %r2589;
	mov.u32 	%r14060, %r2590;
	ld.global.u32 	%r2591, [%rd7+2650112];
	ld.global.u32 	%r2592, [%rd7+2651136];
	ld.global.u32 	%r2593, [%rd7+2652160];
	ld.global.u32 	%r2594, [%rd7+2653184];
	mov.u32 	%r14061, %r2591;
	mov.u32 	%r14062, %r2592;
	mov.u32 	%r14063, %r2593;
	mov.u32 	%r14064, %r2594;
	ld.global.u32 	%r2595, [%rd7+2654208];
	ld.global.u32 	%r2596, [%rd7+2655232];
	ld.global.u32 	%r2597, [%rd7+2656256];
	ld.global.u32 	%r2598, [%rd7+2657280];
	mov.u32 	%r14065, %r2595;
	mov.u32 	%r14066, %r2596;
	mov.u32 	%r14067, %r2597;
	mov.u32 	%r14068, %r2598;
	ld.global.u32 	%r2599, [%rd7+2658304];
	ld.global.u32 	%r2600, [%rd7+2659328];
	ld.global.u32 	%r2601, [%rd7+2660352];
	ld.global.u32 	%r2602, [%rd7+2661376];
	mov.u32 	%r14069, %r2599;
	mov.u32 	%r14070, %r2600;
	mov.u32 	%r14071, %r2601;
	mov.u32 	%r14072, %r2602;
	ld.global.u32 	%r2603, [%rd7+2662400];
	ld.global.u32 	%r2604, [%rd7+2663424];
	ld.global.u32 	%r2605, [%rd7+2664448];
	ld.global.u32 	%r2606, [%rd7+2665472];
	mov.u32 	%r14073, %r2603;
	mov.u32 	%r14074, %r2604;
	mov.u32 	%r14075, %r2605;
	mov.u32 	%r14076, %r2606;
	ld.global.u32 	%r2607, [%rd7+2666496];
	ld.global.u32 	%r2608, [%rd7+2667520];
	ld.global.u32 	%r2609, [%rd7+2668544];
	ld.global.u32 	%r2610, [%rd7+2669568];
	mov.u32 	%r14077, %r2607;
	mov.u32 	%r14078, %r2608;
	mov.u32 	%r14079, %r2609;
	mov.u32 	%r14080, %r2610;
	ld.global.u32 	%r2611, [%rd7+2670592];
	ld.global.u32 	%r2612, [%rd7+2671616];
	ld.global.u32 	%r2613, [%rd7+2672640];
	ld.global.u32 	%r2614, [%rd7+2673664];
	mov.u32 	%r14081, %r2611;
	mov.u32 	%r14082, %r2612;
	mov.u32 	%r14083, %r2613;
	mov.u32 	%r14084, %r2614;
	ld.global.u32 	%r2615, [%rd7+2674688];
	ld.global.u32 	%r2616, [%rd7+2675712];
	ld.global.u32 	%r2617, [%rd7+2676736];
	ld.global.u32 	%r2618, [%rd7+2677760];
	mov.u32 	%r14085, %r2615;
	mov.u32 	%r14086, %r2616;
	mov.u32 	%r14087, %r2617;
	mov.u32 	%r14088, %r2618;
	ld.global.u32 	%r2619, [%rd7+2678784];
	ld.global.u32 	%r2620, [%rd7+2679808];
	ld.global.u32 	%r2621, [%rd7+2680832];
	ld.global.u32 	%r2622, [%rd7+2681856];
	mov.u32 	%r14089, %r2619;
	mov.u32 	%r14090, %r2620;
	mov.u32 	%r14091, %r2621;
	mov.u32 	%r14092, %r2622;
	ld.global.u32 	%r2623, [%rd7+2682880];
	ld.global.u32 	%r2624, [%rd7+2683904];
	ld.global.u32 	%r2625, [%rd7+2684928];
	ld.global.u32 	%r2626, [%rd7+2685952];
	mov.u32 	%r14093, %r2623;
	mov.u32 	%r14094, %r2624;
	mov.u32 	%r14095, %r2625;
	mov.u32 	%r14096, %r2626;
	ld.global.u32 	%r2627, [%rd7+2686976];
	ld.global.u32 	%r2628, [%rd7+2688000];
	ld.global.u32 	%r2629, [%rd7+2689024];
	ld.global.u32 	%r2630, [%rd7+2690048];
	mov.u32 	%r14097, %r2627;
	mov.u32 	%r14098, %r2628;
	mov.u32 	%r14099, %r2629;
	mov.u32 	%r14100, %r2630;
	ld.global.u32 	%r2631, [%rd7+2691072];
	ld.global.u32 	%r2632, [%rd7+2692096];
	ld.global.u32 	%r2633, [%rd7+2693120];
	ld.global.u32 	%r2634, [%rd7+2694144];
	mov.u32 	%r14101, %r2631;
	mov.u32 	%r14102, %r2632;
	mov.u32 	%r14103, %r2633;
	mov.u32 	%r14104, %r2634;
	ld.global.u32 	%r2635, [%rd7+2695168];
	ld.global.u32 	%r2636, [%rd7+2696192];
	ld.global.u32 	%r2637, [%rd7+2697216];
	ld.global.u32 	%r2638, [%rd7+2698240];
	mov.u32 	%r14105, %r2635;
	mov.u32 	%r14106, %r2636;
	mov.u32 	%r14107, %r2637;
	mov.u32 	%r14108, %r2638;
	ld.global.u32 	%r2639, [%rd7+2699264];
	ld.global.u32 	%r2640, [%rd7+2700288];
	ld.global.u32 	%r2641, [%rd7+2701312];
	ld.global.u32 	%r2642, [%rd7+2702336];
	mov.u32 	%r14109, %r2639;
	mov.u32 	%r14110, %r2640;
	mov.u32 	%r14111, %r2641;
	mov.u32 	%r14112, %r2642;
	ld.global.u32 	%r2643, [%rd7+2703360];
	ld.global.u32 	%r2644, [%rd7+2704384];
	ld.global.u32 	%r2645, [%rd7+2705408];
	ld.global.u32 	%r2646, [%rd7+2706432];
	mov.u32 	%r14113, %r2643;
	mov.u32 	%r14114, %r2644;
	mov.u32 	%r14115, %r2645;
	mov.u32 	%r14116, %r2646;
	ld.global.u32 	%r2647, [%rd7+2707456];
	ld.global.u32 	%r2648, [%rd7+2708480];
	ld.global.u32 	%r2649, [%rd7+2709504];
	ld.global.u32 	%r2650, [%rd7+2710528];
	mov.u32 	%r14117, %r2647;
	mov.u32 	%r14118, %r2648;
	mov.u32 	%r14119, %r2649;
	mov.u32 	%r14120, %r2650;
	ld.global.u32 	%r2651, [%rd7+2711552];
	ld.global.u32 	%r2652, [%rd7+2712576];
	ld.global.u32 	%r2653, [%rd7+2713600];
	ld.global.u32 	%r2654, [%rd7+2714624];
	mov.u32 	%r14121, %r2651;
	mov.u32 	%r14122, %r2652;
	mov.u32 	%r14123, %r2653;
	mov.u32 	%r14124, %r2654;
	ld.global.u32 	%r2655, [%rd7+2715648];
	ld.global.u32 	%r2656, [%rd7+2716672];
	ld.global.u32 	%r2657, [%rd7+2717696];
	ld.global.u32 	%r2658, [%rd7+2718720];
	mov.u32 	%r14125, %r2655;
	mov.u32 	%r14126, %r2656;
	mov.u32 	%r14127, %r2657;
	mov.u32 	%r14128, %r2658;
	ld.global.u32 	%r2659, [%rd7+2719744];
	ld.global.u32 	%r2660, [%rd7+2720768];
	ld.global.u32 	%r2661, [%rd7+2721792];
	ld.global.u32 	%r2662, [%rd7+2722816];
	mov.u32 	%r14129, %r2659;
	mov.u32 	%r14130, %r2660;
	mov.u32 	%r14131, %r2661;
	mov.u32 	%r14132, %r2662;
	ld.global.u32 	%r2663, [%rd7+2723840];
	ld.global.u32 	%r2664, [%rd7+2724864];
	ld.global.u32 	%r2665, [%rd7+2725888];
	ld.global.u32 	%r2666, [%rd7+2726912];
	mov.u32 	%r14133, %r2663;
	mov.u32 	%r14134, %r2664;
	mov.u32 	%r14135, %r2665;
	mov.u32 	%r14136, %r2666;
	ld.global.u32 	%r2667, [%rd7+2727936];
	ld.global.u32 	%r2668, [%rd7+2728960];
	ld.global.u32 	%r2669, [%rd7+2729984];
	ld.global.u32 	%r2670, [%rd7+2731008];
	mov.u32 	%r14137, %r2667;
	mov.u32 	%r14138, %r2668;
	mov.u32 	%r14139, %r2669;
	mov.u32 	%r14140, %r2670;
	ld.global.u32 	%r2671, [%rd7+2732032];
	ld.global.u32 	%r2672, [%rd7+2733056];
	ld.global.u32 	%r2673, [%rd7+2734080];
	ld.global.u32 	%r2674, [%rd7+2735104];
	mov.u32 	%r14141, %r2671;
	mov.u32 	%r14142, %r2672;
	mov.u32 	%r14143, %r2673;
	mov.u32 	%r14144, %r2674;
	ld.global.u32 	%r2675, [%rd7+2736128];
	ld.global.u32 	%r2676, [%rd7+2737152];
	ld.global.u32 	%r2677, [%rd7+2738176];
	ld.global.u32 	%r2678, [%rd7+2739200];
	mov.u32 	%r14145, %r2675;
	mov.u32 	%r14146, %r2676;
	mov.u32 	%r14147, %r2677;
	mov.u32 	%r14148, %r2678;
	ld.global.u32 	%r2679, [%rd7+2740224];
	ld.global.u32 	%r2680, [%rd7+2741248];
	ld.global.u32 	%r2681, [%rd7+2742272];
	ld.global.u32 	%r2682, [%rd7+2743296];
	mov.u32 	%r14149, %r2679;
	mov.u32 	%r14150, %r2680;
	mov.u32 	%r14151, %r2681;
	mov.u32 	%r14152, %r2682;
	ld.global.u32 	%r2683, [%rd7+2744320];
	ld.global.u32 	%r2684, [%rd7+2745344];
	ld.global.u32 	%r2685, [%rd7+2746368];
	ld.global.u32 	%r2686, [%rd7+2747392];
	mov.u32 	%r14153, %r2683;
	mov.u32 	%r14154, %r2684;
	mov.u32 	%r14155, %r2685;
	mov.u32 	%r14156, %r2686;
	ld.global.u32 	%r2687, [%rd7+2748416];
	ld.global.u32 	%r2688, [%rd7+2749440];
	ld.global.u32 	%r2689, [%rd7+2750464];
	ld.global.u32 	%r2690, [%rd7+2751488];
	mov.u32 	%r14157, %r2687;
	mov.u32 	%r14158, %r2688;
	mov.u32 	%r14159, %r2689;
	mov.u32 	%r14160, %r2690;
	ld.global.u32 	%r2691, [%rd7+2752512];
	ld.global.u32 	%r2692, [%rd7+2753536];
	ld.global.u32 	%r2693, [%rd7+2754560];
	ld.global.u32 	%r2694, [%rd7+2755584];
	mov.u32 	%r14161, %r2691;
	mov.u32 	%r14162, %r2692;
	mov.u32 	%r14163, %r2693;
	mov.u32 	%r14164, %r2694;
	ld.global.u32 	%r2695, [%rd7+2756608];
	ld.global.u32 	%r2696, [%rd7+2757632];
	ld.global.u32 	%r2697, [%rd7+2758656];
	ld.global.u32 	%r2698, [%rd7+2759680];
	mov.u32 	%r14165, %r2695;
	mov.u32 	%r14166, %r2696;
	mov.u32 	%r14167, %r2697;
	mov.u32 	%r14168, %r2698;
	ld.global.u32 	%r2699, [%rd7+2760704];
	ld.global.u32 	%r2700, [%rd7+2761728];
	ld.global.u32 	%r2701, [%rd7+2762752];
	ld.global.u32 	%r2702, [%rd7+2763776];
	mov.u32 	%r14169, %r2699;
	mov.u32 	%r14170, %r2700;
	mov.u32 	%r14171, %r2701;
	mov.u32 	%r14172, %r2702;
	ld.global.u32 	%r2703, [%rd7+2764800];
	ld.global.u32 	%r2704, [%rd7+2765824];
	ld.global.u32 	%r2705, [%rd7+2766848];
	ld.global.u32 	%r2706, [%rd7+2767872];
	mov.u32 	%r14173, %r2703;
	mov.u32 	%r14174, %r2704;
	mov.u32 	%r14175, %r2705;
	mov.u32 	%r14176, %r2706;
	ld.global.u32 	%r2707, [%rd7+2768896];
	ld.global.u32 	%r2708, [%rd7+2769920];
	ld.global.u32 	%r2709, [%rd7+2770944];
	ld.global.u32 	%r2710, [%rd7+2771968];
	mov.u32 	%r14177, %r2707;
	mov.u32 	%r14178, %r2708;
	mov.u32 	%r14179, %r2709;
	mov.u32 	%r14180, %r2710;
	ld.global.u32 	%r2711, [%rd7+2772992];
	ld.global.u32 	%r2712, [%rd7+2774016];
	ld.global.u32 	%r2713, [%rd7+2775040];
	ld.global.u32 	%r2714, [%rd7+2776064];
	mov.u32 	%r14181, %r2711;
	mov.u32 	%r14182, %r2712;
	mov.u32 	%r14183, %r2713;
	mov.u32 	%r14184, %r2714;
	ld.global.u32 	%r2715, [%rd7+2777088];
	ld.global.u32 	%r2716, [%rd7+2778112];
	ld.global.u32 	%r2717, [%rd7+2779136];
	ld.global.u32 	%r2718, [%rd7+2780160];
	mov.u32 	%r14185, %r2715;
	mov.u32 	%r14186, %r2716;
	mov.u32 	%r14187, %r2717;
	mov.u32 	%r14188, %r2718;
	ld.global.u32 	%r2719, [%rd7+2781184];
	ld.global.u32 	%r2720, [%rd7+2782208];
	ld.global.u32 	%r2721, [%rd7+2783232];
	ld.global.u32 	%r2722, [%rd7+2784256];
	mov.u32 	%r14189, %r2719;
	mov.u32 	%r14190, %r2720;
	mov.u32 	%r14191, %r2721;
	mov.u32 	%r14192, %r2722;
	ld.global.u32 	%r2723, [%rd7+2785280];
	ld.global.u32 	%r2724, [%rd7+2786304];
	ld.global.u32 	%r2725, [%rd7+2787328];
	ld.global.u32 	%r2726, [%rd7+2788352];
	mov.u32 	%r14193, %r2723;
	mov.u32 	%r14194, %r2724;
	mov.u32 	%r14195, %r2725;
	mov.u32 	%r14196, %r2726;
	ld.global.u32 	%r2727, [%rd7+2789376];
	ld.global.u32 	%r2728, [%rd7+2790400];
	ld.global.u32 	%r2729, [%rd7+2791424];
	ld.global.u32 	%r2730, [%rd7+2792448];
	mov.u32 	%r14197, %r2727;
	mov.u32 	%r14198, %r2728;
	mov.u32 	%r14199, %r2729;
	mov.u32 	%r14200, %r2730;
	ld.global.u32 	%r2731, [%rd7+2793472];
	ld.global.u32 	%r2732, [%rd7+2794496];
	ld.global.u32 	%r2733, [%rd7+2795520];
	ld.global.u32 	%r2734, [%rd7+2796544];
	mov.u32 	%r14201, %r2731;
	mov.u32 	%r14202, %r2732;
	mov.u32 	%r14203, %r2733;
	mov.u32 	%r14204, %r2734;
	ld.global.u32 	%r2735, [%rd7+2797568];
	ld.global.u32 	%r2736, [%rd7+2798592];
	ld.global.u32 	%r2737, [%rd7+2799616];
	ld.global.u32 	%r2738, [%rd7+2800640];
	mov.u32 	%r14205, %r2735;
	mov.u32 	%r14206, %r2736;
	mov.u32 	%r14207, %r2737;
	mov.u32 	%r14208, %r2738;
	ld.global.u32 	%r2739, [%rd7+2801664];
	ld.global.u32 	%r2740, [%rd7+2802688];
	ld.global.u32 	%r2741, [%rd7+2803712];
	ld.global.u32 	%r2742, [%rd7+2804736];
	mov.u32 	%r14209, %r2739;
	mov.u32 	%r14210, %r2740;
	mov.u32 	%r14211, %r2741;
	mov.u32 	%r14212, %r2742;
	ld.global.u32 	%r2743, [%rd7+2805760];
	ld.global.u32 	%r2744, [%rd7+2806784];
	ld.global.u32 	%r2745, [%rd7+2807808];
	ld.global.u32 	%r2746, [%rd7+2808832];
	mov.u32 	%r14213, %r2743;
	mov.u32 	%r14214, %r2744;
	mov.u32 	%r14215, %r2745;
	mov.u32 	%r14216, %r2746;
	ld.global.u32 	%r2747, [%rd7+2809856];
	ld.global.u32 	%r2748, [%rd7+2810880];
	ld.global.u32 	%r2749, [%rd7+2811904];
	ld.global.u32 	%r2750, [%rd7+2812928];
	mov.u32 	%r14217, %r2747;
	mov.u32 	%r14218, %r2748;
	mov.u32 	%r14219, %r2749;
	mov.u32 	%r14220, %r2750;
	ld.global.u32 	%r2751, [%rd7+2813952];
	ld.global.u32 	%r2752, [%rd7+2814976];
	ld.global.u32 	%r2753, [%rd7+2816000];
	ld.global.u32 	%r2754, [%rd7+2817024];
	mov.u32 	%r14221, %r2751;
	mov.u32 	%r14222, %r2752;
	mov.u32 	%r14223, %r2753;
	mov.u32 	%r14224, %r2754;
	ld.global.u32 	%r2755, [%rd7+2818048];
	ld.global.u32 	%r2756, [%rd7+2819072];
	ld.global.u32 	%r2757, [%rd7+2820096];
	ld.global.u32 	%r2758, [%rd7+2821120];
	mov.u32 	%r14225, %r2755;
	mov.u32 	%r14226, %r2756;
	mov.u32 	%r14227, %r2757;
	mov.u32 	%r14228, %r2758;
	ld.global.u32 	%r2759, [%rd7+2822144];
	ld.global.u32 	%r2760, [%rd7+2823168];
	ld.global.u32 	%r2761, [%rd7+2824192];
	ld.global.u32 	%r2762, [%rd7+2825216];
	mov.u32 	%r14229, %r2759;
	mov.u32 	%r14230, %r2760;
	mov.u32 	%r14231, %r2761;
	mov.u32 	%r14232, %r2762;
	ld.global.u32 	%r2763, [%rd7+2826240];
	ld.global.u32 	%r2764, [%rd7+2827264];
	ld.global.u32 	%r2765, [%rd7+2828288];
	ld.global.u32 	%r2766, [%rd7+2829312];
	mov.u32 	%r14233, %r2763;
	mov.u32 	%r14234, %r2764;
	mov.u32 	%r14235, %r2765;
	mov.u32 	%r14236, %r2766;
	ld.global.u32 	%r2767, [%rd7+2830336];
	ld.global.u32 	%r2768, [%rd7+2831360];
	ld.global.u32 	%r2769, [%rd7+2832384];
	ld.global.u32 	%r2770, [%rd7+2833408];
	mov.u32 	%r14237, %r2767;
	mov.u32 	%r14238, %r2768;
	mov.u32 	%r14239, %r2769;
	mov.u32 	%r14240, %r2770;
	ld.global.u32 	%r2771, [%rd7+2834432];
	ld.global.u32 	%r2772, [%rd7+2835456];
	ld.global.u32 	%r2773, [%rd7+2836480];
	ld.global.u32 	%r2774, [%rd7+2837504];
	mov.u32 	%r14241, %r2771;
	mov.u32 	%r14242, %r2772;
	mov.u32 	%r14243, %r2773;
	mov.u32 	%r14244, %r2774;
	ld.global.u32 	%r2775, [%rd7+2838528];
	ld.global.u32 	%r2776, [%rd7+2839552];
	ld.global.u32 	%r2777, [%rd7+2840576];
	ld.global.u32 	%r2778, [%rd7+2841600];
	mov.u32 	%r14245, %r2775;
	mov.u32 	%r14246, %r2776;
	mov.u32 	%r14247, %r2777;
	mov.u32 	%r14248, %r2778;
	ld.global.u32 	%r2779, [%rd7+2842624];
	ld.global.u32 	%r2780, [%rd7+2843648];
	ld.global.u32 	%r2781, [%rd7+2844672];
	ld.global.u32 	%r2782, [%rd7+2845696];
	mov.u32 	%r14249, %r2779;
	mov.u32 	%r14250, %r2780;
	mov.u32 	%r14251, %r2781;
	mov.u32 	%r14252, %r2782;
	ld.global.u32 	%r2783, [%rd7+2846720];
	ld.global.u32 	%r2784, [%rd7+2847744];
	ld.global.u32 	%r2785, [%rd7+2848768];
	ld.global.u32 	%r2786, [%rd7+2849792];
	mov.u32 	%r14253, %r2783;
	mov.u32 	%r14254, %r2784;
	mov.u32 	%r14255, %r2785;
	mov.u32 	%r14256, %r2786;
	ld.global.u32 	%r2787, [%rd7+2850816];
	ld.global.u32 	%r2788, [%rd7+2851840];
	ld.global.u32 	%r2789, [%rd7+2852864];
	ld.global.u32 	%r2790, [%rd7+2853888];
	mov.u32 	%r14257, %r2787;
	mov.u32 	%r14258, %r2788;
	mov.u32 	%r14259, %r2789;
	mov.u32 	%r14260, %r2790;
	ld.global.u32 	%r2791, [%rd7+2854912];
	ld.global.u32 	%r2792, [%rd7+2855936];
	ld.global.u32 	%r2793, [%rd7+2856960];
	ld.global.u32 	%r2794, [%rd7+2857984];
	mov.u32 	%r14261, %r2791;
	mov.u32 	%r14262, %r2792;
	mov.u32 	%r14263, %r2793;
	mov.u32 	%r14264, %r2794;
	ld.global.u32 	%r2795, [%rd7+2859008];
	ld.global.u32 	%r2796, [%rd7+2860032];
	ld.global.u32 	%r2797, [%rd7+2861056];
	ld.global.u32 	%r2798, [%rd7+2862080];
	mov.u32 	%r14265, %r2795;
	mov.u32 	%r14266, %r2796;
	mov.u32 	%r14267, %r2797;
	mov.u32 	%r14268, %r2798;
	ld.global.u32 	%r2799, [%rd7+2863104];
	ld.global.u32 	%r2800, [%rd7+2864128];
	ld.global.u32 	%r2801, [%rd7+2865152];
	ld.global.u32 	%r2802, [%rd7+2866176];
	mov.u32 	%r14269, %r2799;
	mov.u32 	%r14270, %r2800;
	mov.u32 	%r14271, %r2801;
	mov.u32 	%r14272, %r2802;
	ld.global.u32 	%r2803, [%rd7+2867200];
	ld.global.u32 	%r2804, [%rd7+2868224];
	ld.global.u32 	%r2805, [%rd7+2869248];
	ld.global.u32 	%r2806, [%rd7+2870272];
	mov.u32 	%r14273, %r2803;
	mov.u32 	%r14274, %r2804;
	mov.u32 	%r14275, %r2805;
	mov.u32 	%r14276, %r2806;
	ld.global.u32 	%r2807, [%rd7+2871296];
	ld.global.u32 	%r2808, [%rd7+2872320];
	ld.global.u32 	%r2809, [%rd7+2873344];
	ld.global.u32 	%r2810, [%rd7+2874368];
	mov.u32 	%r14277, %r2807;
	mov.u32 	%r14278, %r2808;
	mov.u32 	%r14279, %r2809;
	mov.u32 	%r14280, %r2810;
	ld.global.u32 	%r2811, [%rd7+2875392];
	ld.global.u32 	%r2812, [%rd7+2876416];
	ld.global.u32 	%r2813, [%rd7+2877440];
	ld.global.u32 	%r2814, [%rd7+2878464];
	mov.u32 	%r14281, %r2811;
	mov.u32 	%r14282, %r2812;
	mov.u32 	%r14283, %r2813;
	mov.u32 	%r14284, %r2814;
	ld.global.u32 	%r2815, [%rd7+2879488];
	ld.global.u32 	%r2816, [%rd7+2880512];
	ld.global.u32 	%r2817, [%rd7+2881536];
	ld.global.u32 	%r2818, [%rd7+2882560];
	mov.u32 	%r14285, %r2815;
	mov.u32 	%r14286, %r2816;
	mov.u32 	%r14287, %r2817;
	mov.u32 	%r14288, %r2818;
	ld.global.u32 	%r2819, [%rd7+2883584];
	ld.global.u32 	%r2820, [%rd7+2884608];
	ld.global.u32 	%r2821, [%rd7+2885632];
	ld.global.u32 	%r2822, [%rd7+2886656];
	mov.u32 	%r14289, %r2819;
	mov.u32 	%r14290, %r2820;
	mov.u32 	%r14291, %r2821;
	mov.u32 	%r14292, %r2822;
	ld.global.u32 	%r2823, [%rd7+2887680];
	ld.global.u32 	%r2824, [%rd7+2888704];
	ld.global.u32 	%r2825, [%rd7+2889728];
	ld.global.u32 	%r2826, [%rd7+2890752];
	mov.u32 	%r14293, %r2823;
	mov.u32 	%r14294, %r2824;
	mov.u32 	%r14295, %r2825;
	mov.u32 	%r14296, %r2826;
	ld.global.u32 	%r2827, [%rd7+2891776];
	ld.global.u32 	%r2828, [%rd7+2892800];
	ld.global.u32 	%r2829, [%rd7+2893824];
	ld.global.u32 	%r2830, [%rd7+2894848];
	mov.u32 	%r14297, %r2827;
	mov.u32 	%r14298, %r2828;
	mov.u32 	%r14299, %r2829;
	mov.u32 	%r14300, %r2830;
	ld.global.u32 	%r2831, [%rd7+2895872];
	ld.global.u32 	%r2832, [%rd7+2896896];
	ld.global.u32 	%r2833, [%rd7+2897920];
	ld.global.u32 	%r2834, [%rd7+2898944];
	mov.u32 	%r14301, %r2831;
	mov.u32 	%r14302, %r2832;
	mov.u32 	%r14303, %r2833;
	mov.u32 	%r14304, %r2834;
	ld.global.u32 	%r2835, [%rd7+2899968];
	ld.global.u32 	%r2836, [%rd7+2900992];
	ld.global.u32 	%r2837, [%rd7+2902016];
	ld.global.u32 	%r2838, [%rd7+2903040];
	mov.u32 	%r14305, %r2835;
	mov.u32 	%r14306, %r2836;
	mov.u32 	%r14307, %r2837;
	mov.u32 	%r14308, %r2838;
	ld.global.u32 	%r2839, [%rd7+2904064];
	ld.global.u32 	%r2840, [%rd7+2905088];
	ld.global.u32 	%r2841, [%rd7+2906112];
	ld.global.u32 	%r2842, [%rd7+2907136];
	mov.u32 	%r14309, %r2839;
	mov.u32 	%r14310, %r2840;
	mov.u32 	%r14311, %r2841;
	mov.u32 	%r14312, %r2842;
	ld.global.u32 	%r2843, [%rd7+2908160];
	ld.global.u32 	%r2844, [%rd7+2909184];
	ld.global.u32 	%r2845, [%rd7+2910208];
	ld.global.u32 	%r2846, [%rd7+2911232];
	mov.u32 	%r14313, %r2843;
	mov.u32 	%r14314, %r2844;
	mov.u32 	%r14315, %r2845;
	mov.u32 	%r14316, %r2846;
	ld.global.u32 	%r2847, [%rd7+2912256];
	ld.global.u32 	%r2848, [%rd7+2913280];
	ld.global.u32 	%r2849, [%rd7+2914304];
	ld.global.u32 	%r2850, [%rd7+2915328];
	mov.u32 	%r14317, %r2847;
	mov.u32 	%r14318, %r2848;
	mov.u32 	%r14319, %r2849;
	mov.u32 	%r14320, %r2850;
	ld.global.u32 	%r2851, [%rd7+2916352];
	ld.global.u32 	%r2852, [%rd7+2917376];
	ld.global.u32 	%r2853, [%rd7+2918400];
	ld.global.u32 	%r2854, [%rd7+2919424];
	mov.u32 	%r14321, %r2851;
	mov.u32 	%r14322, %r2852;
	mov.u32 	%r14323, %r2853;
	mov.u32 	%r14324, %r2854;
	ld.global.u32 	%r2855, [%rd7+2920448];
	ld.global.u32 	%r2856, [%rd7+2921472];
	ld.global.u32 	%r2857, [%rd7+2922496];
	ld.global.u32 	%r2858, [%rd7+2923520];
	mov.u32 	%r14325, %r2855;
	mov.u32 	%r14326, %r2856;
	mov.u32 	%r14327, %r2857;
	mov.u32 	%r14328, %r2858;
	ld.global.u32 	%r2859, [%rd7+2924544];
	ld.global.u32 	%r2860, [%rd7+2925568];
	ld.global.u32 	%r2861, [%rd7+2926592];
	ld.global.u32 	%r2862, [%rd7+2927616];
	mov.u32 	%r14329, %r2859;
	mov.u32 	%r14330, %r2860;
	mov.u32 	%r14331, %r2861;
	mov.u32 	%r14332, %r2862;
	ld.global.u32 	%r2863, [%rd7+2928640];
	ld.global.u32 	%r2864, [%rd7+2929664];
	ld.global.u32 	%r2865, [%rd7+2930688];
	ld.global.u32 	%r2866, [%rd7+2931712];
	mov.u32 	%r14333, %r2863;
	mov.u32 	%r14334, %r2864;
	mov.u32 	%r14335, %r2865;
	mov.u32 	%r14336, %r2866;
	ld.global.u32 	%r2867, [%rd7+2932736];
	ld.global.u32 	%r2868, [%rd7+2933760];
	ld.global.u32 	%r2869, [%rd7+2934784];
	ld.global.u32 	%r2870, [%rd7+2935808];
	mov.u32 	%r14337, %r2867;
	mov.u32 	%r14338, %r2868;
	mov.u32 	%r14339, %r2869;
	mov.u32 	%r14340, %r2870;
	ld.global.u32 	%r2871, [%rd7+2936832];
	ld.global.u32 	%r2872, [%rd7+2937856];
	ld.global.u32 	%r2873, [%rd7+2938880];
	ld.global.u32 	%r2874, [%rd7+2939904];
	mov.u32 	%r14341, %r2871;
	mov.u32 	%r14342, %r2872;
	mov.u32 	%r14343, %r2873;
	mov.u32 	%r14344, %r2874;
	ld.global.u32 	%r2875, [%rd7+2940928];
	ld.global.u32 	%r2876, [%rd7+2941952];
	ld.global.u32 	%r2877, [%rd7+2942976];
	ld.global.u32 	%r2878, [%rd7+2944000];
	mov.u32 	%r14345, %r2875;
	mov.u32 	%r14346, %r2876;
	mov.u32 	%r14347, %r2877;
	mov.u32 	%r14348, %r2878;
	ld.global.u32 	%r2879, [%rd7+2945024];
	ld.global.u32 	%r2880, [%rd7+2946048];
	ld.global.u32 	%r2881, [%rd7+2947072];
	ld.global.u32 	%r2882, [%rd7+2948096];
	mov.u32 	%r14349, %r2879;
	mov.u32 	%r14350, %r2880;
	mov.u32 	%r14351, %r2881;
	mov.u32 	%r14352, %r2882;
	ld.global.u32 	%r2883, [%rd7+2949120];
	ld.global.u32 	%r2884, [%rd7+2950144];
	ld.global.u32 	%r2885, [%rd7+2951168];
	ld.global.u32 	%r2886, [%rd7+2952192];
	mov.u32 	%r14353, %r2883;
	mov.u32 	%r14354, %r2884;
	mov.u32 	%r14355, %r2885;
	mov.u32 	%r14356, %r2886;
	ld.global.u32 	%r2887, [%rd7+2953216];
	ld.global.u32 	%r2888, [%rd7+2954240];
	ld.global.u32 	%r2889, [%rd7+2955264];
	ld.global.u32 	%r2890, [%rd7+2956288];
	mov.u32 	%r14357, %r2887;
	mov.u32 	%r14358, %r2888;
	mov.u32 	%r14359, %r2889;
	mov.u32 	%r14360, %r2890;
	ld.global.u32 	%r2891, [%rd7+2957312];
	ld.global.u32 	%r2892, [%rd7+2958336];
	ld.global.u32 	%r2893, [%rd7+2959360];
	ld.global.u32 	%r2894, [%rd7+2960384];
	mov.u32 	%r14361, %r2891;
	mov.u32 	%r14362, %r2892;
	mov.u32 	%r14363, %r2893;
	mov.u32 	%r14364, %r2894;
	ld.global.u32 	%r2895, [%rd7+2961408];
	ld.global.u32 	%r2896, [%rd7+2962432];
	ld.global.u32 	%r2897, [%rd7+2963456];
	ld.global.u32 	%r2898, [%rd7+2964480];
	mov.u32 	%r14365, %r2895;
	mov.u32 	%r14366, %r2896;
	mov.u32 	%r14367, %r2897;
	mov.u32 	%r14368, %r2898;
	ld.global.u32 	%r2899, [%rd7+2965504];
	ld.global.u32 	%r2900, [%rd7+2966528];
	ld.global.u32 	%r2901, [%rd7+2967552];
	ld.global.u32 	%r2902, [%rd7+2968576];
	mov.u32 	%r14369, %r2899;
	mov.u32 	%r14370, %r2900;
	mov.u32 	%r14371, %r2901;
	mov.u32 	%r14372, %r2902;
	ld.global.u32 	%r2903, [%rd7+2969600];
	ld.global.u32 	%r2904, [%rd7+2970624];
	ld.global.u32 	%r2905, [%rd7+2971648];
	ld.global.u32 	%r2906, [%rd7+2972672];
	mov.u32 	%r14373, %r2903;
	mov.u32 	%r14374, %r2904;
	mov.u32 	%r14375, %r2905;
	mov.u32 	%r14376, %r2906;
	ld.global.u32 	%r2907, [%rd7+2973696];
	ld.global.u32 	%r2908, [%rd7+2974720];
	ld.global.u32 	%r2909, [%rd7+2975744];
	ld.global.u32 	%r2910, [%rd7+2976768];
	mov.u32 	%r14377, %r2907;
	mov.u32 	%r14378, %r2908;
	mov.u32 	%r14379, %r2909;
	mov.u32 	%r14380, %r2910;
	ld.global.u32 	%r2911, [%rd7+2977792];
	ld.global.u32 	%r2912, [%rd7+2978816];
	ld.global.u32 	%r2913, [%rd7+2979840];
	ld.global.u32 	%r2914, [%rd7+2980864];
	mov.u32 	%r14381, %r2911;
	mov.u32 	%r14382, %r2912;
	mov.u32 	%r14383, %r2913;
	mov.u32 	%r14384, %r2914;
	ld.global.u32 	%r2915, [%rd7+2981888];
	ld.global.u32 	%r2916, [%rd7+2982912];
	ld.global.u32 	%r2917, [%rd7+2983936];
	ld.global.u32 	%r2918, [%rd7+2984960];
	mov.u32 	%r14385, %r2915;
	mov.u32 	%r14386, %r2916;
	mov.u32 	%r14387, %r2917;
	mov.u32 	%r14388, %r2918;
	ld.global.u32 	%r2919, [%rd7+2985984];
	ld.global.u32 	%r2920, [%rd7+2987008];
	ld.global.u32 	%r2921, [%rd7+2988032];
	ld.global.u32 	%r2922, [%rd7+2989056];
	mov.u32 	%r14389, %r2919;
	mov.u32 	%r14390, %r2920;
	mov.u32 	%r14391, %r2921;
	mov.u32 	%r14392, %r2922;
	ld.global.u32 	%r2923, [%rd7+2990080];
	ld.global.u32 	%r2924, [%rd7+2991104];
	ld.global.u32 	%r2925, [%rd7+2992128];
	ld.global.u32 	%r2926, [%rd7+2993152];
	mov.u32 	%r14393, %r2923;
	mov.u32 	%r14394, %r2924;
	mov.u32 	%r14395, %r2925;
	mov.u32 	%r14396, %r2926;
	ld.global.u32 	%r2927, [%rd7+2994176];
	ld.global.u32 	%r2928, [%rd7+2995200];
	ld.global.u32 	%r2929, [%rd7+2996224];
	ld.global.u32 	%r2930, [%rd7+2997248];
	mov.u32 	%r14397, %r2927;
	mov.u32 	%r14398, %r2928;
	mov.u32 	%r14399, %r2929;
	mov.u32 	%r14400, %r2930;
	ld.global.u32 	%r2931, [%rd7+2998272];
	ld.global.u32 	%r2932, [%rd7+2999296];
	ld.global.u32 	%r2933, [%rd7+3000320];
	ld.global.u32 	%r2934, [%rd7+3001344];
	mov.u32 	%r14401, %r2931;
	mov.u32 	%r14402, %r2932;
	mov.u32 	%r14403, %r2933;
	mov.u32 	%r14404, %r2934;
	ld.global.u32 	%r2935, [%rd7+3002368];
	ld.global.u32 	%r2936, [%rd7+3003392];
	ld.global.u32 	%r2937, [%rd7+3004416];
	ld.global.u32 	%r2938, [%rd7+3005440];
	mov.u32 	%r14405, %r2935;
	mov.u32 	%r14406, %r2936;
	mov.u32 	%r14407, %r2937;
	mov.u32 	%r14408, %r2938;
	ld.global.u32 	%r2939, [%rd7+3006464];
	ld.global.u32 	%r2940, [%rd7+3007488];
	ld.global.u32 	%r2941, [%rd7+3008512];
	ld.global.u32 	%r2942, [%rd7+3009536];
	mov.u32 	%r14409, %r2939;
	mov.u32 	%r14410, %r2940;
	mov.u32 	%r14411, %r2941;
	mov.u32 	%r14412, %r2942;
	ld.global.u32 	%r2943, [%rd7+3010560];
	ld.global.u32 	%r2944, [%rd7+3011584];
	ld.global.u32 	%r2945, [%rd7+3012608];
	ld.global.u32 	%r2946, [%rd7+3013632];
	mov.u32 	%r14413, %r2943;
	mov.u32 	%r14414, %r2944;
	mov.u32 	%r14415, %r2945;
	mov.u32 	%r14416, %r2946;
	ld.global.u32 	%r2947, [%rd7+3014656];
	ld.global.u32 	%r2948, [%rd7+3015680];
	ld.global.u32 	%r2949, [%rd7+3016704];
	ld.global.u32 	%r2950, [%rd7+3017728];
	mov.u32 	%r14417, %r2947;
	mov.u32 	%r14418, %r2948;
	mov.u32 	%r14419, %r2949;
	mov.u32 	%r14420, %r2950;
	ld.global.u32 	%r2951, [%rd7+3018752];
	ld.global.u32 	%r2952, [%rd7+3019776];
	ld.global.u32 	%r2953, [%rd7+3020800];
	ld.global.u32 	%r2954, [%rd7+3021824];
	mov.u32 	%r14421, %r2951;
	mov.u32 	%r14422, %r2952;
	mov.u32 	%r14423, %r2953;
	mov.u32 	%r14424, %r2954;
	ld.global.u32 	%r2955, [%rd7+3022848];
	ld.global.u32 	%r2956, [%rd7+3023872];
	ld.global.u32 	%r2957, [%rd7+3024896];
	ld.global.u32 	%r2958, [%rd7+3025920];
	mov.u32 	%r14425, %r2955;
	mov.u32 	%r14426, %r2956;
	mov.u32 	%r14427, %r2957;
	mov.u32 	%r14428, %r2958;
	ld.global.u32 	%r2959, [%rd7+3026944];
	ld.global.u32 	%r2960, [%rd7+3027968];
	ld.global.u32 	%r2961, [%rd7+3028992];
	ld.global.u32 	%r2962, [%rd7+3030016];
	mov.u32 	%r14429, %r2959;
	mov.u32 	%r14430, %r2960;
	mov.u32 	%r14431, %r2961;
	mov.u32 	%r14432, %r2962;
	ld.global.u32 	%r2963, [%rd7+3031040];
	ld.global.u32 	%r2964, [%rd7+3032064];
	ld.global.u32 	%r2965, [%rd7+3033088];
	ld.global.u32 	%r2966, [%rd7+3034112];
	mov.u32 	%r14433, %r2963;
	mov.u32 	%r14434, %r2964;
	mov.u32 	%r14435, %r2965;
	mov.u32 	%r14436, %r2966;
	ld.global.u32 	%r2967, [%rd7+3035136];
	ld.global.u32 	%r2968, [%rd7+3036160];
	ld.global.u32 	%r2969, [%rd7+3037184];
	ld.global.u32 	%r2970, [%rd7+3038208];
	mov.u32 	%r14437, %r2967;
	mov.u32 	%r14438, %r2968;
	mov.u32 	%r14439, %r2969;
	mov.u32 	%r14440, %r2970;
	ld.global.u32 	%r2971, [%rd7+3039232];
	ld.global.u32 	%r2972, [%rd7+3040256];
	ld.global.u32 	%r2973, [%rd7+3041280];
	ld.global.u32 	%r2974, [%rd7+3042304];
	mov.u32 	%r14441, %r2971;
	mov.u32 	%r14442, %r2972;
	mov.u32 	%r14443, %r2973;
	mov.u32 	%r14444, %r2974;
	ld.global.u32 	%r2975, [%rd7+3043328];
	ld.global.u32 	%r2976, [%rd7+3044352];
	ld.global.u32 	%r2977, [%rd7+3045376];
	ld.global.u32 	%r2978, [%rd7+3046400];
	mov.u32 	%r14445, %r2975;
	mov.u32 	%r14446, %r2976;
	mov.u32 	%r14447, %r2977;
	mov.u32 	%r14448, %r2978;
	ld.global.u32 	%r2979, [%rd7+3047424];
	ld.global.u32 	%r2980, [%rd7+3048448];
	ld.global.u32 	%r2981, [%rd7+3049472];
	ld.global.u32 	%r2982, [%rd7+3050496];
	mov.u32 	%r14449, %r2979;
	mov.u32 	%r14450, %r2980;
	mov.u32 	%r14451, %r2981;
	mov.u32 	%r14452, %r2982;
	ld.global.u32 	%r2983, [%rd7+3051520];
	ld.global.u32 	%r2984, [%rd7+3052544];
	ld.global.u32 	%r2985, [%rd7+3053568];
	ld.global.u32 	%r2986, [%rd7+3054592];
	mov.u32 	%r14453, %r2983;
	mov.u32 	%r14454, %r2984;
	mov.u32 	%r14455, %r2985;
	mov.u32 	%r14456, %r2986;
	ld.global.u32 	%r2987, [%rd7+3055616];
	ld.global.u32 	%r2988, [%rd7+3056640];
	ld.global.u32 	%r2989, [%rd7+3057664];
	ld.global.u32 	%r2990, [%rd7+3058688];
	mov.u32 	%r14457, %r2987;
	mov.u32 	%r14458, %r2988;
	mov.u32 	%r14459, %r2989;
	mov.u32 	%r14460, %r2990;
	ld.global.u32 	%r2991, [%rd7+3059712];
	ld.global.u32 	%r2992, [%rd7+3060736];
	ld.global.u32 	%r2993, [%rd7+3061760];
	ld.global.u32 	%r2994, [%rd7+3062784];
	mov.u32 	%r14461, %r2991;
	mov.u32 	%r14462, %r2992;
	mov.u32 	%r14463, %r2993;
	mov.u32 	%r14464, %r2994;
	ld.global.u32 	%r2995, [%rd7+3063808];
	ld.global.u32 	%r2996, [%rd7+3064832];
	ld.global.u32 	%r2997, [%rd7+3065856];
	ld.global.u32 	%r2998, [%rd7+3066880];
	mov.u32 	%r14465, %r2995;
	mov.u32 	%r14466, %r2996;
	mov.u32 	%r14467, %r2997;
	mov.u32 	%r14468, %r2998;
	ld.global.u32 	%r2999, [%rd7+3067904];
	ld.global.u32 	%r3000, [%rd7+3068928];
	ld.global.u32 	%r3001, [%rd7+3069952];
	ld.global.u32 	%r3002, [%rd7+3070976];
	mov.u32 	%r14469, %r2999;
	mov.u32 	%r14470, %r3000;
	mov.u32 	%r14471, %r3001;
	mov.u32 	%r14472, %r3002;
	ld.global.u32 	%r3003, [%rd7+3072000];
	ld.global.u32 	%r3004, [%rd7+3073024];
	ld.global.u32 	%r3005, [%rd7+3074048];
	ld.global.u32 	%r3006, [%rd7+3075072];
	mov.u32 	%r14473, %r3003;
	mov.u32 	%r14474, %r3004;
	mov.u32 	%r14475, %r3005;
	mov.u32 	%r14476, %r3006;
	ld.global.u32 	%r3007, [%rd7+3076096];
	ld.global.u32 	%r3008, [%rd7+3077120];
	ld.global.u32 	%r3009, [%rd7+3078144];
	ld.global.u32 	%r3010, [%rd7+3079168];
	mov.u32 	%r14477, %r3007;
	mov.u32 	%r14478, %r3008;
	mov.u32 	%r14479, %r3009;
	mov.u32 	%r14480, %r3010;
	ld.global.u32 	%r3011, [%rd7+3080192];
	ld.global.u32 	%r3012, [%rd7+3081216];
	ld.global.u32 	%r3013, [%rd7+3082240];
	ld.global.u32 	%r3014, [%rd7+3083264];
	mov.u32 	%r14481, %r3011;
	mov.u32 	%r14482, %r3012;
	mov.u32 	%r14483, %r3013;
	mov.u32 	%r14484, %r3014;
	ld.global.u32 	%r3015, [%rd7+3084288];
	ld.global.u32 	%r3016, [%rd7+3085312];
	ld.global.u32 	%r3017, [%rd7+3086336];
	ld.global.u32 	%r3018, [%rd7+3087360];
	mov.u32 	%r14485, %r3015;
	mov.u32 	%r14486, %r3016;
	mov.u32 	%r14487, %r3017;
	mov.u32 	%r14488, %r3018;
	ld.global.u32 	%r3019, [%rd7+3088384];
	ld.global.u32 	%r3020, [%rd7+3089408];
	ld.global.u32 	%r3021, [%rd7+3090432];
	ld.global.u32 	%r3022, [%rd7+3091456];
	mov.u32 	%r14489, %r3019;
	mov.u32 	%r14490, %r3020;
	mov.u32 	%r14491, %r3021;
	mov.u32 	%r14492, %r3022;
	ld.global.u32 	%r3023, [%rd7+3092480];
	ld.global.u32 	%r3024, [%rd7+3093504];
	ld.global.u32 	%r3025, [%rd7+3094528];
	ld.global.u32 	%r3026, [%rd7+3095552];
	mov.u32 	%r14493, %r3023;
	mov.u32 	%r14494, %r3024;
	mov.u32 	%r14495, %r3025;
	mov.u32 	%r14496, %r3026;
	ld.global.u32 	%r3027, [%rd7+3096576];
	ld.global.u32 	%r3028, [%rd7+3097600];
	ld.global.u32 	%r3029, [%rd7+3098624];
	ld.global.u32 	%r3030, [%rd7+3099648];
	mov.u32 	%r14497, %r3027;
	mov.u32 	%r14498, %r3028;
	mov.u32 	%r14499, %r3029;
	mov.u32 	%r14500, %r3030;
	ld.global.u32 	%r3031, [%rd7+3100672];
	ld.global.u32 	%r3032, [%rd7+3101696];
	ld.global.u32 	%r3033, [%rd7+3102720];
	ld.global.u32 	%r3034, [%rd7+3103744];
	mov.u32 	%r14501, %r3031;
	mov.u32 	%r14502, %r3032;
	mov.u32 	%r14503, %r3033;
	mov.u32 	%r14504, %r3034;
	ld.global.u32 	%r3035, [%rd7+3104768];
	ld.global.u32 	%r3036, [%rd7+3105792];
	ld.global.u32 	%r3037, [%rd7+3106816];
	ld.global.u32 	%r3038, [%rd7+3107840];
	mov.u32 	%r14505, %r3035;
	mov.u32 	%r14506, %r3036;
	mov.u32 	%r14507, %r3037;
	mov.u32 	%r14508, %r3038;
	ld.global.u32 	%r3039, [%rd7+3108864];
	ld.global.u32 	%r3040, [%rd7+3109888];
	ld.global.u32 	%r3041, [%rd7+3110912];
	ld.global.u32 	%r3042, [%rd7+3111936];
	mov.u32 	%r14509, %r3039;
	mov.u32 	%r14510, %r3040;
	mov.u32 	%r14511, %r3041;
	mov.u32 	%r14512, %r3042;
	ld.global.u32 	%r3043, [%rd7+3112960];
	ld.global.u32 	%r3044, [%rd7+3113984];
	ld.global.u32 	%r3045, [%rd7+3115008];
	ld.global.u32 	%r3046, [%rd7+3116032];
	mov.u32 	%r14513, %r3043;
	mov.u32 	%r14514, %r3044;
	mov.u32 	%r14515, %r3045;
	mov.u32 	%r14516, %r3046;
	ld.global.u32 	%r3047, [%rd7+3117056];
	ld.global.u32 	%r3048, [%rd7+3118080];
	ld.global.u32 	%r3049, [%rd7+3119104];
	ld.global.u32 	%r3050, [%rd7+3120128];
	mov.u32 	%r14517, %r3047;
	mov.u32 	%r14518, %r3048;
	mov.u32 	%r14519, %r3049;
	mov.u32 	%r14520, %r3050;
	ld.global.u32 	%r3051, [%rd7+3121152];
	ld.global.u32 	%r3052, [%rd7+3122176];
	ld.global.u32 	%r3053, [%rd7+3123200];
	ld.global.u32 	%r3054, [%rd7+3124224];
	mov.u32 	%r14521, %r3051;
	mov.u32 	%r14522, %r3052;
	mov.u32 	%r14523, %r3053;
	mov.u32 	%r14524, %r3054;
	ld.global.u32 	%r3055, [%rd7+3125248];
	ld.global.u32 	%r3056, [%rd7+3126272];
	ld.global.u32 	%r3057, [%rd7+3127296];
	ld.global.u32 	%r3058, [%rd7+3128320];
	mov.u32 	%r14525, %r3055;
	mov.u32 	%r14526, %r3056;
	mov.u32 	%r14527, %r3057;
	mov.u32 	%r14528, %r3058;
	ld.global.u32 	%r3059, [%rd7+3129344];
	ld.global.u32 	%r3060, [%rd7+3130368];
	ld.global.u32 	%r3061, [%rd7+3131392];
	ld.global.u32 	%r3062, [%rd7+3132416];
	mov.u32 	%r14529, %r3059;
	mov.u32 	%r14530, %r3060;
	mov.u32 	%r14531, %r3061;
	mov.u32 	%r14532, %r3062;
	ld.global.u32 	%r3063, [%rd7+3133440];
	ld.global.u32 	%r3064, [%rd7+3134464];
	ld.global.u32 	%r3065, [%rd7+3135488];
	ld.global.u32 	%r3066, [%rd7+3136512];
	mov.u32 	%r14533, %r3063;
	mov.u32 	%r14534, %r3064;
	mov.u32 	%r14535, %r3065;
	mov.u32 	%r14536, %r3066;
	ld.global.u32 	%r3067, [%rd7+3137536];
	ld.global.u32 	%r3068, [%rd7+3138560];
	ld.global.u32 	%r3069, [%rd7+3139584];
	ld.global.u32 	%r3070, [%rd7+3140608];
	mov.u32 	%r14537, %r3067;
	mov.u32 	%r14538, %r3068;
	mov.u32 	%r14539, %r3069;
	mov.u32 	%r14540, %r3070;
	ld.global.u32 	%r3071, [%rd7+3141632];
	ld.global.u32 	%r3072, [%rd7+3142656];
	ld.global.u32 	%r3073, [%rd7+3143680];
	ld.global.u32 	%r3074, [%rd7+3144704];
	mov.u32 	%r14541, %r3071;
	mov.u32 	%r14542, %r3072;
	mov.u32 	%r14543, %r3073;
	mov.u32 	%r14544, %r3074;
	ld.global.u32 	%r3075, [%rd7+3145728];
	ld.global.u32 	%r3076, [%rd7+3146752];
	ld.global.u32 	%r3077, [%rd7+3147776];
	ld.global.u32 	%r3078, [%rd7+3148800];
	mov.u32 	%r14545, %r3075;
	mov.u32 	%r14546, %r3076;
	mov.u32 	%r14547, %r3077;
	mov.u32 	%r14548, %r3078;
	ld.global.u32 	%r3079, [%rd7+3149824];
	ld.global.u32 	%r3080, [%rd7+3150848];
	ld.global.u32 	%r3081, [%rd7+3151872];
	ld.global.u32 	%r3082, [%rd7+3152896];
	mov.u32 	%r14549, %r3079;
	mov.u32 	%r14550, %r3080;
	mov.u32 	%r14551, %r3081;
	mov.u32 	%r14552, %r3082;
	ld.global.u32 	%r3083, [%rd7+3153920];
	ld.global.u32 	%r3084, [%rd7+3154944];
	ld.global.u32 	%r3085, [%rd7+3155968];
	ld.global.u32 	%r3086, [%rd7+3156992];
	mov.u32 	%r14553, %r3083;
	mov.u32 	%r14554, %r3084;
	mov.u32 	%r14555, %r3085;
	mov.u32 	%r14556, %r3086;
	ld.global.u32 	%r3087, [%rd7+3158016];
	ld.global.u32 	%r3088, [%rd7+3159040];
	ld.global.u32 	%r3089, [%rd7+3160064];
	ld.global.u32 	%r3090, [%rd7+3161088];
	mov.u32 	%r14557, %r3087;
	mov.u32 	%r14558, %r3088;
	mov.u32 	%r14559, %r3089;
	mov.u32 	%r14560, %r3090;
	ld.global.u32 	%r3091, [%rd7+3162112];
	ld.global.u32 	%r3092, [%rd7+3163136];
	ld.global.u32 	%r3093, [%rd7+3164160];
	ld.global.u32 	%r3094, [%rd7+3165184];
	mov.u32 	%r14561, %r3091;
	mov.u32 	%r14562, %r3092;
	mov.u32 	%r14563, %r3093;
	mov.u32 	%r14564, %r3094;
	ld.global.u32 	%r3095, [%rd7+3166208];
	ld.global.u32 	%r3096, [%rd7+3167232];
	ld.global.u32 	%r3097, [%rd7+3168256];
	ld.global.u32 	%r3098, [%rd7+3169280];
	mov.u32 	%r14565, %r3095;
	mov.u32 	%r14566, %r3096;
	mov.u32 	%r14567, %r3097;
	mov.u32 	%r14568, %r3098;
	ld.global.u32 	%r3099, [%rd7+3170304];
	ld.global.u32 	%r3100, [%rd7+3171328];
	ld.global.u32 	%r3101, [%rd7+3172352];
	ld.global.u32 	%r3102, [%rd7+3173376];
	mov.u32 	%r14569, %r3099;
	mov.u32 	%r14570, %r3100;
	mov.u32 	%r14571, %r3101;
	mov.u32 	%r14572, %r3102;
	ld.global.u32 	%r3103, [%rd7+3174400];
	ld.global.u32 	%r3104, [%rd7+3175424];
	ld.global.u32 	%r3105, [%rd7+3176448];
	ld.global.u32 	%r3106, [%rd7+3177472];
	mov.u32 	%r14573, %r3103;
	mov.u32 	%r14574, %r3104;
	mov.u32 	%r14575, %r3105;
	mov.u32 	%r14576, %r3106;
	ld.global.u32 	%r3107, [%rd7+3178496];
	ld.global.u32 	%r3108, [%rd7+3179520];
	ld.global.u32 	%r3109, [%rd7+3180544];
	ld.global.u32 	%r3110, [%rd7+3181568];
	mov.u32 	%r14577, %r3107;
	mov.u32 	%r14578, %r3108;
	mov.u32 	%r14579, %r3109;
	mov.u32 	%r14580, %r3110;
	ld.global.u32 	%r3111, [%rd7+3182592];
	ld.global.u32 	%r3112, [%rd7+3183616];
	ld.global.u32 	%r3113, [%rd7+3184640];
	ld.global.u32 	%r3114, [%rd7+3185664];
	mov.u32 	%r14581, %r3111;
	mov.u32 	%r14582, %r3112;
	mov.u32 	%r14583, %r3113;
	mov.u32 	%r14584, %r3114;
	ld.global.u32 	%r3115, [%rd7+3186688];
	ld.global.u32 	%r3116, [%rd7+3187712];
	ld.global.u32 	%r3117, [%rd7+3188736];
	ld.global.u32 	%r3118, [%rd7+3189760];
	mov.u32 	%r14585, %r3115;
	mov.u32 	%r14586, %r3116;
	mov.u32 	%r14587, %r3117;
	mov.u32 	%r14588, %r3118;
	ld.global.u32 	%r3119, [%rd7+3190784];
	ld.global.u32 	%r3120, [%rd7+3191808];
	ld.global.u32 	%r3121, [%rd7+3192832];
	ld.global.u32 	%r3122, [%rd7+3193856];
	mov.u32 	%r14589, %r3119;
	mov.u32 	%r14590, %r3120;
	mov.u32 	%r14591, %r3121;
	mov.u32 	%r14592, %r3122;
	ld.global.u32 	%r3123, [%rd7+3194880];
	ld.global.u32 	%r3124, [%rd7+3195904];
	ld.global.u32 	%r3125, [%rd7+3196928];
	ld.global.u32 	%r3126, [%rd7+3197952];
	mov.u32 	%r14593, %r3123;
	mov.u32 	%r14594, %r3124;
	mov.u32 	%r14595, %r3125;
	mov.u32 	%r14596, %r3126;
	ld.global.u32 	%r3127, [%rd7+3198976];
	ld.global.u32 	%r3128, [%rd7+3200000];
	ld.global.u32 	%r3129, [%rd7+3201024];
	ld.global.u32 	%r3130, [%rd7+3202048];
	mov.u32 	%r14597, %r3127;
	mov.u32 	%r14598, %r3128;
	mov.u32 	%r14599, %r3129;
	mov.u32 	%r14600, %r3130;
	ld.global.u32 	%r3131, [%rd7+3203072];
	ld.global.u32 	%r3132, [%rd7+3204096];
	ld.global.u32 	%r3133, [%rd7+3205120];
	ld.global.u32 	%r3134, [%rd7+3206144];
	mov.u32 	%r14601, %r3131;
	mov.u32 	%r14602, %r3132;
	mov.u32 	%r14603, %r3133;
	mov.u32 	%r14604, %r3134;
	ld.global.u32 	%r3135, [%rd7+3207168];
	ld.global.u32 	%r3136, [%rd7+3208192];
	ld.global.u32 	%r3137, [%rd7+3209216];
	ld.global.u32 	%r3138, [%rd7+3210240];
	mov.u32 	%r14605, %r3135;
	mov.u32 	%r14606, %r3136;
	mov.u32 	%r14607, %r3137;
	mov.u32 	%r14608, %r3138;
	ld.global.u32 	%r3139, [%rd7+3211264];
	ld.global.u32 	%r3140, [%rd7+3212288];
	ld.global.u32 	%r3141, [%rd7+3213312];
	ld.global.u32 	%r3142, [%rd7+3214336];
	mov.u32 	%r14609, %r3139;
	mov.u32 	%r14610, %r3140;
	mov.u32 	%r14611, %r3141;
	mov.u32 	%r14612, %r3142;
	ld.global.u32 	%r3143, [%rd7+3215360];
	ld.global.u32 	%r3144, [%rd7+3216384];
	ld.global.u32 	%r3145, [%rd7+3217408];
	ld.global.u32 	%r3146, [%rd7+3218432];
	mov.u32 	%r14613, %r3143;
	mov.u32 	%r14614, %r3144;
	mov.u32 	%r14615, %r3145;
	mov.u32 	%r14616, %r3146;
	ld.global.u32 	%r3147, [%rd7+3219456];
	ld.global.u32 	%r3148, [%rd7+3220480];
	ld.global.u32 	%r3149, [%rd7+3221504];
	ld.global.u32 	%r3150, [%rd7+3222528];
	mov.u32 	%r14617, %r3147;
	mov.u32 	%r14618, %r3148;
	mov.u32 	%r14619, %r3149;
	mov.u32 	%r14620, %r3150;
	ld.global.u32 	%r3151, [%rd7+3223552];
	ld.global.u32 	%r3152, [%rd7+3224576];
	ld.global.u32 	%r3153, [%rd7+3225600];
	ld.global.u32 	%r3154, [%rd7+3226624];
	mov.u32 	%r14621, %r3151;
	mov.u32 	%r14622, %r3152;
	mov.u32 	%r14623, %r3153;
	mov.u32 	%r14624, %r3154;
	ld.global.u32 	%r3155, [%rd7+3227648];
	ld.global.u32 	%r3156, [%rd7+3228672];
	ld.global.u32 	%r3157, [%rd7+3229696];
	ld.global.u32 	%r3158, [%rd7+3230720];
	mov.u32 	%r14625, %r3155;
	mov.u32 	%r14626, %r3156;
	mov.u32 	%r14627, %r3157;
	mov.u32 	%r14628, %r3158;
	ld.global.u32 	%r3159, [%rd7+3231744];
	ld.global.u32 	%r3160, [%rd7+3232768];
	ld.global.u32 	%r3161, [%rd7+3233792];
	ld.global.u32 	%r3162, [%rd7+3234816];
	mov.u32 	%r14629, %r3159;
	mov.u32 	%r14630, %r3160;
	mov.u32 	%r14631, %r3161;
	mov.u32 	%r14632, %r3162;
	ld.global.u32 	%r3163, [%rd7+3235840];
	ld.global.u32 	%r3164, [%rd7+3236864];
	ld.global.u32 	%r3165, [%rd7+3237888];
	ld.global.u32 	%r3166, [%rd7+3238912];
	mov.u32 	%r14633, %r3163;
	mov.u32 	%r14634, %r3164;
	mov.u32 	%r14635, %r3165;
	mov.u32 	%r14636, %r3166;
	ld.global.u32 	%r3167, [%rd7+3239936];
	ld.global.u32 	%r3168, [%rd7+3240960];
	ld.global.u32 	%r3169, [%rd7+3241984];
	ld.global.u32 	%r3170, [%rd7+3243008];
	mov.u32 	%r14637, %r3167;
	mov.u32 	%r14638, %r3168;
	mov.u32 	%r14639, %r3169;
	mov.u32 	%r14640, %r3170;
	ld.global.u32 	%r3171, [%rd7+3244032];
	ld.global.u32 	%r3172, [%rd7+3245056];
	ld.global.u32 	%r3173, [%rd7+3246080];
	ld.global.u32 	%r3174, [%rd7+3247104];
	mov.u32 	%r14641, %r3171;
	mov.u32 	%r14642, %r3172;
	mov.u32 	%r14643, %r3173;
	mov.u32 	%r14644, %r3174;
	ld.global.u32 	%r3175, [%rd7+3248128];
	ld.global.u32 	%r3176, [%rd7+3249152];
	ld.global.u32 	%r3177, [%rd7+3250176];
	ld.global.u32 	%r3178, [%rd7+3251200];
	mov.u32 	%r14645, %r3175;
	mov.u32 	%r14646, %r3176;
	mov.u32 	%r14647, %r3177;
	mov.u32 	%r14648, %r3178;
	ld.global.u32 	%r3179, [%rd7+3252224];
	ld.global.u32 	%r3180, [%rd7+3253248];
	ld.global.u32 	%r3181, [%rd7+3254272];
	ld.global.u32 	%r3182, [%rd7+3255296];
	mov.u32 	%r14649, %r3179;
	mov.u32 	%r14650, %r3180;
	mov.u32 	%r14651, %r3181;
	mov.u32 	%r14652, %r3182;
	ld.global.u32 	%r3183, [%rd7+3256320];
	ld.global.u32 	%r3184, [%rd7+3257344];
	ld.global.u32 	%r3185, [%rd7+3258368];
	ld.global.u32 	%r3186, [%rd7+3259392];
	mov.u32 	%r14653, %r3183;
	mov.u32 	%r14654, %r3184;
	mov.u32 	%r14655, %r3185;
	mov.u32 	%r14656, %r3186;
	ld.global.u32 	%r3187, [%rd7+3260416];
	ld.global.u32 	%r3188, [%rd7+3261440];
	ld.global.u32 	%r3189, [%rd7+3262464];
	ld.global.u32 	%r3190, [%rd7+3263488];
	mov.u32 	%r14657, %r3187;
	mov.u32 	%r14658, %r3188;
	mov.u32 	%r14659, %r3189;
	mov.u32 	%r14660, %r3190;
	ld.global.u32 	%r3191, [%rd7+3264512];
	ld.global.u32 	%r3192, [%rd7+3265536];
	ld.global.u32 	%r3193, [%rd7+3266560];
	ld.global.u32 	%r3194, [%rd7+3267584];
	mov.u32 	%r14661, %r3191;
	mov.u32 	%r14662, %r3192;
	mov.u32 	%r14663, %r3193;
	mov.u32 	%r14664, %r3194;
	ld.global.u32 	%r3195, [%rd7+3268608];
	ld.global.u32 	%r3196, [%rd7+3269632];
	ld.global.u32 	%r3197, [%rd7+3270656];
	ld.global.u32 	%r3198, [%rd7+3271680];
	mov.u32 	%r14665, %r3195;
	mov.u32 	%r14666, %r3196;
	mov.u32 	%r14667, %r3197;
	mov.u32 	%r14668, %r3198;
	ld.global.u32 	%r3199, [%rd7+3272704];
	ld.global.u32 	%r3200, [%rd7+3273728];
	ld.global.u32 	%r3201, [%rd7+3274752];
	ld.global.u32 	%r3202, [%rd7+3275776];
	mov.u32 	%r14669, %r3199;
	mov.u32 	%r14670, %r3200;
	mov.u32 	%r14671, %r3201;
	mov.u32 	%r14672, %r3202;
	ld.global.u32 	%r3203, [%rd7+3276800];
	ld.global.u32 	%r3204, [%rd7+3277824];
	ld.global.u32 	%r3205, [%rd7+3278848];
	ld.global.u32 	%r3206, [%rd7+3279872];
	mov.u32 	%r14673, %r3203;
	mov.u32 	%r14674, %r3204;
	mov.u32 	%r14675, %r3205;
	mov.u32 	%r14676, %r3206;
	ld.global.u32 	%r3207, [%rd7+3280896];
	ld.global.u32 	%r3208, [%rd7+3281920];
	ld.global.u32 	%r3209, [%rd7+3282944];
	ld.global.u32 	%r3210, [%rd7+3283968];
	mov.u32 	%r14677, %r3207;
	mov.u32 	%r14678, %r3208;
	mov.u32 	%r14679, %r3209;
	mov.u32 	%r14680, %r3210;
	ld.global.u32 	%r3211, [%rd7+3284992];
	ld.global.u32 	%r3212, [%rd7+3286016];
	ld.global.u32 	%r3213, [%rd7+3287040];
	ld.global.u32 	%r3214, [%rd7+3288064];
	mov.u32 	%r14681, %r3211;
	mov.u32 	%r14682, %r3212;
	mov.u32 	%r14683, %r3213;
	mov.u32 	%r14684, %r3214;
	ld.global.u32 	%r3215, [%rd7+3289088];
	ld.global.u32 	%r3216, [%rd7+3290112];
	ld.global.u32 	%r3217, [%rd7+3291136];
	ld.global.u32 	%r3218, [%rd7+3292160];
	mov.u32 	%r14685, %r3215;
	mov.u32 	%r14686, %r3216;
	mov.u32 	%r14687, %r3217;
	mov.u32 	%r14688, %r3218;
	ld.global.u32 	%r3219, [%rd7+3293184];
	ld.global.u32 	%r3220, [%rd7+3294208];
	ld.global.u32 	%r3221, [%rd7+3295232];
	ld.global.u32 	%r3222, [%rd7+3296256];
	mov.u32 	%r14689, %r3219;
	mov.u32 	%r14690, %r3220;
	mov.u32 	%r14691, %r3221;
	mov.u32 	%r14692, %r3222;
	ld.global.u32 	%r3223, [%rd7+3297280];
	ld.global.u32 	%r3224, [%rd7+3298304];
	ld.global.u32 	%r3225, [%rd7+3299328];
	ld.global.u32 	%r3226, [%rd7+3300352];
	mov.u32 	%r14693, %r3223;
	mov.u32 	%r14694, %r3224;
	mov.u32 	%r14695, %r3225;
	mov.u32 	%r14696, %r3226;
	ld.global.u32 	%r3227, [%rd7+3301376];
	ld.global.u32 	%r3228, [%rd7+3302400];
	ld.global.u32 	%r3229, [%rd7+3303424];
	ld.global.u32 	%r3230, [%rd7+3304448];
	mov.u32 	%r14697, %r3227;
	mov.u32 	%r14698, %r3228;
	mov.u32 	%r14699, %r3229;
	mov.u32 	%r14700, %r3230;
	ld.global.u32 	%r3231, [%rd7+3305472];
	ld.global.u32 	%r3232, [%rd7+3306496];
	ld.global.u32 	%r3233, [%rd7+3307520];
	ld.global.u32 	%r3234, [%rd7+3308544];
	mov.u32 	%r14701, %r3231;
	mov.u32 	%r14702, %r3232;
	mov.u32 	%r14703, %r3233;
	mov.u32 	%r14704, %r3234;
	ld.global.u32 	%r3235, [%rd7+3309568];
	ld.global.u32 	%r3236, [%rd7+3310592];
	ld.global.u32 	%r3237, [%rd7+3311616];
	ld.global.u32 	%r3238, [%rd7+3312640];
	mov.u32 	%r14705, %r3235;
	mov.u32 	%r14706, %r3236;
	mov.u32 	%r14707, %r3237;
	mov.u32 	%r14708, %r3238;
	ld.global.u32 	%r3239, [%rd7+3313664];
	ld.global.u32 	%r3240, [%rd7+3314688];
	ld.global.u32 	%r3241, [%rd7+3315712];
	ld.global.u32 	%r3242, [%rd7+3316736];
	mov.u32 	%r14709, %r3239;
	mov.u32 	%r14710, %r3240;
	mov.u32 	%r14711, %r3241;
	mov.u32 	%r14712, %r3242;
	ld.global.u32 	%r3243, [%rd7+3317760];
	ld.global.u32 	%r3244, [%rd7+3318784];
	ld.global.u32 	%r3245, [%rd7+3319808];
	ld.global.u32 	%r3246, [%rd7+3320832];
	mov.u32 	%r14713, %r3243;
	mov.u32 	%r14714, %r3244;
	mov.u32 	%r14715, %r3245;
	mov.u32 	%r14716, %r3246;
	ld.global.u32 	%r3247, [%rd7+3321856];
	ld.global.u32 	%r3248, [%rd7+3322880];
	ld.global.u32 	%r3249, [%rd7+3323904];
	ld.global.u32 	%r3250, [%rd7+3324928];
	mov.u32 	%r14717, %r3247;
	mov.u32 	%r14718, %r3248;
	mov.u32 	%r14719, %r3249;
	mov.u32 	%r14720, %r3250;
	ld.global.u32 	%r3251, [%rd7+3325952];
	ld.global.u32 	%r3252, [%rd7+3326976];
	ld.global.u32 	%r3253, [%rd7+3328000];
	ld.global.u32 	%r3254, [%rd7+3329024];
	mov.u32 	%r14721, %r3251;
	mov.u32 	%r14722, %r3252;
	mov.u32 	%r14723, %r3253;
	mov.u32 	%r14724, %r3254;
	ld.global.u32 	%r3255, [%rd7+3330048];
	ld.global.u32 	%r3256, [%rd7+3331072];
	ld.global.u32 	%r3257, [%rd7+3332096];
	ld.global.u32 	%r3258, [%rd7+3333120];
	mov.u32 	%r14725, %r3255;
	mov.u32 	%r14726, %r3256;
	mov.u32 	%r14727, %r3257;
	mov.u32 	%r14728, %r3258;
	ld.global.u32 	%r3259, [%rd7+3334144];
	ld.global.u32 	%r3260, [%rd7+3335168];
	ld.global.u32 	%r3261, [%rd7+3336192];
	ld.global.u32 	%r3262, [%rd7+3337216];
	mov.u32 	%r14729, %r3259;
	mov.u32 	%r14730, %r3260;
	mov.u32 	%r14731, %r3261;
	mov.u32 	%r14732, %r3262;
	ld.global.u32 	%r3263, [%rd7+3338240];
	ld.global.u32 	%r3264, [%rd7+3339264];
	ld.global.u32 	%r3265, [%rd7+3340288];
	ld.global.u32 	%r3266, [%rd7+3341312];
	mov.u32 	%r14733, %r3263;
	mov.u32 	%r14734, %r3264;
	mov.u32 	%r14735, %r3265;
	mov.u32 	%r14736, %r3266;
	ld.global.u32 	%r3267, [%rd7+3342336];
	ld.global.u32 	%r3268, [%rd7+3343360];
	ld.global.u32 	%r3269, [%rd7+3344384];
	ld.global.u32 	%r3270, [%rd7+3345408];
	mov.u32 	%r14737, %r3267;
	mov.u32 	%r14738, %r3268;
	mov.u32 	%r14739, %r3269;
	mov.u32 	%r14740, %r3270;
	ld.global.u32 	%r3271, [%rd7+3346432];
	ld.global.u32 	%r3272, [%rd7+3347456];
	ld.global.u32 	%r3273, [%rd7+3348480];
	ld.global.u32 	%r3274, [%rd7+3349504];
	mov.u32 	%r14741, %r3271;
	mov.u32 	%r14742, %r3272;
	mov.u32 	%r14743, %r3273;
	mov.u32 	%r14744, %r3274;
	ld.global.u32 	%r3275, [%rd7+3350528];
	ld.global.u32 	%r3276, [%rd7+3351552];
	ld.global.u32 	%r3277, [%rd7+3352576];
	ld.global.u32 	%r3278, [%rd7+3353600];
	mov.u32 	%r14745, %r3275;
	mov.u32 	%r14746, %r3276;
	mov.u32 	%r14747, %r3277;
	mov.u32 	%r14748, %r3278;
	ld.global.u32 	%r3279, [%rd7+3354624];
	ld.global.u32 	%r3280, [%rd7+3355648];
	ld.global.u32 	%r3281, [%rd7+3356672];
	ld.global.u32 	%r3282, [%rd7+3357696];
	mov.u32 	%r14749, %r3279;
	mov.u32 	%r14750, %r3280;
	mov.u32 	%r14751, %r3281;
	mov.u32 	%r14752, %r3282;
	ld.global.u32 	%r3283, [%rd7+3358720];
	ld.global.u32 	%r3284, [%rd7+3359744];
	ld.global.u32 	%r3285, [%rd7+3360768];
	ld.global.u32 	%r3286, [%rd7+3361792];
	mov.u32 	%r14753, %r3283;
	mov.u32 	%r14754, %r3284;
	mov.u32 	%r14755, %r3285;
	mov.u32 	%r14756, %r3286;
	ld.global.u32 	%r3287, [%rd7+3362816];
	ld.global.u32 	%r3288, [%rd7+3363840];
	ld.global.u32 	%r3289, [%rd7+3364864];
	ld.global.u32 	%r3290, [%rd7+3365888];
	mov.u32 	%r14757, %r3287;
	mov.u32 	%r14758, %r3288;
	mov.u32 	%r14759, %r3289;
	mov.u32 	%r14760, %r3290;
	ld.global.u32 	%r3291, [%rd7+3366912];
	ld.global.u32 	%r3292, [%rd7+3367936];
	ld.global.u32 	%r3293, [%rd7+3368960];
	ld.global.u32 	%r3294, [%rd7+3369984];
	mov.u32 	%r14761, %r3291;
	mov.u32 	%r14762, %r3292;
	mov.u32 	%r14763, %r3293;
	mov.u32 	%r14764, %r3294;
	ld.global.u32 	%r3295, [%rd7+3371008];
	ld.global.u32 	%r3296, [%rd7+3372032];
	ld.global.u32 	%r3297, [%rd7+3373056];
	ld.global.u32 	%r3298, [%rd7+3374080];
	mov.u32 	%r14765, %r3295;
	mov.u32 	%r14766, %r3296;
	mov.u32 	%r14767, %r3297;
	mov.u32 	%r14768, %r3298;
	ld.global.u32 	%r3299, [%rd7+3375104];
	ld.global.u32 	%r3300, [%rd7+3376128];
	ld.global.u32 	%r3301, [%rd7+3377152];
	ld.global.u32 	%r3302, [%rd7+3378176];
	mov.u32 	%r14769, %r3299;
	mov.u32 	%r14770, %r3300;
	mov.u32 	%r14771, %r3301;
	mov.u32 	%r14772, %r3302;
	ld.global.u32 	%r3303, [%rd7+3379200];
	ld.global.u32 	%r3304, [%rd7+3380224];
	ld.global.u32 	%r3305, [%rd7+3381248];
	ld.global.u32 	%r3306, [%rd7+3382272];
	mov.u32 	%r14773, %r3303;
	mov.u32 	%r14774, %r3304;
	mov.u32 	%r14775, %r3305;
	mov.u32 	%r14776, %r3306;
	ld.global.u32 	%r3307, [%rd7+3383296];
	ld.global.u32 	%r3308, [%rd7+3384320];
	ld.global.u32 	%r3309, [%rd7+3385344];
	ld.global.u32 	%r3310, [%rd7+3386368];
	mov.u32 	%r14777, %r3307;
	mov.u32 	%r14778, %r3308;
	mov.u32 	%r14779, %r3309;
	mov.u32 	%r14780, %r3310;
	ld.global.u32 	%r3311, [%rd7+3387392];
	ld.global.u32 	%r3312, [%rd7+3388416];
	ld.global.u32 	%r3313, [%rd7+3389440];
	ld.global.u32 	%r3314, [%rd7+3390464];
	mov.u32 	%r14781, %r3311;
	mov.u32 	%r14782, %r3312;
	mov.u32 	%r14783, %r3313;
	mov.u32 	%r14784, %r3314;
	ld.global.u32 	%r3315, [%rd7+3391488];
	ld.global.u32 	%r3316, [%rd7+3392512];
	ld.global.u32 	%r3317, [%rd7+3393536];
	ld.global.u32 	%r3318, [%rd7+3394560];
	mov.u32 	%r14785, %r3315;
	mov.u32 	%r14786, %r3316;
	mov.u32 	%r14787, %r3317;
	mov.u32 	%r14788, %r3318;
	ld.global.u32 	%r3319, [%rd7+3395584];
	ld.global.u32 	%r3320, [%rd7+3396608];
	ld.global.u32 	%r3321, [%rd7+3397632];
	ld.global.u32 	%r3322, [%rd7+3398656];
	mov.u32 	%r14789, %r3319;
	mov.u32 	%r14790, %r3320;
	mov.u32 	%r14791, %r3321;
	mov.u32 	%r14792, %r3322;
	ld.global.u32 	%r3323, [%rd7+3399680];
	ld.global.u32 	%r3324, [%rd7+3400704];
	ld.global.u32 	%r3325, [%rd7+3401728];
	ld.global.u32 	%r3326, [%rd7+3402752];
	mov.u32 	%r14793, %r3323;
	mov.u32 	%r14794, %r3324;
	mov.u32 	%r14795, %r3325;
	mov.u32 	%r14796, %r3326;
	ld.global.u32 	%r3327, [%rd7+3403776];
	ld.global.u32 	%r3328, [%rd7+3404800];
	ld.global.u32 	%r3329, [%rd7+3405824];
	ld.global.u32 	%r3330, [%rd7+3406848];
	mov.u32 	%r14797, %r3327;
	mov.u32 	%r14798, %r3328;
	mov.u32 	%r14799, %r3329;
	mov.u32 	%r14800, %r3330;
	ld.global.u32 	%r3331, [%rd7+3407872];
	ld.global.u32 	%r3332, [%rd7+3408896];
	ld.global.u32 	%r3333, [%rd7+3409920];
	ld.global.u32 	%r3334, [%rd7+3410944];
	mov.u32 	%r14801, %r3331;
	mov.u32 	%r14802, %r3332;
	mov.u32 	%r14803, %r3333;
	mov.u32 	%r14804, %r3334;
	ld.global.u32 	%r3335, [%rd7+3411968];
	ld.global.u32 	%r3336, [%rd7+3412992];
	ld.global.u32 	%r3337, [%rd7+3414016];
	ld.global.u32 	%r3338, [%rd7+3415040];
	mov.u32 	%r14805, %r3335;
	mov.u32 	%r14806, %r3336;
	mov.u32 	%r14807, %r3337;
	mov.u32 	%r14808, %r3338;
	ld.global.u32 	%r3339, [%rd7+3416064];
	ld.global.u32 	%r3340, [%rd7+3417088];
	ld.global.u32 	%r3341, [%rd7+3418112];
	ld.global.u32 	%r3342, [%rd7+3419136];
	mov.u32 	%r14809, %r3339;
	mov.u32 	%r14810, %r3340;
	mov.u32 	%r14811, %r3341;
	mov.u32 	%r14812, %r3342;
	ld.global.u32 	%r3343, [%rd7+3420160];
	ld.global.u32 	%r3344, [%rd7+3421184];
	ld.global.u32 	%r3345, [%rd7+3422208];
	ld.global.u32 	%r3346, [%rd7+3423232];
	mov.u32 	%r14813, %r3343;
	mov.u32 	%r14814, %r3344;
	mov.u32 	%r14815, %r3345;
	mov.u32 	%r14816, %r3346;
	ld.global.u32 	%r3347, [%rd7+3424256];
	ld.global.u32 	%r3348, [%rd7+3425280];
	ld.global.u32 	%r3349, [%rd7+3426304];
	ld.global.u32 	%r3350, [%rd7+3427328];
	mov.u32 	%r14817, %r3347;
	mov.u32 	%r14818, %r3348;
	mov.u32 	%r14819, %r3349;
	mov.u32 	%r14820, %r3350;
	ld.global.u32 	%r3351, [%rd7+3428352];
	ld.global.u32 	%r3352, [%rd7+3429376];
	ld.global.u32 	%r3353, [%rd7+3430400];
	ld.global.u32 	%r3354, [%rd7+3431424];
	mov.u32 	%r14821, %r3351;
	mov.u32 	%r14822, %r3352;
	mov.u32 	%r14823, %r3353;
	mov.u32 	%r14824, %r3354;
	ld.global.u32 	%r3355, [%rd7+3432448];
	ld.global.u32 	%r3356, [%rd7+3433472];
	ld.global.u32 	%r3357, [%rd7+3434496];
	ld.global.u32 	%r3358, [%rd7+3435520];
	mov.u32 	%r14825, %r3355;
	mov.u32 	%r14826, %r3356;
	mov.u32 	%r14827, %r3357;
	mov.u32 	%r14828, %r3358;
	ld.global.u32 	%r3359, [%rd7+3436544];
	ld.global.u32 	%r3360, [%rd7+3437568];
	ld.global.u32 	%r3361, [%rd7+3438592];
	ld.global.u32 	%r3362, [%rd7+3439616];
	mov.u32 	%r14829, %r3359;
	mov.u32 	%r14830, %r3360;
	mov.u32 	%r14831, %r3361;
	mov.u32 	%r14832, %r3362;
	ld.global.u32 	%r3363, [%rd7+3440640];
	ld.global.u32 	%r3364, [%rd7+3441664];
	ld.global.u32 	%r3365, [%rd7+3442688];
	ld.global.u32 	%r3366, [%rd7+3443712];
	mov.u32 	%r14833, %r3363;
	mov.u32 	%r14834, %r3364;
	mov.u32 	%r14835, %r3365;
	mov.u32 	%r14836, %r3366;
	ld.global.u32 	%r3367, [%rd7+3444736];
	ld.global.u32 	%r3368, [%rd7+3445760];
	ld.global.u32 	%r3369, [%rd7+3446784];
	ld.global.u32 	%r3370, [%rd7+3447808];
	mov.u32 	%r14837, %r3367;
	mov.u32 	%r14838, %r3368;
	mov.u32 	%r14839, %r3369;
	mov.u32 	%r14840, %r3370;
	ld.global.u32 	%r3371, [%rd7+3448832];
	ld.global.u32 	%r3372, [%rd7+3449856];
	ld.global.u32 	%r3373, [%rd7+3450880];
	ld.global.u32 	%r3374, [%rd7+3451904];
	mov.u32 	%r14841, %r3371;
	mov.u32 	%r14842, %r3372;
	mov.u32 	%r14843, %r3373;
	mov.u32 	%r14844, %r3374;
	ld.global.u32 	%r3375, [%rd7+3452928];
	ld.global.u32 	%r3376, [%rd7+3453952];
	ld.global.u32 	%r3377, [%rd7+3454976];
	ld.global.u32 	%r3378, [%rd7+3456000];
	mov.u32 	%r14845, %r3375;
	mov.u32 	%r14846, %r3376;
	mov.u32 	%r14847, %r3377;
	mov.u32 	%r14848, %r3378;
	ld.global.u32 	%r3379, [%rd7+3457024];
	ld.global.u32 	%r3380, [%rd7+3458048];
	ld.global.u32 	%r3381, [%rd7+3459072];
	ld.global.u32 	%r3382, [%rd7+3460096];
	mov.u32 	%r14849, %r3379;
	mov.u32 	%r14850, %r3380;
	mov.u32 	%r14851, %r3381;
	mov.u32 	%r14852, %r3382;
	ld.global.u32 	%r3383, [%rd7+3461120];
	ld.global.u32 	%r3384, [%rd7+3462144];
	ld.global.u32 	%r3385, [%rd7+3463168];
	ld.global.u32 	%r3386, [%rd7+3464192];
	mov.u32 	%r14853, %r3383;
	mov.u32 	%r14854, %r3384;
	mov.u32 	%r14855, %r3385;
	mov.u32 	%r14856, %r3386;
	ld.global.u32 	%r3387, [%rd7+3465216];
	ld.global.u32 	%r3388, [%rd7+3466240];
	ld.global.u32 	%r3389, [%rd7+3467264];
	ld.global.u32 	%r3390, [%rd7+3468288];
	mov.u32 	%r14857, %r3387;
	mov.u32 	%r14858, %r3388;
	mov.u32 	%r14859, %r3389;
	mov.u32 	%r14860, %r3390;
	ld.global.u32 	%r3391, [%rd7+3469312];
	ld.global.u32 	%r3392, [%rd7+3470336];
	ld.global.u32 	%r3393, [%rd7+3471360];
	ld.global.u32 	%r3394, [%rd7+3472384];
	mov.u32 	%r14861, %r3391;
	mov.u32 	%r14862, %r3392;
	mov.u32 	%r14863, %r3393;
	mov.u32 	%r14864, %r3394;
	ld.global.u32 	%r3395, [%rd7+3473408];
	ld.global.u32 	%r3396, [%rd7+3474432];
	ld.global.u32 	%r3397, [%rd7+3475456];
	ld.global.u32 	%r3398, [%rd7+3476480];
	mov.u32 	%r14865, %r3395;
	mov.u32 	%r14866, %r3396;
	mov.u32 	%r14867, %r3397;
	mov.u32 	%r14868, %r3398;
	ld.global.u32 	%r3399, [%rd7+3477504];
	ld.global.u32 	%r3400, [%rd7+3478528];
	ld.global.u32 	%r3401, [%rd7+3479552];
	ld.global.u32 	%r3402, [%rd7+3480576];
	mov.u32 	%r14869, %r3399;
	mov.u32 	%r14870, %r3400;
	mov.u32 	%r14871, %r3401;
	mov.u32 	%r14872, %r3402;
	ld.global.u32 	%r3403, [%rd7+3481600];
	ld.global.u32 	%r3404, [%rd7+3482624];
	ld.global.u32 	%r3405, [%rd7+3483648];
	ld.global.u32 	%r3406, [%rd7+3484672];
	mov.u32 	%r14873, %r3403;
	mov.u32 	%r14874, %r3404;
	mov.u32 	%r14875, %r3405;
	mov.u32 	%r14876, %r3406;
	ld.global.u32 	%r3407, [%rd7+3485696];
	ld.global.u32 	%r3408, [%rd7+3486720];
	ld.global.u32 	%r3409, [%rd7+3487744];
	ld.global.u32 	%r3410, [%rd7+3488768];
	mov.u32 	%r14877, %r3407;
	mov.u32 	%r14878, %r3408;
	mov.u32 	%r14879, %r3409;
	mov.u32 	%r14880, %r3410;
	ld.global.u32 	%r3411, [%rd7+3489792];
	ld.global.u32 	%r3412, [%rd7+3490816];
	ld.global.u32 	%r3413, [%rd7+3491840];
	ld.global.u32 	%r3414, [%rd7+3492864];
	mov.u32 	%r14881, %r3411;
	mov.u32 	%r14882, %r3412;
	mov.u32 	%r14883, %r3413;
	mov.u32 	%r14884, %r3414;
	ld.global.u32 	%r3415, [%rd7+3493888];
	ld.global.u32 	%r3416, [%rd7+3494912];
	ld.global.u32 	%r3417, [%rd7+3495936];
	ld.global.u32 	%r3418, [%rd7+3496960];
	mov.u32 	%r14885, %r3415;
	mov.u32 	%r14886, %r3416;
	mov.u32 	%r14887, %r3417;
	mov.u32 	%r14888, %r3418;
	ld.global.u32 	%r3419, [%rd7+3497984];
	ld.global.u32 	%r3420, [%rd7+3499008];
	ld.global.u32 	%r3421, [%rd7+3500032];
	ld.global.u32 	%r3422, [%rd7+3501056];
	mov.u32 	%r14889, %r3419;
	mov.u32 	%r14890, %r3420;
	mov.u32 	%r14891, %r3421;
	mov.u32 	%r14892, %r3422;
	ld.global.u32 	%r3423, [%rd7+3502080];
	ld.global.u32 	%r3424, [%rd7+3503104];
	ld.global.u32 	%r3425, [%rd7+3504128];
	ld.global.u32 	%r3426, [%rd7+3505152];
	mov.u32 	%r14893, %r3423;
	mov.u32 	%r14894, %r3424;
	mov.u32 	%r14895, %r3425;
	mov.u32 	%r14896, %r3426;
	ld.global.u32 	%r3427, [%rd7+3506176];
	ld.global.u32 	%r3428, [%rd7+3507200];
	ld.global.u32 	%r3429, [%rd7+3508224];
	ld.global.u32 	%r3430, [%rd7+3509248];
	mov.u32 	%r14897, %r3427;
	mov.u32 	%r14898, %r3428;
	mov.u32 	%r14899, %r3429;
	mov.u32 	%r14900, %r3430;
	ld.global.u32 	%r3431, [%rd7+3510272];
	ld.global.u32 	%r3432, [%rd7+3511296];
	ld.global.u32 	%r3433, [%rd7+3512320];
	ld.global.u32 	%r3434, [%rd7+3513344];
	mov.u32 	%r14901, %r3431;
	mov.u32 	%r14902, %r3432;
	mov.u32 	%r14903, %r3433;
	mov.u32 	%r14904, %r3434;
	ld.global.u32 	%r3435, [%rd7+3514368];
	ld.global.u32 	%r3436, [%rd7+3515392];
	ld.global.u32 	%r3437, [%rd7+3516416];
	ld.global.u32 	%r3438, [%rd7+3517440];
	mov.u32 	%r14905, %r3435;
	mov.u32 	%r14906, %r3436;
	mov.u32 	%r14907, %r3437;
	mov.u32 	%r14908, %r3438;
	ld.global.u32 	%r3439, [%rd7+3518464];
	ld.global.u32 	%r3440, [%rd7+3519488];
	ld.global.u32 	%r3441, [%rd7+3520512];
	ld.global.u32 	%r3442, [%rd7+3521536];
	mov.u32 	%r14909, %r3439;
	mov.u32 	%r14910, %r3440;
	mov.u32 	%r14911, %r3441;
	mov.u32 	%r14912, %r3442;
	ld.global.u32 	%r3443, [%rd7+3522560];
	ld.global.u32 	%r3444, [%rd7+3523584];
	ld.global.u32 	%r3445, [%rd7+3524608];
	ld.global.u32 	%r3446, [%rd7+3525632];
	mov.u32 	%r14913, %r3443;
	mov.u32 	%r14914, %r3444;
	mov.u32 	%r14915, %r3445;
	mov.u32 	%r14916, %r3446;
	ld.global.u32 	%r3447, [%rd7+3526656];
	ld.global.u32 	%r3448, [%rd7+3527680];
	ld.global.u32 	%r3449, [%rd7+3528704];
	ld.global.u32 	%r3450, [%rd7+3529728];
	mov.u32 	%r14917, %r3447;
	mov.u32 	%r14918, %r3448;
	mov.u32 	%r14919, %r3449;
	mov.u32 	%r14920, %r3450;
	ld.global.u32 	%r3451, [%rd7+3530752];
	ld.global.u32 	%r3452, [%rd7+3531776];
	ld.global.u32 	%r3453, [%rd7+3532800];
	ld.global.u32 	%r3454, [%rd7+3533824];
	mov.u32 	%r14921, %r3451;
	mov.u32 	%r14922, %r3452;
	mov.u32 	%r14923, %r3453;
	mov.u32 	%r14924, %r3454;
	ld.global.u32 	%r3455, [%rd7+3534848];
	ld.global.u32 	%r3456, [%rd7+3535872];
	ld.global.u32 	%r3457, [%rd7+3536896];
	ld.global.u32 	%r3458, [%rd7+3537920];
	mov.u32 	%r14925, %r3455;
	mov.u32 	%r14926, %r3456;
	mov.u32 	%r14927, %r3457;
	mov.u32 	%r14928, %r3458;
	ld.global.u32 	%r3459, [%rd7+3538944];
	ld.global.u32 	%r3460, [%rd7+3539968];
	ld.global.u32 	%r3461, [%rd7+3540992];
	ld.global.u32 	%r3462, [%rd7+3542016];
	mov.u32 	%r14929, %r3459;
	mov.u32 	%r14930, %r3460;
	mov.u32 	%r14931, %r3461;
	mov.u32 	%r14932, %r3462;
	ld.global.u32 	%r3463, [%rd7+3543040];
	ld.global.u32 	%r3464, [%rd7+3544064];
	ld.global.u32 	%r3465, [%rd7+3545088];
	ld.global.u32 	%r3466, [%rd7+3546112];
	mov.u32 	%r14933, %r3463;
	mov.u32 	%r14934, %r3464;
	mov.u32 	%r14935, %r3465;
	mov.u32 	%r14936, %r3466;
	ld.global.u32 	%r3467, [%rd7+3547136];
	ld.global.u32 	%r3468, [%rd7+3548160];
	ld.global.u32 	%r3469, [%rd7+3549184];
	ld.global.u32 	%r3470, [%rd7+3550208];
	mov.u32 	%r14937, %r3467;
	mov.u32 	%r14938, %r3468;
	mov.u32 	%r14939, %r3469;
	mov.u32 	%r14940, %r3470;
	ld.global.u32 	%r3471, [%rd7+3551232];
	ld.global.u32 	%r3472, [%rd7+3552256];
	ld.global.u32 	%r3473, [%rd7+3553280];
	ld.global.u32 	%r3474, [%rd7+3554304];
	mov.u32 	%r14941, %r3471;
	mov.u32 	%r14942, %r3472;
	mov.u32 	%r14943, %r3473;
	mov.u32 	%r14944, %r3474;
	ld.global.u32 	%r3475, [%rd7+3555328];
	ld.global.u32 	%r3476, [%rd7+3556352];
	ld.global.u32 	%r3477, [%rd7+3557376];
	ld.global.u32 	%r3478, [%rd7+3558400];
	mov.u32 	%r14945, %r3475;
	mov.u32 	%r14946, %r3476;
	mov.u32 	%r14947, %r3477;
	mov.u32 	%r14948, %r3478;
	ld.global.u32 	%r3479, [%rd7+3559424];
	ld.global.u32 	%r3480, [%rd7+3560448];
	ld.global.u32 	%r3481, [%rd7+3561472];
	ld.global.u32 	%r3482, [%rd7+3562496];
	mov.u32 	%r14949, %r3479;
	mov.u32 	%r14950, %r3480;
	mov.u32 	%r14951, %r3481;
	mov.u32 	%r14952, %r3482;
	ld.global.u32 	%r3483, [%rd7+3563520];
	ld.global.u32 	%r3484, [%rd7+3564544];
	ld.global.u32 	%r3485, [%rd7+3565568];
	ld.global.u32 	%r3486, [%rd7+3566592];
	mov.u32 	%r14953, %r3483;
	mov.u32 	%r14954, %r3484;
	mov.u32 	%r14955, %r3485;
	mov.u32 	%r14956, %r3486;
	ld.global.u32 	%r3487, [%rd7+3567616];
	ld.global.u32 	%r3488, [%rd7+3568640];
	ld.global.u32 	%r3489, [%rd7+3569664];
	ld.global.u32 	%r3490, [%rd7+3570688];
	mov.u32 	%r14957, %r3487;
	mov.u32 	%r14958, %r3488;
	mov.u32 	%r14959, %r3489;
	mov.u32 	%r14960, %r3490;
	ld.global.u32 	%r3491, [%rd7+3571712];
	ld.global.u32 	%r3492, [%rd7+3572736];
	ld.global.u32 	%r3493, [%rd7+3573760];
	ld.global.u32 	%r3494, [%rd7+3574784];
	mov.u32 	%r14961, %r3491;
	mov.u32 	%r14962, %r3492;
	mov.u32 	%r14963, %r3493;
	mov.u32 	%r14964, %r3494;
	ld.global.u32 	%r3495, [%rd7+3575808];
	ld.global.u32 	%r3496, [%rd7+3576832];
	ld.global.u32 	%r3497, [%rd7+3577856];
	ld.global.u32 	%r3498, [%rd7+3578880];
	mov.u32 	%r14965, %r3495;
	mov.u32 	%r14966, %r3496;
	mov.u32 	%r14967, %r3497;
	mov.u32 	%r14968, %r3498;
	ld.global.u32 	%r3499, [%rd7+3579904];
	ld.global.u32 	%r3500, [%rd7+3580928];
	ld.global.u32 	%r3501, [%rd7+3581952];
	ld.global.u32 	%r3502, [%rd7+3582976];
	mov.u32 	%r14969, %r3499;
	mov.u32 	%r14970, %r3500;
	mov.u32 	%r14971, %r3501;
	mov.u32 	%r14972, %r3502;
	ld.global.u32 	%r3503, [%rd7+3584000];
	ld.global.u32 	%r3504, [%rd7+3585024];
	ld.global.u32 	%r3505, [%rd7+3586048];
	ld.global.u32 	%r3506, [%rd7+3587072];
	mov.u32 	%r14973, %r3503;
	mov.u32 	%r14974, %r3504;
	mov.u32 	%r14975, %r3505;
	mov.u32 	%r14976, %r3506;
	ld.global.u32 	%r3507, [%rd7+3588096];
	ld.global.u32 	%r3508, [%rd7+3589120];
	ld.global.u32 	%r3509, [%rd7+3590144];
	ld.global.u32 	%r3510, [%rd7+3591168];
	mov.u32 	%r14977, %r3507;
	mov.u32 	%r14978, %r3508;
	mov.u32 	%r14979, %r3509;
	mov.u32 	%r14980, %r3510;
	ld.global.u32 	%r3511, [%rd7+3592192];
	ld.global.u32 	%r3512, [%rd7+3593216];
	ld.global.u32 	%r3513, [%rd7+3594240];
	ld.global.u32 	%r3514, [%rd7+3595264];
	mov.u32 	%r14981, %r3511;
	mov.u32 	%r14982, %r3512;
	mov.u32 	%r14983, %r3513;
	mov.u32 	%r14984, %r3514;
	ld.global.u32 	%r3515, [%rd7+3596288];
	ld.global.u32 	%r3516, [%rd7+3597312];
	ld.global.u32 	%r3517, [%rd7+3598336];
	ld.global.u32 	%r3518, [%rd7+3599360];
	mov.u32 	%r14985, %r3515;
	mov.u32 	%r14986, %r3516;
	mov.u32 	%r14987, %r3517;
	mov.u32 	%r14988, %r3518;
	ld.global.u32 	%r3519, [%rd7+3600384];
	ld.global.u32 	%r3520, [%rd7+3601408];
	ld.global.u32 	%r3521, [%rd7+3602432];
	ld.global.u32 	%r3522, [%rd7+3603456];
	mov.u32 	%r14989, %r3519;
	mov.u32 	%r14990, %r3520;
	mov.u32 	%r14991, %r3521;
	mov.u32 	%r14992, %r3522;
	ld.global.u32 	%r3523, [%rd7+3604480];
	ld.global.u32 	%r3524, [%rd7+3605504];
	ld.global.u32 	%r3525, [%rd7+3606528];
	ld.global.u32 	%r3526, [%rd7+3607552];
	mov.u32 	%r14993, %r3523;
	mov.u32 	%r14994, %r3524;
	mov.u32 	%r14995, %r3525;
	mov.u32 	%r14996, %r3526;
	ld.global.u32 	%r3527, [%rd7+3608576];
	ld.global.u32 	%r3528, [%rd7+3609600];
	ld.global.u32 	%r3529, [%rd7+3610624];
	ld.global.u32 	%r3530, [%rd7+3611648];
	mov.u32 	%r14997, %r3527;
	mov.u32 	%r14998, %r3528;
	mov.u32 	%r14999, %r3529;
	mov.u32 	%r15000, %r3530;
	ld.global.u32 	%r3531, [%rd7+3612672];
	ld.global.u32 	%r3532, [%rd7+3613696];
	ld.global.u32 	%r3533, [%rd7+3614720];
	ld.global.u32 	%r3534, [%rd7+3615744];
	mov.u32 	%r15001, %r3531;
	mov.u32 	%r15002, %r3532;
	mov.u32 	%r15003, %r3533;
	mov.u32 	%r15004, %r3534;
	ld.global.u32 	%r3535, [%rd7+3616768];
	ld.global.u32 	%r3536, [%rd7+3617792];
	ld.global.u32 	%r3537, [%rd7+3618816];
	ld.global.u32 	%r3538, [%rd7+3619840];
	mov.u32 	%r15005, %r3535;
	mov.u32 	%r15006, %r3536;
	mov.u32 	%r15007, %r3537;
	mov.u32 	%r15008, %r3538;
	ld.global.u32 	%r3539, [%rd7+3620864];
	ld.global.u32 	%r3540, [%rd7+3621888];
	ld.global.u32 	%r3541, [%rd7+3622912];
	ld.global.u32 	%r3542, [%rd7+3623936];
	mov.u32 	%r15009, %r3539;
	mov.u32 	%r15010, %r3540;
	mov.u32 	%r15011, %r3541;
	mov.u32 	%r15012, %r3542;
	ld.global.u32 	%r3543, [%rd7+3624960];
	ld.global.u32 	%r3544, [%rd7+3625984];
	ld.global.u32 	%r3545, [%rd7+3627008];
	ld.global.u32 	%r3546, [%rd7+3628032];
	mov.u32 	%r15013, %r3543;
	mov.u32 	%r15014, %r3544;
	mov.u32 	%r15015, %r3545;
	mov.u32 	%r15016, %r3546;
	ld.global.u32 	%r3547, [%rd7+3629056];
	ld.global.u32 	%r3548, [%rd7+3630080];
	ld.global.u32 	%r3549, [%rd7+3631104];
	ld.global.u32 	%r3550, [%rd7+3632128];
	mov.u32 	%r15017, %r3547;
	mov.u32 	%r15018, %r3548;
	mov.u32 	%r15019, %r3549;
	mov.u32 	%r15020, %r3550;
	ld.global.u32 	%r3551, [%rd7+3633152];
	ld.global.u32 	%r3552, [%rd7+3634176];
	ld.global.u32 	%r3553, [%rd7+3635200];
	ld.global.u32 	%r3554, [%rd7+3636224];
	mov.u32 	%r15021, %r3551;
	mov.u32 	%r15022, %r3552;
	mov.u32 	%r15023, %r3553;
	mov.u32 	%r15024, %r3554;
	ld.global.u32 	%r3555, [%rd7+3637248];
	ld.global.u32 	%r3556, [%rd7+3638272];
	ld.global.u32 	%r3557, [%rd7+3639296];
	ld.global.u32 	%r3558, [%rd7+3640320];
	mov.u32 	%r15025, %r3555;
	mov.u32 	%r15026, %r3556;
	mov.u32 	%r15027, %r3557;
	mov.u32 	%r15028, %r3558;
	ld.global.u32 	%r3559, [%rd7+3641344];
	ld.global.u32 	%r3560, [%rd7+3642368];
	ld.global.u32 	%r3561, [%rd7+3643392];
	ld.global.u32 	%r3562, [%rd7+3644416];
	mov.u32 	%r15029, %r3559;
	mov.u32 	%r15030, %r3560;
	mov.u32 	%r15031, %r3561;
	mov.u32 	%r15032, %r3562;
	ld.global.u32 	%r3563, [%rd7+3645440];
	ld.global.u32 	%r3564, [%rd7+3646464];
	ld.global.u32 	%r3565, [%rd7+3647488];
	ld.global.u32 	%r3566, [%rd7+3648512];
	mov.u32 	%r15033, %r3563;
	mov.u32 	%r15034, %r3564;
	mov.u32 	%r15035, %r3565;
	mov.u32 	%r15036, %r3566;
	ld.global.u32 	%r3567, [%rd7+3649536];
	ld.global.u32 	%r3568, [%rd7+3650560];
	ld.global.u32 	%r3569, [%rd7+3651584];
	ld.global.u32 	%r3570, [%rd7+3652608];
	mov.u32 	%r15037, %r3567;
	mov.u32 	%r15038, %r3568;
	mov.u32 	%r15039, %r3569;
	mov.u32 	%r15040, %r3570;
	ld.global.u32 	%r3571, [%rd7+3653632];
	ld.global.u32 	%r3572, [%rd7+3654656];
	ld.global.u32 	%r3573, [%rd7+3655680];
	ld.global.u32 	%r3574, [%rd7+3656704];
	mov.u32 	%r15041, %r3571;
	mov.u32 	%r15042, %r3572;
	mov.u32 	%r15043, %r3573;
	mov.u32 	%r15044, %r3574;
	ld.global.u32 	%r3575, [%rd7+3657728];
	ld.global.u32 	%r3576, [%rd7+3658752];
	ld.global.u32 	%r3577, [%rd7+3659776];
	ld.global.u32 	%r3578, [%rd7+3660800];
	mov.u32 	%r15045, %r3575;
	mov.u32 	%r15046, %r3576;
	mov.u32 	%r15047, %r3577;
	mov.u32 	%r15048, %r3578;
	ld.global.u32 	%r3579, [%rd7+3661824];
	ld.global.u32 	%r3580, [%rd7+3662848];
	ld.global.u32 	%r3581, [%rd7+3663872];
	ld.global.u32 	%r3582, [%rd7+3664896];
	mov.u32 	%r15049, %r3579;
	mov.u32 	%r15050, %r3580;
	mov.u32 	%r15051, %r3581;
	mov.u32 	%r15052, %r3582;
	ld.global.u32 	%r3583, [%rd7+3665920];
	ld.global.u32 	%r3584, [%rd7+3666944];
	ld.global.u32 	%r3585, [%rd7+3667968];
	ld.global.u32 	%r3586, [%rd7+3668992];
	mov.u32 	%r15053, %r3583;
	mov.u32 	%r15054, %r3584;
	mov.u32 	%r15055, %r3585;
	mov.u32 	%r15056, %r3586;
	ld.global.u32 	%r3587, [%rd7+3670016];
	ld.global.u32 	%r3588, [%rd7+3671040];
	ld.global.u32 	%r3589, [%rd7+3672064];
	ld.global.u32 	%r3590, [%rd7+3673088];
	mov.u32 	%r15057, %r3587;
	mov.u32 	%r15058, %r3588;
	mov.u32 	%r15059, %r3589;
	mov.u32 	%r15060, %r3590;
	ld.global.u32 	%r3591, [%rd7+3674112];
	ld.global.u32 	%r3592, [%rd7+3675136];
	ld.global.u32 	%r3593, [%rd7+3676160];
	ld.global.u32 	%r3594, [%rd7+3677184];
	mov.u32 	%r15061, %r3591;
	mov.u32 	%r15062, %r3592;
	mov.u32 	%r15063, %r3593;
	mov.u32 	%r15064, %r3594;
	ld.global.u32 	%r3595, [%rd7+3678208];
	ld.global.u32 	%r3596, [%rd7+3679232];
	ld.global.u32 	%r3597, [%rd7+3680256];
	ld.global.u32 	%r3598, [%rd7+3681280];
	mov.u32 	%r15065, %r3595;
	mov.u32 	%r15066, %r3596;
	mov.u32 	%r15067, %r3597;
	mov.u32 	%r15068, %r3598;
	ld.global.u32 	%r3599, [%rd7+3682304];
	ld.global.u32 	%r3600, [%rd7+3683328];
	ld.global.u32 	%r3601, [%rd7+3684352];
	ld.global.u32 	%r3602, [%rd7+3685376];
	mov.u32 	%r15069, %r3599;
	mov.u32 	%r15070, %r3600;
	mov.u32 	%r15071, %r3601;
	mov.u32 	%r15072, %r3602;
	ld.global.u32 	%r3603, [%rd7+3686400];
	ld.global.u32 	%r3604, [%rd7+3687424];
	ld.global.u32 	%r3605, [%rd7+3688448];
	ld.global.u32 	%r3606, [%rd7+3689472];
	mov.u32 	%r15073, %r3603;
	mov.u32 	%r15074, %r3604;
	mov.u32 	%r15075, %r3605;
	mov.u32 	%r15076, %r3606;
	ld.global.u32 	%r3607, [%rd7+3690496];
	ld.global.u32 	%r3608, [%rd7+3691520];
	ld.global.u32 	%r3609, [%rd7+3692544];
	ld.global.u32 	%r3610, [%rd7+3693568];
	mov.u32 	%r15077, %r3607;
	mov.u32 	%r15078, %r3608;
	mov.u32 	%r15079, %r3609;
	mov.u32 	%r15080, %r3610;
	ld.global.u32 	%r3611, [%rd7+3694592];
	ld.global.u32 	%r3612, [%rd7+3695616];
	ld.global.u32 	%r3613, [%rd7+3696640];
	ld.global.u32 	%r3614, [%rd7+3697664];
	mov.u32 	%r15081, %r3611;
	mov.u32 	%r15082, %r3612;
	mov.u32 	%r15083, %r3613;
	mov.u32 	%r15084, %r3614;
	ld.global.u32 	%r3615, [%rd7+3698688];
	ld.global.u32 	%r3616, [%rd7+3699712];
	ld.global.u32 	%r3617, [%rd7+3700736];
	ld.global.u32 	%r3618, [%rd7+3701760];
	mov.u32 	%r15085, %r3615;
	mov.u32 	%r15086, %r3616;
	mov.u32 	%r15087, %r3617;
	mov.u32 	%r15088, %r3618;
	ld.global.u32 	%r3619, [%rd7+3702784];
	ld.global.u32 	%r3620, [%rd7+3703808];
	ld.global.u32 	%r3621, [%rd7+3704832];
	ld.global.u32 	%r3622, [%rd7+3705856];
	mov.u32 	%r15089, %r3619;
	mov.u32 	%r15090, %r3620;
	mov.u32 	%r15091, %r3621;
	mov.u32 	%r15092, %r3622;
	ld.global.u32 	%r3623, [%rd7+3706880];
	ld.global.u32 	%r3624, [%rd7+3707904];
	ld.global.u32 	%r3625, [%rd7+3708928];
	ld.global.u32 	%r3626, [%rd7+3709952];
	mov.u32 	%r15093, %r3623;
	mov.u32 	%r15094, %r3624;
	mov.u32 	%r15095, %r3625;
	mov.u32 	%r15096, %r3626;
	ld.global.u32 	%r3627, [%rd7+3710976];
	ld.global.u32 	%r3628, [%rd7+3712000];
	ld.global.u32 	%r3629, [%rd7+3713024];
	ld.global.u32 	%r3630, [%rd7+3714048];
	mov.u32 	%r15097, %r3627;
	mov.u32 	%r15098, %r3628;
	mov.u32 	%r15099, %r3629;
	mov.u32 	%r15100, %r3630;
	ld.global.u32 	%r3631, [%rd7+3715072];
	ld.global.u32 	%r3632, [%rd7+3716096];
	ld.global.u32 	%r3633, [%rd7+3717120];
	ld.global.u32 	%r3634, [%rd7+3718144];
	mov.u32 	%r15101, %r3631;
	mov.u32 	%r15102, %r3632;
	mov.u32 	%r15103, %r3633;
	mov.u32 	%r15104, %r3634;
	ld.global.u32 	%r3635, [%rd7+3719168];
	ld.global.u32 	%r3636, [%rd7+3720192];
	ld.global.u32 	%r3637, [%rd7+3721216];
	ld.global.u32 	%r3638, [%rd7+3722240];
	mov.u32 	%r15105, %r3635;
	mov.u32 	%r15106, %r3636;
	mov.u32 	%r15107, %r3637;
	mov.u32 	%r15108, %r3638;
	ld.global.u32 	%r3639, [%rd7+3723264];
	ld.global.u32 	%r3640, [%rd7+3724288];
	ld.global.u32 	%r3641, [%rd7+3725312];
	ld.global.u32 	%r3642, [%rd7+3726336];
	mov.u32 	%r15109, %r3639;
	mov.u32 	%r15110, %r3640;
	mov.u32 	%r15111, %r3641;
	mov.u32 	%r15112, %r3642;
	ld.global.u32 	%r3643, [%rd7+3727360];
	ld.global.u32 	%r3644, [%rd7+3728384];
	ld.global.u32 	%r3645, [%rd7+3729408];
	ld.global.u32 	%r3646, [%rd7+3730432];
	mov.u32 	%r15113, %r3643;
	mov.u32 	%r15114, %r3644;
	mov.u32 	%r15115, %r3645;
	mov.u32 	%r15116, %r3646;
	ld.global.u32 	%r3647, [%rd7+3731456];
	ld.global.u32 	%r3648, [%rd7+3732480];
	ld.global.u32 	%r3649, [%rd7+3733504];
	ld.global.u32 	%r3650, [%rd7+3734528];
	mov.u32 	%r15117, %r3647;
	mov.u32 	%r15118, %r3648;
	mov.u32 	%r15119, %r3649;
	mov.u32 	%r15120, %r3650;
	ld.global.u32 	%r3651, [%rd7+3735552];
	ld.global.u32 	%r3652, [%rd7+3736576];
	ld.global.u32 	%r3653, [%rd7+3737600];
	ld.global.u32 	%r3654, [%rd7+3738624];
	mov.u32 	%r15121, %r3651;
	mov.u32 	%r15122, %r3652;
	mov.u32 	%r15123, %r3653;
	mov.u32 	%r15124, %r3654;
	ld.global.u32 	%r3655, [%rd7+3739648];
	ld.global.u32 	%r3656, [%rd7+3740672];
	ld.global.u32 	%r3657, [%rd7+3741696];
	ld.global.u32 	%r3658, [%rd7+3742720];
	mov.u32 	%r15125, %r3655;
	mov.u32 	%r15126, %r3656;
	mov.u32 	%r15127, %r3657;
	mov.u32 	%r15128, %r3658;
	ld.global.u32 	%r3659, [%rd7+3743744];
	ld.global.u32 	%r3660, [%rd7+3744768];
	ld.global.u32 	%r3661, [%rd7+3745792];
	ld.global.u32 	%r3662, [%rd7+3746816];
	mov.u32 	%r15129, %r3659;
	mov.u32 	%r15130, %r3660;
	mov.u32 	%r15131, %r3661;
	mov.u32 	%r15132, %r3662;
	ld.global.u32 	%r3663, [%rd7+3747840];
	ld.global.u32 	%r3664, [%rd7+3748864];
	ld.global.u32 	%r3665, [%rd7+3749888];
	ld.global.u32 	%r3666, [%rd7+3750912];
	mov.u32 	%r15133, %r3663;
	mov.u32 	%r15134, %r3664;
	mov.u32 	%r15135, %r3665;
	mov.u32 	%r15136, %r3666;
	ld.global.u32 	%r3667, [%rd7+3751936];
	ld.global.u32 	%r3668, [%rd7+3752960];
	ld.global.u32 	%r3669, [%rd7+3753984];
	ld.global.u32 	%r3670, [%rd7+3755008];
	mov.u32 	%r15137, %r3667;
	mov.u32 	%r15138, %r3668;
	mov.u32 	%r15139, %r3669;
	mov.u32 	%r15140, %r3670;
	ld.global.u32 	%r3671, [%rd7+3756032];
	ld.global.u32 	%r3672, [%rd7+3757056];
	ld.global.u32 	%r3673, [%rd7+3758080];
	ld.global.u32 	%r3674, [%rd7+3759104];
	mov.u32 	%r15141, %r3671;
	mov.u32 	%r15142, %r3672;
	mov.u32 	%r15143, %r3673;
	mov.u32 	%r15144, %r3674;
	ld.global.u32 	%r3675, [%rd7+3760128];
	ld.global.u32 	%r3676, [%rd7+3761152];
	ld.global.u32 	%r3677, [%rd7+3762176];
	ld.global.u32 	%r3678, [%rd7+3763200];
	mov.u32 	%r15145, %r3675;
	mov.u32 	%r15146, %r3676;
	mov.u32 	%r15147, %r3677;
	mov.u32 	%r15148, %r3678;
	ld.global.u32 	%r3679, [%rd7+3764224];
	ld.global.u32 	%r3680, [%rd7+3765248];
	ld.global.u32 	%r3681, [%rd7+3766272];
	ld.global.u32 	%r3682, [%rd7+3767296];
	mov.u32 	%r15149, %r3679;
	mov.u32 	%r15150, %r3680;
	mov.u32 	%r15151, %r3681;
	mov.u32 	%r15152, %r3682;
	ld.global.u32 	%r3683, [%rd7+3768320];
	ld.global.u32 	%r3684, [%rd7+3769344];
	ld.global.u32 	%r3685, [%rd7+3770368];
	ld.global.u32 	%r3686, [%rd7+3771392];
	mov.u32 	%r15153, %r3683;
	mov.u32 	%r15154, %r3684;
	mov.u32 	%r15155, %r3685;
	mov.u32 	%r15156, %r3686;
	ld.global.u32 	%r3687, [%rd7+3772416];
	ld.global.u32 	%r3688, [%rd7+3773440];
	ld.global.u32 	%r3689, [%rd7+3774464];
	ld.global.u32 	%r3690, [%rd7+3775488];
	mov.u32 	%r15157, %r3687;
	mov.u32 	%r15158, %r3688;
	mov.u32 	%r15159, %r3689;
	mov.u32 	%r15160, %r3690;
	ld.global.u32 	%r3691, [%rd7+3776512];
	ld.global.u32 	%r3692, [%rd7+3777536];
	ld.global.u32 	%r3693, [%rd7+3778560];
	ld.global.u32 	%r3694, [%rd7+3779584];
	mov.u32 	%r15161, %r3691;
	mov.u32 	%r15162, %r3692;
	mov.u32 	%r15163, %r3693;
	mov.u32 	%r15164, %r3694;
	ld.global.u32 	%r3695, [%rd7+3780608];
	ld.global.u32 	%r3696, [%rd7+3781632];
	ld.global.u32 	%r3697, [%rd7+3782656];
	ld.global.u32 	%r3698, [%rd7+3783680];
	mov.u32 	%r15165, %r3695;
	mov.u32 	%r15166, %r3696;
	mov.u32 	%r15167, %r3697;
	mov.u32 	%r15168, %r3698;
	ld.global.u32 	%r3699, [%rd7+3784704];
	ld.global.u32 	%r3700, [%rd7+3785728];
	ld.global.u32 	%r3701, [%rd7+3786752];
	ld.global.u32 	%r3702, [%rd7+3787776];
	mov.u32 	%r15169, %r3699;
	mov.u32 	%r15170, %r3700;
	mov.u32 	%r15171, %r3701;
	mov.u32 	%r15172, %r3702;
	ld.global.u32 	%r3703, [%rd7+3788800];
	ld.global.u32 	%r3704, [%rd7+3789824];
	ld.global.u32 	%r3705, [%rd7+3790848];
	ld.global.u32 	%r3706, [%rd7+3791872];
	mov.u32 	%r15173, %r3703;
	mov.u32 	%r15174, %r3704;
	mov.u32 	%r15175, %r3705;
	mov.u32 	%r15176, %r3706;
	ld.global.u32 	%r3707, [%rd7+3792896];
	ld.global.u32 	%r3708, [%rd7+3793920];
	ld.global.u32 	%r3709, [%rd7+3794944];
	ld.global.u32 	%r3710, [%rd7+3795968];
	mov.u32 	%r15177, %r3707;
	mov.u32 	%r15178, %r3708;
	mov.u32 	%r15179, %r3709;
	mov.u32 	%r15180, %r3710;
	ld.global.u32 	%r3711, [%rd7+3796992];
	ld.global.u32 	%r3712, [%rd7+3798016];
	ld.global.u32 	%r3713, [%rd7+3799040];
	ld.global.u32 	%r3714, [%rd7+3800064];
	mov.u32 	%r15181, %r3711;
	mov.u32 	%r15182, %r3712;
	mov.u32 	%r15183, %r3713;
	mov.u32 	%r15184, %r3714;
	ld.global.u32 	%r3715, [%rd7+3801088];
	ld.global.u32 	%r3716, [%rd7+3802112];
	ld.global.u32 	%r3717, [%rd7+3803136];
	ld.global.u32 	%r3718, [%rd7+3804160];
	mov.u32 	%r15185, %r3715;
	mov.u32 	%r15186, %r3716;
	mov.u32 	%r15187, %r3717;
	mov.u32 	%r15188, %r3718;
	ld.global.u32 	%r3719, [%rd7+3805184];
	ld.global.u32 	%r3720, [%rd7+3806208];
	ld.global.u32 	%r3721, [%rd7+3807232];
	ld.global.u32 	%r3722, [%rd7+3808256];
	mov.u32 	%r15189, %r3719;
	mov.u32 	%r15190, %r3720;
	mov.u32 	%r15191, %r3721;
	mov.u32 	%r15192, %r3722;
	ld.global.u32 	%r3723, [%rd7+3809280];
	ld.global.u32 	%r3724, [%rd7+3810304];
	ld.global.u32 	%r3725, [%rd7+3811328];
	ld.global.u32 	%r3726, [%rd7+3812352];
	mov.u32 	%r15193, %r3723;
	mov.u32 	%r15194, %r3724;
	mov.u32 	%r15195, %r3725;
	mov.u32 	%r15196, %r3726;
	ld.global.u32 	%r3727, [%rd7+3813376];
	ld.global.u32 	%r3728, [%rd7+3814400];
	ld.global.u32 	%r3729, [%rd7+3815424];
	ld.global.u32 	%r3730, [%rd7+3816448];
	mov.u32 	%r15197, %r3727;
	mov.u32 	%r15198, %r3728;
	mov.u32 	%r15199, %r3729;
	mov.u32 	%r15200, %r3730;
	ld.global.u32 	%r3731, [%rd7+3817472];
	ld.global.u32 	%r3732, [%rd7+3818496];
	ld.global.u32 	%r3733, [%rd7+3819520];
	ld.global.u32 	%r3734, [%rd7+3820544];
	mov.u32 	%r15201, %r3731;
	mov.u32 	%r15202, %r3732;
	mov.u32 	%r15203, %r3733;
	mov.u32 	%r15204, %r3734;
	ld.global.u32 	%r3735, [%rd7+3821568];
	ld.global.u32 	%r3736, [%rd7+3822592];
	ld.global.u32 	%r3737, [%rd7+3823616];
	ld.global.u32 	%r3738, [%rd7+3824640];
	mov.u32 	%r15205, %r3735;
	mov.u32 	%r15206, %r3736;
	mov.u32 	%r15207, %r3737;
	mov.u32 	%r15208, %r3738;
	ld.global.u32 	%r3739, [%rd7+3825664];
	ld.global.u32 	%r3740, [%rd7+3826688];
	ld.global.u32 	%r3741, [%rd7+3827712];
	ld.global.u32 	%r3742, [%rd7+3828736];
	mov.u32 	%r15209, %r3739;
	mov.u32 	%r15210, %r3740;
	mov.u32 	%r15211, %r3741;
	mov.u32 	%r15212, %r3742;
	ld.global.u32 	%r3743, [%rd7+3829760];
	ld.global.u32 	%r3744, [%rd7+3830784];
	ld.global.u32 	%r3745, [%rd7+3831808];
	ld.global.u32 	%r3746, [%rd7+3832832];
	mov.u32 	%r15213, %r3743;
	mov.u32 	%r15214, %r3744;
	mov.u32 	%r15215, %r3745;
	mov.u32 	%r15216, %r3746;
	ld.global.u32 	%r3747, [%rd7+3833856];
	ld.global.u32 	%r3748, [%rd7+3834880];
	ld.global.u32 	%r3749, [%rd7+3835904];
	ld.global.u32 	%r3750, [%rd7+3836928];
	mov.u32 	%r15217, %r3747;
	mov.u32 	%r15218, %r3748;
	mov.u32 	%r15219, %r3749;
	mov.u32 	%r15220, %r3750;
	ld.global.u32 	%r3751, [%rd7+3837952];
	ld.global.u32 	%r3752, [%rd7+3838976];
	ld.global.u32 	%r3753, [%rd7+3840000];
	ld.global.u32 	%r3754, [%rd7+3841024];
	mov.u32 	%r15221, %r3751;
	mov.u32 	%r15222, %r3752;
	mov.u32 	%r15223, %r3753;
	mov.u32 	%r15224, %r3754;
	ld.global.u32 	%r3755, [%rd7+3842048];
	ld.global.u32 	%r3756, [%rd7+3843072];
	ld.global.u32 	%r3757, [%rd7+3844096];
	ld.global.u32 	%r3758, [%rd7+3845120];
	mov.u32 	%r15225, %r3755;
	mov.u32 	%r15226, %r3756;
	mov.u32 	%r15227, %r3757;
	mov.u32 	%r15228, %r3758;
	ld.global.u32 	%r3759, [%rd7+3846144];
	ld.global.u32 	%r3760, [%rd7+3847168];
	ld.global.u32 	%r3761, [%rd7+3848192];
	ld.global.u32 	%r3762, [%rd7+3849216];
	mov.u32 	%r15229, %r3759;
	mov.u32 	%r15230, %r3760;
	mov.u32 	%r15231, %r3761;
	mov.u32 	%r15232, %r3762;
	ld.global.u32 	%r3763, [%rd7+3850240];
	ld.global.u32 	%r3764, [%rd7+3851264];
	ld.global.u32 	%r3765, [%rd7+3852288];
	ld.global.u32 	%r3766, [%rd7+3853312];
	mov.u32 	%r15233, %r3763;
	mov.u32 	%r15234, %r3764;
	mov.u32 	%r15235, %r3765;
	mov.u32 	%r15236, %r3766;
	ld.global.u32 	%r3767, [%rd7+3854336];
	ld.global.u32 	%r3768, [%rd7+3855360];
	ld.global.u32 	%r3769, [%rd7+3856384];
	ld.global.u32 	%r3770, [%rd7+3857408];
	mov.u32 	%r15237, %r3767;
	mov.u32 	%r15238, %r3768;
	mov.u32 	%r15239, %r3769;
	mov.u32 	%r15240, %r3770;
	ld.global.u32 	%r3771, [%rd7+3858432];
	ld.global.u32 	%r3772, [%rd7+3859456];
	ld.global.u32 	%r3773, [%rd7+3860480];
	ld.global.u32 	%r3774, [%rd7+3861504];
	mov.u32 	%r15241, %r3771;
	mov.u32 	%r15242, %r3772;
	mov.u32 	%r15243, %r3773;
	mov.u32 	%r15244, %r3774;
	ld.global.u32 	%r3775, [%rd7+3862528];
	ld.global.u32 	%r3776, [%rd7+3863552];
	ld.global.u32 	%r3777, [%rd7+3864576];
	ld.global.u32 	%r3778, [%rd7+3865600];
	mov.u32 	%r15245, %r3775;
	mov.u32 	%r15246, %r3776;
	mov.u32 	%r15247, %r3777;
	mov.u32 	%r15248, %r3778;
	ld.global.u32 	%r3779, [%rd7+3866624];
	ld.global.u32 	%r3780, [%rd7+3867648];
	ld.global.u32 	%r3781, [%rd7+3868672];
	ld.global.u32 	%r3782, [%rd7+3869696];
	mov.u32 	%r15249, %r3779;
	mov.u32 	%r15250, %r3780;
	mov.u32 	%r15251, %r3781;
	mov.u32 	%r15252, %r3782;
	ld.global.u32 	%r3783, [%rd7+3870720];
	ld.global.u32 	%r3784, [%rd7+3871744];
	ld.global.u32 	%r3785, [%rd7+3872768];
	ld.global.u32 	%r3786, [%rd7+3873792];
	mov.u32 	%r15253, %r3783;
	mov.u32 	%r15254, %r3784;
	mov.u32 	%r15255, %r3785;
	mov.u32 	%r15256, %r3786;
	ld.global.u32 	%r3787, [%rd7+3874816];
	ld.global.u32 	%r3788, [%rd7+3875840];
	ld.global.u32 	%r3789, [%rd7+3876864];
	ld.global.u32 	%r3790, [%rd7+3877888];
	mov.u32 	%r15257, %r3787;
	mov.u32 	%r15258, %r3788;
	mov.u32 	%r15259, %r3789;
	mov.u32 	%r15260, %r3790;
	ld.global.u32 	%r3791, [%rd7+3878912];
	ld.global.u32 	%r3792, [%rd7+3879936];
	ld.global.u32 	%r3793, [%rd7+3880960];
	ld.global.u32 	%r3794, [%rd7+3881984];
	mov.u32 	%r15261, %r3791;
	mov.u32 	%r15262, %r3792;
	mov.u32 	%r15263, %r3793;
	mov.u32 	%r15264, %r3794;
	ld.global.u32 	%r3795, [%rd7+3883008];
	ld.global.u32 	%r3796, [%rd7+3884032];
	ld.global.u32 	%r3797, [%rd7+3885056];
	ld.global.u32 	%r3798, [%rd7+3886080];
	mov.u32 	%r15265, %r3795;
	mov.u32 	%r15266, %r3796;
	mov.u32 	%r15267, %r3797;
	mov.u32 	%r15268, %r3798;
	ld.global.u32 	%r3799, [%rd7+3887104];
	ld.global.u32 	%r3800, [%rd7+3888128];
	ld.global.u32 	%r3801, [%rd7+3889152];
	ld.global.u32 	%r3802, [%rd7+3890176];
	mov.u32 	%r15269, %r3799;
	mov.u32 	%r15270, %r3800;
	mov.u32 	%r15271, %r3801;
	mov.u32 	%r15272, %r3802;
	ld.global.u32 	%r3803, [%rd7+3891200];
	ld.global.u32 	%r3804, [%rd7+3892224];
	ld.global.u32 	%r3805, [%rd7+3893248];
	ld.global.u32 	%r3806, [%rd7+3894272];
	mov.u32 	%r15273, %r3803;
	mov.u32 	%r15274, %r3804;
	mov.u32 	%r15275, %r3805;
	mov.u32 	%r15276, %r3806;
	ld.global.u32 	%r3807, [%rd7+3895296];
	ld.global.u32 	%r3808, [%rd7+3896320];
	ld.global.u32 	%r3809, [%rd7+3897344];
	ld.global.u32 	%r3810, [%rd7+3898368];
	mov.u32 	%r15277, %r3807;
	mov.u32 	%r15278, %r3808;
	mov.u32 	%r15279, %r3809;
	mov.u32 	%r15280, %r3810;
	ld.global.u32 	%r3811, [%rd7+3899392];
	ld.global.u32 	%r3812, [%rd7+3900416];
	ld.global.u32 	%r3813, [%rd7+3901440];
	ld.global.u32 	%r3814, [%rd7+3902464];
	mov.u32 	%r15281, %r3811;
	mov.u32 	%r15282, %r3812;
	mov.u32 	%r15283, %r3813;
	mov.u32 	%r15284, %r3814;
	ld.global.u32 	%r3815, [%rd7+3903488];
	ld.global.u32 	%r3816, [%rd7+3904512];
	ld.global.u32 	%r3817, [%rd7+3905536];
	ld.global.u32 	%r3818, [%rd7+3906560];
	mov.u32 	%r15285, %r3815;
	mov.u32 	%r15286, %r3816;
	mov.u32 	%r15287, %r3817;
	mov.u32 	%r15288, %r3818;
	ld.global.u32 	%r3819, [%rd7+3907584];
	ld.global.u32 	%r3820, [%rd7+3908608];
	ld.global.u32 	%r3821, [%rd7+3909632];
	ld.global.u32 	%r3822, [%rd7+3910656];
	mov.u32 	%r15289, %r3819;
	mov.u32 	%r15290, %r3820;
	mov.u32 	%r15291, %r3821;
	mov.u32 	%r15292, %r3822;
	ld.global.u32 	%r3823, [%rd7+3911680];
	ld.global.u32 	%r3824, [%rd7+3912704];
	ld.global.u32 	%r3825, [%rd7+3913728];
	ld.global.u32 	%r3826, [%rd7+3914752];
	mov.u32 	%r15293, %r3823;
	mov.u32 	%r15294, %r3824;
	mov.u32 	%r15295, %r3825;
	mov.u32 	%r15296, %r3826;
	ld.global.u32 	%r3827, [%rd7+3915776];
	ld.global.u32 	%r3828, [%rd7+3916800];
	ld.global.u32 	%r3829, [%rd7+3917824];
	ld.global.u32 	%r3830, [%rd7+3918848];
	mov.u32 	%r15297, %r3827;
	mov.u32 	%r15298, %r3828;
	mov.u32 	%r15299, %r3829;
	mov.u32 	%r15300, %r3830;
	ld.global.u32 	%r3831, [%rd7+3919872];
	ld.global.u32 	%r3832, [%rd7+3920896];
	ld.global.u32 	%r3833, [%rd7+3921920];
	ld.global.u32 	%r3834, [%rd7+3922944];
	mov.u32 	%r15301, %r3831;
	mov.u32 	%r15302, %r3832;
	mov.u32 	%r15303, %r3833;
	mov.u32 	%r15304, %r3834;
	ld.global.u32 	%r3835, [%rd7+3923968];
	ld.global.u32 	%r3836, [%rd7+3924992];
	ld.global.u32 	%r3837, [%rd7+3926016];
	ld.global.u32 	%r3838, [%rd7+3927040];
	mov.u32 	%r15305, %r3835;
	mov.u32 	%r15306, %r3836;
	mov.u32 	%r15307, %r3837;
	mov.u32 	%r15308, %r3838;
	ld.global.u32 	%r3839, [%rd7+3928064];
	ld.global.u32 	%r3840, [%rd7+3929088];
	ld.global.u32 	%r3841, [%rd7+3930112];
	ld.global.u32 	%r3842, [%rd7+3931136];
	mov.u32 	%r15309, %r3839;
	mov.u32 	%r15310, %r3840;
	mov.u32 	%r15311, %r3841;
	mov.u32 	%r15312, %r3842;
	ld.global.u32 	%r3843, [%rd7+3932160];
	ld.global.u32 	%r3844, [%rd7+3933184];
	ld.global.u32 	%r3845, [%rd7+3934208];
	ld.global.u32 	%r3846, [%rd7+3935232];
	mov.u32 	%r15313, %r3843;
	mov.u32 	%r15314, %r3844;
	mov.u32 	%r15315, %r3845;
	mov.u32 	%r15316, %r3846;
	ld.global.u32 	%r3847, [%rd7+3936256];
	ld.global.u32 	%r3848, [%rd7+3937280];
	ld.global.u32 	%r3849, [%rd7+3938304];
	ld.global.u32 	%r3850, [%rd7+3939328];
	mov.u32 	%r15317, %r3847;
	mov.u32 	%r15318, %r3848;
	mov.u32 	%r15319, %r3849;
	mov.u32 	%r15320, %r3850;
	ld.global.u32 	%r3851, [%rd7+3940352];
	ld.global.u32 	%r3852, [%rd7+3941376];
	ld.global.u32 	%r3853, [%rd7+3942400];
	ld.global.u32 	%r3854, [%rd7+3943424];
	mov.u32 	%r15321, %r3851;
	mov.u32 	%r15322, %r3852;
	mov.u32 	%r15323, %r3853;
	mov.u32 	%r15324, %r3854;
	ld.global.u32 	%r3855, [%rd7+3944448];
	ld.global.u32 	%r3856, [%rd7+3945472];
	ld.global.u32 	%r3857, [%rd7+3946496];
	ld.global.u32 	%r3858, [%rd7+3947520];
	mov.u32 	%r15325, %r3855;
	mov.u32 	%r15326, %r3856;
	mov.u32 	%r15327, %r3857;
	mov.u32 	%r15328, %r3858;
	ld.global.u32 	%r3859, [%rd7+3948544];
	ld.global.u32 	%r3860, [%rd7+3949568];
	ld.global.u32 	%r3861, [%rd7+3950592];
	ld.global.u32 	%r3862, [%rd7+3951616];
	mov.u32 	%r15329, %r3859;
	mov.u32 	%r15330, %r3860;
	mov.u32 	%r15331, %r3861;
	mov.u32 	%r15332, %r3862;
	ld.global.u32 	%r3863, [%rd7+3952640];
	ld.global.u32 	%r3864, [%rd7+3953664];
	ld.global.u32 	%r3865, [%rd7+3954688];
	ld.global.u32 	%r3866, [%rd7+3955712];
	mov.u32 	%r15333, %r3863;
	mov.u32 	%r15334, %r3864;
	mov.u32 	%r15335, %r3865;
	mov.u32 	%r15336, %r3866;
	ld.global.u32 	%r3867, [%rd7+3956736];
	ld.global.u32 	%r3868, [%rd7+3957760];
	ld.global.u32 	%r3869, [%rd7+3958784];
	ld.global.u32 	%r3870, [%rd7+3959808];
	mov.u32 	%r15337, %r3867;
	mov.u32 	%r15338, %r3868;
	mov.u32 	%r15339, %r3869;
	mov.u32 	%r15340, %r3870;
	ld.global.u32 	%r3871, [%rd7+3960832];
	ld.global.u32 	%r3872, [%rd7+3961856];
	ld.global.u32 	%r3873, [%rd7+3962880];
	ld.global.u32 	%r3874, [%rd7+3963904];
	mov.u32 	%r15341, %r3871;
	mov.u32 	%r15342, %r3872;
	mov.u32 	%r15343, %r3873;
	mov.u32 	%r15344, %r3874;
	ld.global.u32 	%r3875, [%rd7+3964928];
	ld.global.u32 	%r3876, [%rd7+3965952];
	ld.global.u32 	%r3877, [%rd7+3966976];
	ld.global.u32 	%r3878, [%rd7+3968000];
	mov.u32 	%r15345, %r3875;
	mov.u32 	%r15346, %r3876;
	mov.u32 	%r15347, %r3877;
	mov.u32 	%r15348, %r3878;
	ld.global.u32 	%r3879, [%rd7+3969024];
	ld.global.u32 	%r3880, [%rd7+3970048];
	ld.global.u32 	%r3881, [%rd7+3971072];
	ld.global.u32 	%r3882, [%rd7+3972096];
	mov.u32 	%r15349, %r3879;
	mov.u32 	%r15350, %r3880;
	mov.u32 	%r15351, %r3881;
	mov.u32 	%r15352, %r3882;
	ld.global.u32 	%r3883, [%rd7+3973120];
	ld.global.u32 	%r3884, [%rd7+3974144];
	ld.global.u32 	%r3885, [%rd7+3975168];
	ld.global.u32 	%r3886, [%rd7+3976192];
	mov.u32 	%r15353, %r3883;
	mov.u32 	%r15354, %r3884;
	mov.u32 	%r15355, %r3885;
	mov.u32 	%r15356, %r3886;
	ld.global.u32 	%r3887, [%rd7+3977216];
	ld.global.u32 	%r3888, [%rd7+3978240];
	ld.global.u32 	%r3889, [%rd7+3979264];
	ld.global.u32 	%r3890, [%rd7+3980288];
	mov.u32 	%r15357, %r3887;
	mov.u32 	%r15358, %r3888;
	mov.u32 	%r15359, %r3889;
	mov.u32 	%r15360, %r3890;
	ld.global.u32 	%r3891, [%rd7+3981312];
	ld.global.u32 	%r3892, [%rd7+3982336];
	ld.global.u32 	%r3893, [%rd7+3983360];
	ld.global.u32 	%r3894, [%rd7+3984384];
	mov.u32 	%r15361, %r3891;
	mov.u32 	%r15362, %r3892;
	mov.u32 	%r15363, %r3893;
	mov.u32 	%r15364, %r3894;
	ld.global.u32 	%r3895, [%rd7+3985408];
	ld.global.u32 	%r3896, [%rd7+3986432];
	ld.global.u32 	%r3897, [%rd7+3987456];
	ld.global.u32 	%r3898, [%rd7+3988480];
	mov.u32 	%r15365, %r3895;
	mov.u32 	%r15366, %r3896;
	mov.u32 	%r15367, %r3897;
	mov.u32 	%r15368, %r3898;
	ld.global.u32 	%r3899, [%rd7+3989504];
	ld.global.u32 	%r3900, [%rd7+3990528];
	ld.global.u32 	%r3901, [%rd7+3991552];
	ld.global.u32 	%r3902, [%rd7+3992576];
	mov.u32 	%r15369, %r3899;
	mov.u32 	%r15370, %r3900;
	mov.u32 	%r15371, %r3901;
	mov.u32 	%r15372, %r3902;
	ld.global.u32 	%r3903, [%rd7+3993600];
	ld.global.u32 	%r3904, [%rd7+3994624];
	ld.global.u32 	%r3905, [%rd7+3995648];
	ld.global.u32 	%r3906, [%rd7+3996672];
	mov.u32 	%r15373, %r3903;
	mov.u32 	%r15374, %r3904;
	mov.u32 	%r15375, %r3905;
	mov.u32 	%r15376, %r3906;
	ld.global.u32 	%r3907, [%rd7+3997696];
	ld.global.u32 	%r3908, [%rd7+3998720];
	ld.global.u32 	%r3909, [%rd7+3999744];
	ld.global.u32 	%r3910, [%rd7+4000768];
	mov.u32 	%r15377, %r3907;
	mov.u32 	%r15378, %r3908;
	mov.u32 	%r15379, %r3909;
	mov.u32 	%r15380, %r3910;
	ld.global.u32 	%r3911, [%rd7+4001792];
	ld.global.u32 	%r3912, [%rd7+4002816];
	ld.global.u32 	%r3913, [%rd7+4003840];
	ld.global.u32 	%r3914, [%rd7+4004864];
	mov.u32 	%r15381, %r3911;
	mov.u32 	%r15382, %r3912;
	mov.u32 	%r15383, %r3913;
	mov.u32 	%r15384, %r3914;
	ld.global.u32 	%r3915, [%rd7+4005888];
	ld.global.u32 	%r3916, [%rd7+4006912];
	ld.global.u32 	%r3917, [%rd7+4007936];
	ld.global.u32 	%r3918, [%rd7+4008960];
	mov.u32 	%r15385, %r3915;
	mov.u32 	%r15386, %r3916;
	mov.u32 	%r15387, %r3917;
	mov.u32 	%r15388, %r3918;
	ld.global.u32 	%r3919, [%rd7+4009984];
	ld.global.u32 	%r3920, [%rd7+4011008];
	ld.global.u32 	%r3921, [%rd7+4012032];
	ld.global.u32 	%r3922, [%rd7+4013056];
	mov.u32 	%r15389, %r3919;
	mov.u32 	%r15390, %r3920;
	mov.u32 	%r15391, %r3921;
	mov.u32 	%r15392, %r3922;
	ld.global.u32 	%r3923, [%rd7+4014080];
	ld.global.u32 	%r3924, [%rd7+4015104];
	ld.global.u32 	%r3925, [%rd7+4016128];
	ld.global.u32 	%r3926, [%rd7+4017152];
	mov.u32 	%r15393, %r3923;
	mov.u32 	%r15394, %r3924;
	mov.u32 	%r15395, %r3925;
	mov.u32 	%r15396, %r3926;
	ld.global.u32 	%r3927, [%rd7+4018176];
	ld.global.u32 	%r3928, [%rd7+4019200];
	ld.global.u32 	%r3929, [%rd7+4020224];
	ld.global.u32 	%r3930, [%rd7+4021248];
	mov.u32 	%r15397, %r3927;
	mov.u32 	%r15398, %r3928;
	mov.u32 	%r15399, %r3929;
	mov.u32 	%r15400, %r3930;
	ld.global.u32 	%r3931, [%rd7+4022272];
	ld.global.u32 	%r3932, [%rd7+4023296];
	ld.global.u32 	%r3933, [%rd7+4024320];
	ld.global.u32 	%r3934, [%rd7+4025344];
	mov.u32 	%r15401, %r3931;
	mov.u32 	%r15402, %r3932;
	mov.u32 	%r15403, %r3933;
	mov.u32 	%r15404, %r3934;
	ld.global.u32 	%r3935, [%rd7+4026368];
	ld.global.u32 	%r3936, [%rd7+4027392];
	ld.global.u32 	%r3937, [%rd7+4028416];
	ld.global.u32 	%r3938, [%rd7+4029440];
	mov.u32 	%r15405, %r3935;
	mov.u32 	%r15406, %r3936;
	mov.u32 	%r15407, %r3937;
	mov.u32 	%r15408, %r3938;
	ld.global.u32 	%r3939, [%rd7+4030464];
	ld.global.u32 	%r3940, [%rd7+4031488];
	ld.global.u32 	%r3941, [%rd7+4032512];
	ld.global.u32 	%r3942, [%rd7+4033536];
	mov.u32 	%r15409, %r3939;
	mov.u32 	%r15410, %r3940;
	mov.u32 	%r15411, %r3941;
	mov.u32 	%r15412, %r3942;
	ld.global.u32 	%r3943, [%rd7+4034560];
	ld.global.u32 	%r3944, [%rd7+4035584];
	ld.global.u32 	%r3945, [%rd7+4036608];
	ld.global.u32 	%r3946, [%rd7+4037632];
	mov.u32 	%r15413, %r3943;
	mov.u32 	%r15414, %r3944;
	mov.u32 	%r15415, %r3945;
	mov.u32 	%r15416, %r3946;
	ld.global.u32 	%r3947, [%rd7+4038656];
	ld.global.u32 	%r3948, [%rd7+4039680];
	ld.global.u32 	%r3949, [%rd7+4040704];
	ld.global.u32 	%r3950, [%rd7+4041728];
	mov.u32 	%r15417, %r3947;
	mov.u32 	%r15418, %r3948;
	mov.u32 	%r15419, %r3949;
	mov.u32 	%r15420, %r3950;
	ld.global.u32 	%r3951, [%rd7+4042752];
	ld.global.u32 	%r3952, [%rd7+4043776];
	ld.global.u32 	%r3953, [%rd7+4044800];
	ld.global.u32 	%r3954, [%rd7+4045824];
	mov.u32 	%r15421, %r3951;
	mov.u32 	%r15422, %r3952;
	mov.u32 	%r15423, %r3953;
	mov.u32 	%r15424, %r3954;
	ld.global.u32 	%r3955, [%rd7+4046848];
	ld.global.u32 	%r3956, [%rd7+4047872];
	ld.global.u32 	%r3957, [%rd7+4048896];
	ld.global.u32 	%r3958, [%rd7+4049920];
	mov.u32 	%r15425, %r3955;
	mov.u32 	%r15426, %r3956;
	mov.u32 	%r15427, %r3957;
	mov.u32 	%r15428, %r3958;
	ld.global.u32 	%r3959, [%rd7+4050944];
	ld.global.u32 	%r3960, [%rd7+4051968];
	ld.global.u32 	%r3961, [%rd7+4052992];
	ld.global.u32 	%r3962, [%rd7+4054016];
	mov.u32 	%r15429, %r3959;
	mov.u32 	%r15430, %r3960;
	mov.u32 	%r15431, %r3961;
	mov.u32 	%r15432, %r3962;
	ld.global.u32 	%r3963, [%rd7+4055040];
	ld.global.u32 	%r3964, [%rd7+4056064];
	ld.global.u32 	%r3965, [%rd7+4057088];
	ld.global.u32 	%r3966, [%rd7+4058112];
	mov.u32 	%r15433, %r3963;
	mov.u32 	%r15434, %r3964;
	mov.u32 	%r15435, %r3965;
	mov.u32 	%r15436, %r3966;
	ld.global.u32 	%r3967, [%rd7+4059136];
	ld.global.u32 	%r3968, [%rd7+4060160];
	ld.global.u32 	%r3969, [%rd7+4061184];
	ld.global.u32 	%r3970, [%rd7+4062208];
	mov.u32 	%r15437, %r3967;
	mov.u32 	%r15438, %r3968;
	mov.u32 	%r15439, %r3969;
	mov.u32 	%r15440, %r3970;
	ld.global.u32 	%r3971, [%rd7+4063232];
	ld.global.u32 	%r3972, [%rd7+4064256];
	ld.global.u32 	%r3973, [%rd7+4065280];
	ld.global.u32 	%r3974, [%rd7+4066304];
	mov.u32 	%r15441, %r3971;
	mov.u32 	%r15442, %r3972;
	mov.u32 	%r15443, %r3973;
	mov.u32 	%r15444, %r3974;
	ld.global.u32 	%r3975, [%rd7+4067328];
	ld.global.u32 	%r3976, [%rd7+4068352];
	ld.global.u32 	%r3977, [%rd7+4069376];
	ld.global.u32 	%r3978, [%rd7+4070400];
	mov.u32 	%r15445, %r3975;
	mov.u32 	%r15446, %r3976;
	mov.u32 	%r15447, %r3977;
	mov.u32 	%r15448, %r3978;
	ld.global.u32 	%r3979, [%rd7+4071424];
	ld.global.u32 	%r3980, [%rd7+4072448];
	ld.global.u32 	%r3981, [%rd7+4073472];
	ld.global.u32 	%r3982, [%rd7+4074496];
	mov.u32 	%r15449, %r3979;
	mov.u32 	%r15450, %r3980;
	mov.u32 	%r15451, %r3981;
	mov.u32 	%r15452, %r3982;
	ld.global.u32 	%r3983, [%rd7+4075520];
	ld.global.u32 	%r3984, [%rd7+4076544];
	ld.global.u32 	%r3985, [%rd7+4077568];
	ld.global.u32 	%r3986, [%rd7+4078592];
	mov.u32 	%r15453, %r3983;
	mov.u32 	%r15454, %r3984;
	mov.u32 	%r15455, %r3985;
	mov.u32 	%r15456, %r3986;
	ld.global.u32 	%r3987, [%rd7+4079616];
	ld.global.u32 	%r3988, [%rd7+4080640];
	ld.global.u32 	%r3989, [%rd7+4081664];
	ld.global.u32 	%r3990, [%rd7+4082688];
	mov.u32 	%r15457, %r3987;
	mov.u32 	%r15458, %r3988;
	mov.u32 	%r15459, %r3989;
	mov.u32 	%r15460, %r3990;
	ld.global.u32 	%r3991, [%rd7+4083712];
	ld.global.u32 	%r3992, [%rd7+4084736];
	ld.global.u32 	%r3993, [%rd7+4085760];
	ld.global.u32 	%r3994, [%rd7+4086784];
	mov.u32 	%r15461, %r3991;
	mov.u32 	%r15462, %r3992;
	mov.u32 	%r15463, %r3993;
	mov.u32 	%r15464, %r3994;
	ld.global.u32 	%r3995, [%rd7+4087808];
	ld.global.u32 	%r3996, [%rd7+4088832];
	ld.global.u32 	%r3997, [%rd7+4089856];
	ld.global.u32 	%r3998, [%rd7+4090880];
	mov.u32 	%r15465, %r3995;
	mov.u32 	%r15466, %r3996;
	mov.u32 	%r15467, %r3997;
	mov.u32 	%r15468, %r3998;
	ld.global.u32 	%r3999, [%rd7+4091904];
	ld.global.u32 	%r4000, [%rd7+4092928];
	ld.global.u32 	%r4001, [%rd7+4093952];
	ld.global.u32 	%r4002, [%rd7+4094976];
	mov.u32 	%r15469, %r3999;
	mov.u32 	%r15470, %r4000;
	mov.u32 	%r15471, %r4001;
	mov.u32 	%r15472, %r4002;
	ld.global.u32 	%r4003, [%rd7+4096000];
	ld.global.u32 	%r4004, [%rd7+4097024];
	ld.global.u32 	%r4005, [%rd7+4098048];
	ld.global.u32 	%r4006, [%rd7+4099072];
	mov.u32 	%r15473, %r4003;
	mov.u32 	%r15474, %r4004;
	mov.u32 	%r15475, %r4005;
	mov.u32 	%r15476, %r4006;
	ld.global.u32 	%r4007, [%rd7+4100096];
	ld.global.u32 	%r4008, [%rd7+4101120];
	ld.global.u32 	%r4009, [%rd7+4102144];
	ld.global.u32 	%r4010, [%rd7+4103168];
	mov.u32 	%r15477, %r4007;
	mov.u32 	%r15478, %r4008;
	mov.u32 	%r15479, %r4009;
	mov.u32 	%r15480, %r4010;
	ld.global.u32 	%r4011, [%rd7+4104192];
	ld.global.u32 	%r4012, [%rd7+4105216];
	ld.global.u32 	%r4013, [%rd7+4106240];
	ld.global.u32 	%r4014, [%rd7+4107264];
	mov.u32 	%r15481, %r4011;
	mov.u32 	%r15482, %r4012;
	mov.u32 	%r15483, %r4013;
	mov.u32 	%r15484, %r4014;
	ld.global.u32 	%r4015, [%rd7+4108288];
	ld.global.u32 	%r4016, [%rd7+4109312];
	ld.global.u32 	%r4017, [%rd7+4110336];
	ld.global.u32 	%r4018, [%rd7+4111360];
	mov.u32 	%r15485, %r4015;
	mov.u32 	%r15486, %r4016;
	mov.u32 	%r15487, %r4017;
	mov.u32 	%r15488, %r4018;
	ld.global.u32 	%r4019, [%rd7+4112384];
	ld.global.u32 	%r4020, [%rd7+4113408];
	ld.global.u32 	%r4021, [%rd7+4114432];
	ld.global.u32 	%r4022, [%rd7+4115456];
	mov.u32 	%r15489, %r4019;
	mov.u32 	%r15490, %r4020;
	mov.u32 	%r15491, %r4021;
	mov.u32 	%r15492, %r4022;
	ld.global.u32 	%r4023, [%rd7+4116480];
	ld.global.u32 	%r4024, [%rd7+4117504];
	ld.global.u32 	%r4025, [%rd7+4118528];
	ld.global.u32 	%r4026, [%rd7+4119552];
	mov.u32 	%r15493, %r4023;
	mov.u32 	%r15494, %r4024;
	mov.u32 	%r15495, %r4025;
	mov.u32 	%r15496, %r4026;
	ld.global.u32 	%r4027, [%rd7+4120576];
	ld.global.u32 	%r4028, [%rd7+4121600];
	ld.global.u32 	%r4029, [%rd7+4122624];
	ld.global.u32 	%r4030, [%rd7+4123648];
	mov.u32 	%r15497, %r4027;
	mov.u32 	%r15498, %r4028;
	mov.u32 	%r15499, %r4029;
	mov.u32 	%r15500, %r4030;
	ld.global.u32 	%r4031, [%rd7+4124672];
	ld.global.u32 	%r4032, [%rd7+4125696];
	ld.global.u32 	%r4033, [%rd7+4126720];
	ld.global.u32 	%r4034, [%rd7+4127744];
	mov.u32 	%r15501, %r4031;
	mov.u32 	%r15502, %r4032;
	mov.u32 	%r15503, %r4033;
	mov.u32 	%r15504, %r4034;
	ld.global.u32 	%r4035, [%rd7+4128768];
	ld.global.u32 	%r4036, [%rd7+4129792];
	ld.global.u32 	%r4037, [%rd7+4130816];
	ld.global.u32 	%r4038, [%rd7+4131840];
	mov.u32 	%r15505, %r4035;
	mov.u32 	%r15506, %r4036;
	mov.u32 	%r15507, %r4037;
	mov.u32 	%r15508, %r4038;
	ld.global.u32 	%r4039, [%rd7+4132864];
	ld.global.u32 	%r4040, [%rd7+4133888];
	ld.global.u32 	%r4041, [%rd7+4134912];
	ld.global.u32 	%r4042, [%rd7+4135936];
	mov.u32 	%r15509, %r4039;
	mov.u32 	%r15510, %r4040;
	mov.u32 	%r15511, %r4041;
	mov.u32 	%r15512, %r4042;
	ld.global.u32 	%r4043, [%rd7+4136960];
	ld.global.u32 	%r4044, [%rd7+4137984];
	ld.global.u32 	%r4045, [%rd7+4139008];
	ld.global.u32 	%r4046, [%rd7+4140032];
	mov.u32 	%r15513, %r4043;
	mov.u32 	%r15514, %r4044;
	mov.u32 	%r15515, %r4045;
	mov.u32 	%r15516, %r4046;
	ld.global.u32 	%r4047, [%rd7+4141056];
	ld.global.u32 	%r4048, [%rd7+4142080];
	ld.global.u32 	%r4049, [%rd7+4143104];
	ld.global.u32 	%r4050, [%rd7+4144128];
	mov.u32 	%r15517, %r4047;
	mov.u32 	%r15518, %r4048;
	mov.u32 	%r15519, %r4049;
	mov.u32 	%r15520, %r4050;
	ld.global.u32 	%r4051, [%rd7+4145152];
	ld.global.u32 	%r4052, [%rd7+4146176];
	ld.global.u32 	%r4053, [%rd7+4147200];
	ld.global.u32 	%r4054, [%rd7+4148224];
	mov.u32 	%r15521, %r4051;
	mov.u32 	%r15522, %r4052;
	mov.u32 	%r15523, %r4053;
	mov.u32 	%r15524, %r4054;
	ld.global.u32 	%r4055, [%rd7+4149248];
	ld.global.u32 	%r4056, [%rd7+4150272];
	ld.global.u32 	%r4057, [%rd7+4151296];
	ld.global.u32 	%r4058, [%rd7+4152320];
	mov.u32 	%r15525, %r4055;
	mov.u32 	%r15526, %r4056;
	mov.u32 	%r15527, %r4057;
	mov.u32 	%r15528, %r4058;
	ld.global.u32 	%r4059, [%rd7+4153344];
	ld.global.u32 	%r4060, [%rd7+4154368];
	ld.global.u32 	%r4061, [%rd7+4155392];
	ld.global.u32 	%r4062, [%rd7+4156416];
	mov.u32 	%r15529, %r4059;
	mov.u32 	%r15530, %r4060;
	mov.u32 	%r15531, %r4061;
	mov.u32 	%r15532, %r4062;
	ld.global.u32 	%r4063, [%rd7+4157440];
	ld.global.u32 	%r4064, [%rd7+4158464];
	ld.global.u32 	%r4065, [%rd7+4159488];
	ld.global.u32 	%r4066, [%rd7+4160512];
	mov.u32 	%r15533, %r4063;
	mov.u32 	%r15534, %r4064;
	mov.u32 	%r15535, %r4065;
	mov.u32 	%r15536, %r4066;
	ld.global.u32 	%r4067, [%rd7+4161536];
	ld.global.u32 	%r4068, [%rd7+4162560];
	ld.global.u32 	%r4069, [%rd7+4163584];
	ld.global.u32 	%r4070, [%rd7+4164608];
	mov.u32 	%r15537, %r4067;
	mov.u32 	%r15538, %r4068;
	mov.u32 	%r15539, %r4069;
	mov.u32 	%r15540, %r4070;
	ld.global.u32 	%r4071, [%rd7+4165632];
	ld.global.u32 	%r4072, [%rd7+4166656];
	ld.global.u32 	%r4073, [%rd7+4167680];
	ld.global.u32 	%r4074, [%rd7+4168704];
	mov.u32 	%r15541, %r4071;
	mov.u32 	%r15542, %r4072;
	mov.u32 	%r15543, %r4073;
	mov.u32 	%r15544, %r4074;
	ld.global.u32 	%r4075, [%rd7+4169728];
	ld.global.u32 	%r4076, [%rd7+4170752];
	ld.global.u32 	%r4077, [%rd7+4171776];
	ld.global.u32 	%r4078, [%rd7+4172800];
	mov.u32 	%r15545, %r4075;
	mov.u32 	%r15546, %r4076;
	mov.u32 	%r15547, %r4077;
	mov.u32 	%r15548, %r4078;
	ld.global.u32 	%r4079, [%rd7+4173824];
	ld.global.u32 	%r4080, [%rd7+4174848];
	ld.global.u32 	%r4081, [%rd7+4175872];
	ld.global.u32 	%r4082, [%rd7+4176896];
	mov.u32 	%r15549, %r4079;
	mov.u32 	%r15550, %r4080;
	mov.u32 	%r15551, %r4081;
	mov.u32 	%r15552, %r4082;
	ld.global.u32 	%r4083, [%rd7+4177920];
	ld.global.u32 	%r4084, [%rd7+4178944];
	ld.global.u32 	%r4085, [%rd7+4179968];
	ld.global.u32 	%r4086, [%rd7+4180992];
	mov.u32 	%r15553, %r4083;
	mov.u32 	%r15554, %r4084;
	mov.u32 	%r15555, %r4085;
	mov.u32 	%r15556, %r4086;
	ld.global.u32 	%r4087, [%rd7+4182016];
	ld.global.u32 	%r4088, [%rd7+4183040];
	ld.global.u32 	%r4089, [%rd7+4184064];
	ld.global.u32 	%r4090, [%rd7+4185088];
	mov.u32 	%r15557, %r4087;
	mov.u32 	%r15558, %r4088;
	mov.u32 	%r15559, %r4089;
	mov.u32 	%r15560, %r4090;
	ld.global.u32 	%r4091, [%rd7+4186112];
	ld.global.u32 	%r4092, [%rd7+4187136];
	ld.global.u32 	%r4093, [%rd7+4188160];
	ld.global.u32 	%r4094, [%rd7+4189184];
	mov.u32 	%r15561, %r4091;
	mov.u32 	%r15562, %r4092;
	mov.u32 	%r15563, %r4093;
	mov.u32 	%r15564, %r4094;
	ld.global.u32 	%r4095, [%rd7+4190208];
	ld.global.u32 	%r4096, [%rd7+4191232];
	ld.global.u32 	%r4097, [%rd7+4192256];
	ld.global.u32 	%r4098, [%rd7+4193280];
	mov.u32 	%r15565, %r4095;
	mov.u32 	%r15566, %r4096;
	mov.u32 	%r15567, %r4097;
	mov.u32 	%r15568, %r4098;
	mov.u32 	%r4099, %r11473;
	mov.u32 	%r4100, %r11474;
	mov.u32 	%r4101, %r11475;
	mov.u32 	%r4102, %r11476;
	add.s32 	%r4103, %r4100, %r4099;
	add.s32 	%r4104, %r4101, %r4103;
	add.s32 	%r4105, %r4102, %r4104;
	mov.u32 	%r4106, %r11477;
	mov.u32 	%r4107, %r11478;
	mov.u32 	%r4108, %r11479;
	mov.u32 	%r4109, %r11480;
	add.s32 	%r4110, %r4106, %r4105;
	add.s32 	%r4111, %r4107, %r4110;
	add.s32 	%r4112, %r4108, %r4111;
	add.s32 	%r4113, %r4109, %r4112;
	mov.u32 	%r4114, %r11481;
	mov.u32 	%r4115, %r11482;
	mov.u32 	%r4116, %r11483;
	mov.u32 	%r4117, %r11484;
	add.s32 	%r4118, %r4114, %r4113;
	add.s32 	%r4119, %r4115, %r4118;
	add.s32 	%r4120, %r4116, %r4119;
	add.s32 	%r4121, %r4117, %r4120;
	mov.u32 	%r4122, %r11485;
	mov.u32 	%r4123, %r11486;
	mov.u32 	%r4124, %r11487;
	mov.u32 	%r4125, %r11488;
	add.s32 	%r4126, %r4122, %r4121;
	add.s32 	%r4127, %r4123, %r4126;
	add.s32 	%r4128, %r4124, %r4127;
	add.s32 	%r4129, %r4125, %r4128;
	mov.u32 	%r4130, %r11489;
	mov.u32 	%r4131, %r11490;
	mov.u32 	%r4132, %r11491;
	mov.u32 	%r4133, %r11492;
	add.s32 	%r4134, %r4130, %r4129;
	add.s32 	%r4135, %r4131, %r4134;
	add.s32 	%r4136, %r4132, %r4135;
	add.s32 	%r4137, %r4133, %r4136;
	mov.u32 	%r4138, %r11493;
	mov.u32 	%r4139, %r11494;
	mov.u32 	%r4140, %r11495;
	mov.u32 	%r4141, %r11496;
	add.s32 	%r4142, %r4138, %r4137;
	add.s32 	%r4143, %r4139, %r4142;
	add.s32 	%r4144, %r4140, %r4143;
	add.s32 	%r4145, %r4141, %r4144;
	mov.u32 	%r4146, %r11497;
	mov.u32 	%r4147, %r11498;
	mov.u32 	%r4148, %r11499;
	mov.u32 	%r4149, %r11500;
	add.s32 	%r4150, %r4146, %r4145;
	add.s32 	%r4151, %r4147, %r4150;
	add.s32 	%r4152, %r4148, %r4151;
	add.s32 	%r4153, %r4149, %r4152;
	mov.u32 	%r4154, %r11501;
	mov.u32 	%r4155, %r11502;
	mov.u32 	%r4156, %r11503;
	mov.u32 	%r4157, %r11504;
	add.s32 	%r4158, %r4154, %r4153;
	add.s32 	%r4159, %r4155, %r4158;
	add.s32 	%r4160, %r4156, %r4159;
	add.s32 	%r4161, %r4157, %r4160;
	mov.u32 	%r4162, %r11505;
	mov.u32 	%r4163, %r11506;
	mov.u32 	%r4164, %r11507;
	mov.u32 	%r4165, %r11508;
	add.s32 	%r4166, %r4162, %r4161;
	add.s32 	%r4167, %r4163, %r4166;
	add.s32 	%r4168, %r4164, %r4167;
	add.s32 	%r4169, %r4165, %r4168;
	mov.u32 	%r4170, %r11509;
	mov.u32 	%r4171, %r11510;
	mov.u32 	%r4172, %r11511;
	mov.u32 	%r4173, %r11512;
	add.s32 	%r4174, %r4170, %r4169;
	add.s32 	%r4175, %r4171, %r4174;
	add.s32 	%r4176, %r4172, %r4175;
	add.s32 	%r4177, %r4173, %r4176;
	mov.u32 	%r4178, %r11513;
	mov.u32 	%r4179, %r11514;
	mov.u32 	%r4180, %r11515;
	mov.u32 	%r4181, %r11516;
	add.s32 	%r4182, %r4178, %r4177;
	add.s32 	%r4183, %r4179, %r4182;
	add.s32 	%r4184, %r4180, %r4183;
	add.s32 	%r4185, %r4181, %r4184;
	mov.u32 	%r4186, %r11517;
	mov.u32 	%r4187, %r11518;
	mov.u32 	%r4188, %r11519;
	mov.u32 	%r4189, %r11520;
	add.s32 	%r4190, %r4186, %r4185;
	add.s32 	%r4191, %r4187, %r4190;
	add.s32 	%r4192, %r4188, %r4191;
	add.s32 	%r4193, %r4189, %r4192;
	mov.u32 	%r4194, %r11521;
	mov.u32 	%r4195, %r11522;
	mov.u32 	%r4196, %r11523;
	mov.u32 	%r4197, %r11524;
	add.s32 	%r4198, %r4194, %r4193;
	add.s32 	%r4199, %r4195, %r4198;
	add.s32 	%r4200, %r4196, %r4199;
	add.s32 	%r4201, %r4197, %r4200;
	mov.u32 	%r4202, %r11525;
	mov.u32 	%r4203, %r11526;
	mov.u32 	%r4204, %r11527;
	mov.u32 	%r4205, %r11528;
	add.s32 	%r4206, %r4202, %r4201;
	add.s32 	%r4207, %r4203, %r4206;
	add.s32 	%r4208, %r4204, %r4207;
	add.s32 	%r4209, %r4205, %r4208;
	mov.u32 	%r4210, %r11529;
	mov.u32 	%r4211, %r11530;
	mov.u32 	%r4212, %r11531;
	mov.u32 	%r4213, %r11532;
	add.s32 	%r4214, %r4210, %r4209;
	add.s32 	%r4215, %r4211, %r4214;
	add.s32 	%r4216, %r4212, %r4215;
	add.s32 	%r4217, %r4213, %r4216;
	mov.u32 	%r4218, %r11533;
	mov.u32 	%r4219, %r11534;
	mov.u32 	%r4220, %r11535;
	mov.u32 	%r4221, %r11536;
	add.s32 	%r4222, %r4218, %r4217;
	add.s32 	%r4223, %r4219, %r4222;
	add.s32 	%r4224, %r4220, %r4223;
	add.s32 	%r4225, %r4221, %r4224;
	mov.u32 	%r4226, %r11537;
	mov.u32 	%r4227, %r11538;
	mov.u32 	%r4228, %r11539;
	mov.u32 	%r4229, %r11540;
	add.s32 	%r4230, %r4226, %r4225;
	add.s32 	%r4231, %r4227, %r4230;
	add.s32 	%r4232, %r4228, %r4231;
	add.s32 	%r4233, %r4229, %r4232;
	mov.u32 	%r4234, %r11541;
	mov.u32 	%r4235, %r11542;
	mov.u32 	%r4236, %r11543;
	mov.u32 	%r4237, %r11544;
	add.s32 	%r4238, %r4234, %r4233;
	add.s32 	%r4239, %r4235, %r4238;
	add.s32 	%r4240, %r4236, %r4239;
	add.s32 	%r4241, %r4237, %r4240;
	mov.u32 	%r4242, %r11545;
	mov.u32 	%r4243, %r11546;
	mov.u32 	%r4244, %r11547;
	mov.u32 	%r4245, %r11548;
	add.s32 	%r4246, %r4242, %r4241;
	add.s32 	%r4247, %r4243, %r4246;
	add.s32 	%r4248, %r4244, %r4247;
	add.s32 	%r4249, %r4245, %r4248;
	mov.u32 	%r4250, %r11549;
	mov.u32 	%r4251, %r11550;
	mov.u32 	%r4252, %r11551;
	mov.u32 	%r4253, %r11552;
	add.s32 	%r4254, %r4250, %r4249;
	add.s32 	%r4255, %r4251, %r4254;
	add.s32 	%r4256, %r4252, %r4255;
	add.s32 	%r4257, %r4253, %r4256;
	mov.u32 	%r4258, %r11553;
	mov.u32 	%r4259, %r11554;
	mov.u32 	%r4260, %r11555;
	mov.u32 	%r4261, %r11556;
	add.s32 	%r4262, %r4258, %r4257;
	add.s32 	%r4263, %r4259, %r4262;
	add.s32 	%r4264, %r4260, %r4263;
	add.s32 	%r4265, %r4261, %r4264;
	mov.u32 	%r4266, %r11557;
	mov.u32 	%r4267, %r11558;
	mov.u32 	%r4268, %r11559;
	mov.u32 	%r4269, %r11560;
	add.s32 	%r4270, %r4266, %r4265;
	add.s32 	%r4271, %r4267, %r4270;
	add.s32 	%r4272, %r4268, %r4271;
	add.s32 	%r4273, %r4269, %r4272;
	mov.u32 	%r4274, %r11561;
	mov.u32 	%r4275, %r11562;
	mov.u32 	%r4276, %r11563;
	mov.u32 	%r4277, %r11564;
	add.s32 	%r4278, %r4274, %r4273;
	add.s32 	%r4279, %r4275, %r4278;
	add.s32 	%r4280, %r4276, %r4279;
	add.s32 	%r4281, %r4277, %r4280;
	mov.u32 	%r4282, %r11565;
	mov.u32 	%r4283, %r11566;
	mov.u32 	%r4284, %r11567;
	mov.u32 	%r4285, %r11568;
	add.s32 	%r4286, %r4282, %r4281;
	add.s32 	%r4287, %r4283, %r4286;
	add.s32 	%r4288, %r4284, %r4287;
	add.s32 	%r4289, %r4285, %r4288;
	mov.u32 	%r4290, %r11569;
	mov.u32 	%r4291, %r11570;
	mov.u32 	%r4292, %r11571;
	mov.u32 	%r4293, %r11572;
	add.s32 	%r4294, %r4290, %r4289;
	add.s32 	%r4295, %r4291, %r4294;
	add.s32 	%r4296, %r4292, %r4295;
	add.s32 	%r4297, %r4293, %r4296;
	mov.u32 	%r4298, %r11573;
	mov.u32 	%r4299, %r11574;
	mov.u32 	%r4300, %r11575;
	mov.u32 	%r4301, %r11576;
	add.s32 	%r4302, %r4298, %r4297;
	add.s32 	%r4303, %r4299, %r4302;
	add.s32 	%r4304, %r4300, %r4303;
	add.s32 	%r4305, %r4301, %r4304;
	mov.u32 	%r4306, %r11577;
	mov.u32 	%r4307, %r11578;
	mov.u32 	%r4308, %r11579;
	mov.u32 	%r4309, %r11580;
	add.s32 	%r4310, %r4306, %r4305;
	add.s32 	%r4311, %r4307, %r4310;
	add.s32 	%r4312, %r4308, %r4311;
	add.s32 	%r4313, %r4309, %r4312;
	mov.u32 	%r4314, %r11581;
	mov.u32 	%r4315, %r11582;
	mov.u32 	%r4316, %r11583;
	mov.u32 	%r4317, %r11584;
	add.s32 	%r4318, %r4314, %r4313;
	add.s32 	%r4319, %r4315, %r4318;
	add.s32 	%r4320, %r4316, %r4319;
	add.s32 	%r4321, %r4317, %r4320;
	mov.u32 	%r4322, %r11585;
	mov.u32 	%r4323, %r11586;
	mov.u32 	%r4324, %r11587;
	mov.u32 	%r4325, %r11588;
	add.s32 	%r4326, %r4322, %r4321;
	add.s32 	%r4327, %r4323, %r4326;
	add.s32 	%r4328, %r4324, %r4327;
	add.s32 	%r4329, %r4325, %r4328;
	mov.u32 	%r4330, %r11589;
	mov.u32 	%r4331, %r11590;
	mov.u32 	%r4332, %r11591;
	mov.u32 	%r4333, %r11592;
	add.s32 	%r4334, %r4330, %r4329;
	add.s32 	%r4335, %r4331, %r4334;
	add.s32 	%r4336, %r4332, %r4335;
	add.s32 	%r4337, %r4333, %r4336;
	mov.u32 	%r4338, %r11593;
	mov.u32 	%r4339, %r11594;
	mov.u32 	%r4340, %r11595;
	mov.u32 	%r4341, %r11596;
	add.s32 	%r4342, %r4338, %r4337;
	add.s32 	%r4343, %r4339, %r4342;
	add.s32 	%r4344, %r4340, %r4343;
	add.s32 	%r4345, %r4341, %r4344;
	mov.u32 	%r4346, %r11597;
	mov.u32 	%r4347, %r11598;
	mov.u32 	%r4348, %r11599;
	mov.u32 	%r4349, %r11600;
	add.s32 	%r4350, %r4346, %r4345;
	add.s32 	%r4351, %r4347, %r4350;
	add.s32 	%r4352, %r4348, %r4351;
	add.s32 	%r4353, %r4349, %r4352;
	mov.u32 	%r4354, %r11601;
	mov.u32 	%r4355, %r11602;
	mov.u32 	%r4356, %r11603;
	mov.u32 	%r4357, %r11604;
	add.s32 	%r4358, %r4354, %r4353;
	add.s32 	%r4359, %r4355, %r4358;
	add.s32 	%r4360, %r4356, %r4359;
	add.s32 	%r4361, %r4357, %r4360;
	mov.u32 	%r4362, %r11605;
	mov.u32 	%r4363, %r11606;
	mov.u32 	%r4364, %r11607;
	mov.u32 	%r4365, %r11608;
	add.s32 	%r4366, %r4362, %r4361;
	add.s32 	%r4367, %r4363, %r4366;
	add.s32 	%r4368, %r4364, %r4367;
	add.s32 	%r4369, %r4365, %r4368;
	mov.u32 	%r4370, %r11609;
	mov.u32 	%r4371, %r11610;
	mov.u32 	%r4372, %r11611;
	mov.u32 	%r4373, %r11612;
	add.s32 	%r4374, %r4370, %r4369;
	add.s32 	%r4375, %r4371, %r4374;
	add.s32 	%r4376, %r4372, %r4375;
	add.s32 	%r4377, %r4373, %r4376;
	mov.u32 	%r4378, %r11613;
	mov.u32 	%r4379, %r11614;
	mov.u32 	%r4380, %r11615;
	mov.u32 	%r4381, %r11616;
	add.s32 	%r4382, %r4378, %r4377;
	add.s32 	%r4383, %r4379, %r4382;
	add.s32 	%r4384, %r4380, %r4383;
	add.s32 	%r4385, %r4381, %r4384;
	mov.u32 	%r4386, %r11617;
	mov.u32 	%r4387, %r11618;
	mov.u32 	%r4388, %r11619;
	mov.u32 	%r4389, %r11620;
	add.s32 	%r4390, %r4386, %r4385;
	add.s32 	%r4391, %r4387, %r4390;
	add.s32 	%r4392, %r4388, %r4391;
	add.s32 	%r4393, %r4389, %r4392;
	mov.u32 	%r4394, %r11621;
	mov.u32 	%r4395, %r11622;
	mov.u32 	%r4396, %r11623;
	mov.u32 	%r4397, %r11624;
	add.s32 	%r4398, %r4394, %r4393;
	add.s32 	%r4399, %r4395, %r4398;
	add.s32 	%r4400, %r4396, %r4399;
	add.s32 	%r4401, %r4397, %r4400;
	mov.u32 	%r4402, %r11625;
	mov.u32 	%r4403, %r11626;
	mov.u32 	%r4404, %r11627;
	mov.u32 	%r4405, %r11628;
	add.s32 	%r4406, %r4402, %r4401;
	add.s32 	%r4407, %r4403, %r4406;
	add.s32 	%r4408, %r4404, %r4407;
	add.s32 	%r4409, %r4405, %r4408;
	mov.u32 	%r4410, %r11629;
	mov.u32 	%r4411, %r11630;
	mov.u32 	%r4412, %r11631;
	mov.u32 	%r4413, %r11632;
	add.s32 	%r4414, %r4410, %r4409;
	add.s32 	%r4415, %r4411, %r4414;
	add.s32 	%r4416, %r4412, %r4415;
	add.s32 	%r4417, %r4413, %r4416;
	mov.u32 	%r4418, %r11633;
	mov.u32 	%r4419, %r11634;
	mov.u32 	%r4420, %r11635;
	mov.u32 	%r4421, %r11636;
	add.s32 	%r4422, %r4418, %r4417;
	add.s32 	%r4423, %r4419, %r4422;
	add.s32 	%r4424, %r4420, %r4423;
	add.s32 	%r4425, %r4421, %r4424;
	mov.u32 	%r4426, %r11637;
	mov.u32 	%r4427, %r11638;
	mov.u32 	%r4428, %r11639;
	mov.u32 	%r4429, %r11640;
	add.s32 	%r4430, %r4426, %r4425;
	add.s32 	%r4431, %r4427, %r4430;
	add.s32 	%r4432, %r4428, %r4431;
	add.s32 	%r4433, %r4429, %r4432;
	mov.u32 	%r4434, %r11641;
	mov.u32 	%r4435, %r11642;
	mov.u32 	%r4436, %r11643;
	mov.u32 	%r4437, %r11644;
	add.s32 	%r4438, %r4434, %r4433;
	add.s32 	%r4439, %r4435, %r4438;
	add.s32 	%r4440, %r4436, %r4439;
	add.s32 	%r4441, %r4437, %r4440;
	mov.u32 	%r4442, %r11645;
	mov.u32 	%r4443, %r11646;
	mov.u32 	%r4444, %r11647;
	mov.u32 	%r4445, %r11648;
	add.s32 	%r4446, %r4442, %r4441;
	add.s32 	%r4447, %r4443, %r4446;
	add.s32 	%r4448, %r4444, %r4447;
	add.s32 	%r4449, %r4445, %r4448;
	mov.u32 	%r4450, %r11649;
	mov.u32 	%r4451, %r11650;
	mov.u32 	%r4452, %r11651;
	mov.u32 	%r4453, %r11652;
	add.s32 	%r4454, %r4450, %r4449;
	add.s32 	%r4455, %r4451, %r4454;
	add.s32 	%r4456, %r4452, %r4455;
	add.s32 	%r4457, %r4453, %r4456;
	mov.u32 	%r4458, %r11653;
	mov.u32 	%r4459, %r11654;
	mov.u32 	%r4460, %r11655;
	mov.u32 	%r4461, %r11656;
	add.s32 	%r4462, %r4458, %r4457;
	add.s32 	%r4463, %r4459, %r4462;
	add.s32 	%r4464, %r4460, %r4463;
	add.s32 	%r4465, %r4461, %r4464;
	mov.u32 	%r4466, %r11657;
	mov.u32 	%r4467, %r11658;
	mov.u32 	%r4468, %r11659;
	mov.u32 	%r4469, %r11660;
	add.s32 	%r4470, %r4466, %r4465;
	add.s32 	%r4471, %r4467, %r4470;
	add.s32 	%r4472, %r4468, %r4471;
	add.s32 	%r4473, %r4469, %r4472;
	mov.u32 	%r4474, %r11661;
	mov.u32 	%r4475, %r11662;
	mov.u32 	%r4476, %r11663;
	mov.u32 	%r4477, %r11664;
	add.s32 	%r4478, %r4474, %r4473;
	add.s32 	%r4479, %r4475, %r4478;
	add.s32 	%r4480, %r4476, %r4479;
	add.s32 	%r4481, %r4477, %r4480;
	mov.u32 	%r4482, %r11665;
	mov.u32 	%r4483, %r11666;
	mov.u32 	%r4484, %r11667;
	mov.u32 	%r4485, %r11668;
	add.s32 	%r4486, %r4482, %r4481;
	add.s32 	%r4487, %r4483, %r4486;
	add.s32 	%r4488, %r4484, %r4487;
	add.s32 	%r4489, %r4485, %r4488;
	mov.u32 	%r4490, %r11669;
	mov.u32 	%r4491, %r11670;
	mov.u32 	%r4492, %r11671;
	mov.u32 	%r4493, %r11672;
	add.s32 	%r4494, %r4490, %r4489;
	add.s32 	%r4495, %r4491, %r4494;
	add.s32 	%r4496, %r4492, %r4495;
	add.s32 	%r4497, %r4493, %r4496;
	mov.u32 	%r4498, %r11673;
	mov.u32 	%r4499, %r11674;
	mov.u32 	%r4500, %r11675;
	mov.u32 	%r4501, %r11676;
	add.s32 	%r4502, %r4498, %r4497;
	add.s32 	%r4503, %r4499, %r4502;
	add.s32 	%r4504, %r4500, %r4503;
	add.s32 	%r4505, %r4501, %r4504;
	mov.u32 	%r4506, %r11677;
	mov.u32 	%r4507, %r11678;
	mov.u32 	%r4508, %r11679;
	mov.u32 	%r4509, %r11680;
	add.s32 	%r4510, %r4506, %r4505;
	add.s32 	%r4511, %r4507, %r4510;
	add.s32 	%r4512, %r4508, %r4511;
	add.s32 	%r4513, %r4509, %r4512;
	mov.u32 	%r4514, %r11681;
	mov.u32 	%r4515, %r11682;
	mov.u32 	%r4516, %r11683;
	mov.u32 	%r4517, %r11684;
	add.s32 	%r4518, %r4514, %r4513;
	add.s32 	%r4519, %r4515, %r4518;
	add.s32 	%r4520, %r4516, %r4519;
	add.s32 	%r4521, %r4517, %r4520;
	mov.u32 	%r4522, %r11685;
	mov.u32 	%r4523, %r11686;
	mov.u32 	%r4524, %r11687;
	mov.u32 	%r4525, %r11688;
	add.s32 	%r4526, %r4522, %r4521;
	add.s32 	%r4527, %r4523, %r4526;
	add.s32 	%r4528, %r4524, %r4527;
	add.s32 	%r4529, %r4525, %r4528;
	mov.u32 	%r4530, %r11689;
	mov.u32 	%r4531, %r11690;
	mov.u32 	%r4532, %r11691;
	mov.u32 	%r4533, %r11692;
	add.s32 	%r4534, %r4530, %r4529;
	add.s32 	%r4535, %r4531, %r4534;
	add.s32 	%r4536, %r4532, %r4535;
	add.s32 	%r4537, %r4533, %r4536;
	mov.u32 	%r4538, %r11693;
	mov.u32 	%r4539, %r11694;
	mov.u32 	%r4540, %r11695;
	mov.u32 	%r4541, %r11696;
	add.s32 	%r4542, %r4538, %r4537;
	add.s32 	%r4543, %r4539, %r4542;
	add.s32 	%r4544, %r4540, %r4543;
	add.s32 	%r4545, %r4541, %r4544;
	mov.u32 	%r4546, %r11697;
	mov.u32 	%r4547, %r11698;
	mov.u32 	%r4548, %r11699;
	mov.u32 	%r4549, %r11700;
	add.s32 	%r4550, %r4546, %r4545;
	add.s32 	%r4551, %r4547, %r4550;
	add.s32 	%r4552, %r4548, %r4551;
	add.s32 	%r4553, %r4549, %r4552;
	mov.u32 	%r4554, %r11701;
	mov.u32 	%r4555, %r11702;
	mov.u32 	%r4556, %r11703;
	mov.u32 	%r4557, %r11704;
	add.s32 	%r4558, %r4554, %r4553;
	add.s32 	%r4559, %r4555, %r4558;
	add.s32 	%r4560, %r4556, %r4559;
	add.s32 	%r4561, %r4557, %r4560;
	mov.u32 	%r4562, %r11705;
	mov.u32 	%r4563, %r11706;
	mov.u32 	%r4564, %r11707;
	mov.u32 	%r4565, %r11708;
	add.s32 	%r4566, %r4562, %r4561;
	add.s32 	%r4567, %r4563, %r4566;
	add.s32 	%r4568, %r4564, %r4567;
	add.s32 	%r4569, %r4565, %r4568;
	mov.u32 	%r4570, %r11709;
	mov.u32 	%r4571, %r11710;
	mov.u32 	%r4572, %r11711;
	mov.u32 	%r4573, %r11712;
	add.s32 	%r4574, %r4570, %r4569;
	add.s32 	%r4575, %r4571, %r4574;
	add.s32 	%r4576, %r4572, %r4575;
	add.s32 	%r4577, %r4573, %r4576;
	mov.u32 	%r4578, %r11713;
	mov.u32 	%r4579, %r11714;
	mov.u32 	%r4580, %r11715;
	mov.u32 	%r4581, %r11716;
	add.s32 	%r4582, %r4578, %r4577;
	add.s32 	%r4583, %r4579, %r4582;
	add.s32 	%r4584, %r4580, %r4583;
	add.s32 	%r4585, %r4581, %r4584;
	mov.u32 	%r4586, %r11717;
	mov.u32 	%r4587, %r11718;
	mov.u32 	%r4588, %r11719;
	mov.u32 	%r4589, %r11720;
	add.s32 	%r4590, %r4586, %r4585;
	add.s32 	%r4591, %r4587, %r4590;
	add.s32 	%r4592, %r4588, %r4591;
	add.s32 	%r4593, %r4589, %r4592;
	mov.u32 	%r4594, %r11721;
	mov.u32 	%r4595, %r11722;
	mov.u32 	%r4596, %r11723;
	mov.u32 	%r4597, %r11724;
	add.s32 	%r4598, %r4594, %r4593;
	add.s32 	%r4599, %r4595, %r4598;
	add.s32 	%r4600, %r4596, %r4599;
	add.s32 	%r4601, %r4597, %r4600;
	mov.u32 	%r4602, %r11725;
	mov.u32 	%r4603, %r11726;
	mov.u32 	%r4604, %r11727;
	mov.u32 	%r4605, %r11728;
	add.s32 	%r4606, %r4602, %r4601;
	add.s32 	%r4607, %r4603, %r4606;
	add.s32 	%r4608, %r4604, %r4607;
	add.s32 	%r4609, %r4605, %r4608;
	mov.u32 	%r4610, %r11729;
	mov.u32 	%r4611, %r11730;
	mov.u32 	%r4612, %r11731;
	mov.u32 	%r4613, %r11732;
	add.s32 	%r4614, %r4610, %r4609;
	add.s32 	%r4615, %r4611, %r4614;
	add.s32 	%r4616, %r4612, %r4615;
	add.s32 	%r4617, %r4613, %r4616;
	mov.u32 	%r4618, %r11733;
	mov.u32 	%r4619, %r11734;
	mov.u32 	%r4620, %r11735;
	mov.u32 	%r4621, %r11736;
	add.s32 	%r4622, %r4618, %r4617;
	add.s32 	%r4623, %r4619, %r4622;
	add.s32 	%r4624, %r4620, %r4623;
	add.s32 	%r4625, %r4621, %r4624;
	mov.u32 	%r4626, %r11737;
	mov.u32 	%r4627, %r11738;
	mov.u32 	%r4628, %r11739;
	mov.u32 	%r4629, %r11740;
	add.s32 	%r4630, %r4626, %r4625;
	add.s32 	%r4631, %r4627, %r4630;
	add.s32 	%r4632, %r4628, %r4631;
	add.s32 	%r4633, %r4629, %r4632;
	mov.u32 	%r4634, %r11741;
	mov.u32 	%r4635, %r11742;
	mov.u32 	%r4636, %r11743;
	mov.u32 	%r4637, %r11744;
	add.s32 	%r4638, %r4634, %r4633;
	add.s32 	%r4639, %r4635, %r4638;
	add.s32 	%r4640, %r4636, %r4639;
	add.s32 	%r4641, %r4637, %r4640;
	mov.u32 	%r4642, %r11745;
	mov.u32 	%r4643, %r11746;
	mov.u32 	%r4644, %r11747;
	mov.u32 	%r4645, %r11748;
	add.s32 	%r4646, %r4642, %r4641;
	add.s32 	%r4647, %r4643, %r4646;
	add.s32 	%r4648, %r4644, %r4647;
	add.s32 	%r4649, %r4645, %r4648;
	mov.u32 	%r4650, %r11749;
	mov.u32 	%r4651, %r11750;
	mov.u32 	%r4652, %r11751;
	mov.u32 	%r4653, %r11752;
	add.s32 	%r4654, %r4650, %r4649;
	add.s32 	%r4655, %r4651, %r4654;
	add.s32 	%r4656, %r4652, %r4655;
	add.s32 	%r4657, %r4653, %r4656;
	mov.u32 	%r4658, %r11753;
	mov.u32 	%r4659, %r11754;
	mov.u32 	%r4660, %r11755;
	mov.u32 	%r4661, %r11756;
	add.s32 	%r4662, %r4658, %r4657;
	add.s32 	%r4663, %r4659, %r4662;
	add.s32 	%r4664, %r4660, %r4663;
	add.s32 	%r4665, %r4661, %r4664;
	mov.u32 	%r4666, %r11757;
	mov.u32 	%r4667, %r11758;
	mov.u32 	%r4668, %r11759;
	mov.u32 	%r4669, %r11760;
	add.s32 	%r4670, %r4666, %r4665;
	add.s32 	%r4671, %r4667, %r4670;
	add.s32 	%r4672, %r4668, %r4671;
	add.s32 	%r4673, %r4669, %r4672;
	mov.u32 	%r4674, %r11761;
	mov.u32 	%r4675, %r11762;
	mov.u32 	%r4676, %r11763;
	mov.u32 	%r4677, %r11764;
	add.s32 	%r4678, %r4674, %r4673;
	add.s32 	%r4679, %r4675, %r4678;
	add.s32 	%r4680, %r4676, %r4679;
	add.s32 	%r4681, %r4677, %r4680;
	mov.u32 	%r4682, %r11765;
	mov.u32 	%r4683, %r11766;
	mov.u32 	%r4684, %r11767;
	mov.u32 	%r4685, %r11768;
	add.s32 	%r4686, %r4682, %r4681;
	add.s32 	%r4687, %r4683, %r4686;
	add.s32 	%r4688, %r4684, %r4687;
	add.s32 	%r4689, %r4685, %r4688;
	mov.u32 	%r4690, %r11769;
	mov.u32 	%r4691, %r11770;
	mov.u32 	%r4692, %r11771;
	mov.u32 	%r4693, %r11772;
	add.s32 	%r4694, %r4690, %r4689;
	add.s32 	%r4695, %r4691, %r4694;
	add.s32 	%r4696, %r4692, %r4695;
	add.s32 	%r4697, %r4693, %r4696;
	mov.u32 	%r4698, %r11773;
	mov.u32 	%r4699, %r11774;
	mov.u32 	%r4700, %r11775;
	mov.u32 	%r4701, %r11776;
	add.s32 	%r4702, %r4698, %r4697;
	add.s32 	%r4703, %r4699, %r4702;
	add.s32 	%r4704, %r4700, %r4703;
	add.s32 	%r4705, %r4701, %r4704;
	mov.u32 	%r4706, %r11777;
	mov.u32 	%r4707, %r11778;
	mov.u32 	%r4708, %r11779;
	mov.u32 	%r4709, %r11780;
	add.s32 	%r4710, %r4706, %r4705;
	add.s32 	%r4711, %r4707, %r4710;
	add.s32 	%r4712, %r4708, %r4711;
	add.s32 	%r4713, %r4709, %r4712;
	mov.u32 	%r4714, %r11781;
	mov.u32 	%r4715, %r11782;
	mov.u32 	%r4716, %r11783;
	mov.u32 	%r4717, %r11784;
	add.s32 	%r4718, %r4714, %r4713;
	add.s32 	%r4719, %r4715, %r4718;
	add.s32 	%r4720, %r4716, %r4719;
	add.s32 	%r4721, %r4717, %r4720;
	mov.u32 	%r4722, %r11785;
	mov.u32 	%r4723, %r11786;
	mov.u32 	%r4724, %r11787;
	mov.u32 	%r4725, %r11788;
	add.s32 	%r4726, %r4722, %r4721;
	add.s32 	%r4727, %r4723, %r4726;
	add.s32 	%r4728, %r4724, %r4727;
	add.s32 	%r4729, %r4725, %r4728;
	mov.u32 	%r4730, %r11789;
	mov.u32 	%r4731, %r11790;
	mov.u32 	%r4732, %r11791;
	mov.u32 	%r4733, %r11792;
	add.s32 	%r4734, %r4730, %r4729;
	add.s32 	%r4735, %r4731, %r4734;
	add.s32 	%r4736, %r4732, %r4735;
	add.s32 	%r4737, %r4733, %r4736;
	mov.u32 	%r4738, %r11793;
	mov.u32 	%r4739, %r11794;
	mov.u32 	%r4740, %r11795;
	mov.u32 	%r4741, %r11796;
	add.s32 	%r4742, %r4738, %r4737;
	add.s32 	%r4743, %r4739, %r4742;
	add.s32 	%r4744, %r4740, %r4743;
	add.s32 	%r4745, %r4741, %r4744;
	mov.u32 	%r4746, %r11797;
	mov.u32 	%r4747, %r11798;
	mov.u32 	%r4748, %r11799;
	mov.u32 	%r4749, %r11800;
	add.s32 	%r4750, %r4746, %r4745;
	add.s32 	%r4751, %r4747, %r4750;
	add.s32 	%r4752, %r4748, %r4751;
	add.s32 	%r4753, %r4749, %r4752;
	mov.u32 	%r4754, %r11801;
	mov.u32 	%r4755, %r11802;
	mov.u32 	%r4756, %r11803;
	mov.u32 	%r4757, %r11804;
	add.s32 	%r4758, %r4754, %r4753;
	add.s32 	%r4759, %r4755, %r4758;
	add.s32 	%r4760, %r4756, %r4759;
	add.s32 	%r4761, %r4757, %r4760;
	mov.u32 	%r4762, %r11805;
	mov.u32 	%r4763, %r11806;
	mov.u32 	%r4764, %r11807;
	mov.u32 	%r4765, %r11808;
	add.s32 	%r4766, %r4762, %r4761;
	add.s32 	%r4767, %r4763, %r4766;
	add.s32 	%r4768, %r4764, %r4767;
	add.s32 	%r4769, %r4765, %r4768;
	mov.u32 	%r4770, %r11809;
	mov.u32 	%r4771, %r11810;
	mov.u32 	%r4772, %r11811;
	mov.u32 	%r4773, %r11812;
	add.s32 	%r4774, %r4770, %r4769;
	add.s32 	%r4775, %r4771, %r4774;
	add.s32 	%r4776, %r4772, %r4775;
	add.s32 	%r4777, %r4773, %r4776;
	mov.u32 	%r4778, %r11813;
	mov.u32 	%r4779, %r11814;
	mov.u32 	%r4780, %r11815;
	mov.u32 	%r4781, %r11816;
	add.s32 	%r4782, %r4778, %r4777;
	add.s32 	%r4783, %r4779, %r4782;
	add.s32 	%r4784, %r4780, %r4783;
	add.s32 	%r4785, %r4781, %r4784;
	mov.u32 	%r4786, %r11817;
	mov.u32 	%r4787, %r11818;
	mov.u32 	%r4788, %r11819;
	mov.u32 	%r4789, %r11820;
	add.s32 	%r4790, %r4786, %r4785;
	add.s32 	%r4791, %r4787, %r4790;
	add.s32 	%r4792, %r4788, %r4791;
	add.s32 	%r4793, %r4789, %r4792;
	mov.u32 	%r4794, %r11821;
	mov.u32 	%r4795, %r11822;
	mov.u32 	%r4796, %r11823;
	mov.u32 	%r4797, %r11824;
	add.s32 	%r4798, %r4794, %r4793;
	add.s32 	%r4799, %r4795, %r4798;
	add.s32 	%r4800, %r4796, %r4799;
	add.s32 	%r4801, %r4797, %r4800;
	mov.u32 	%r4802, %r11825;
	mov.u32 	%r4803, %r11826;
	mov.u32 	%r4804, %r11827;
	mov.u32 	%r4805, %r11828;
	add.s32 	%r4806, %r4802, %r4801;
	add.s32 	%r4807, %r4803, %r4806;
	add.s32 	%r4808, %r4804, %r4807;
	add.s32 	%r4809, %r4805, %r4808;
	mov.u32 	%r4810, %r11829;
	mov.u32 	%r4811, %r11830;
	mov.u32 	%r4812, %r11831;
	mov.u32 	%r4813, %r11832;
	add.s32 	%r4814, %r4810, %r4809;
	add.s32 	%r4815, %r4811, %r4814;
	add.s32 	%r4816, %r4812, %r4815;
	add.s32 	%r4817, %r4813, %r4816;
	mov.u32 	%r4818, %r11833;
	mov.u32 	%r4819, %r11834;
	mov.u32 	%r4820, %r11835;
	mov.u32 	%r4821, %r11836;
	add.s32 	%r4822, %r4818, %r4817;
	add.s32 	%r4823, %r4819, %r4822;
	add.s32 	%r4824, %r4820, %r4823;
	add.s32 	%r4825, %r4821, %r4824;
	mov.u32 	%r4826, %r11837;
	mov.u32 	%r4827, %r11838;
	mov.u32 	%r4828, %r11839;
	mov.u32 	%r4829, %r11840;
	add.s32 	%r4830, %r4826, %r4825;
	add.s32 	%r4831, %r4827, %r4830;
	add.s32 	%r4832, %r4828, %r4831;
	add.s32 	%r4833, %r4829, %r4832;
	mov.u32 	%r4834, %r11841;
	mov.u32 	%r4835, %r11842;
	mov.u32 	%r4836, %r11843;
	mov.u32 	%r4837, %r11844;
	add.s32 	%r4838, %r4834, %r4833;
	add.s32 	%r4839, %r4835, %r4838;
	add.s32 	%r4840, %r4836, %r4839;
	add.s32 	%r4841, %r4837, %r4840;
	mov.u32 	%r4842, %r11845;
	mov.u32 	%r4843, %r11846;
	mov.u32 	%r4844, %r11847;
	mov.u32 	%r4845, %r11848;
	add.s32 	%r4846, %r4842, %r4841;
	add.s32 	%r4847, %r4843, %r4846;
	add.s32 	%r4848, %r4844, %r4847;
	add.s32 	%r4849, %r4845, %r4848;
	mov.u32 	%r4850, %r11849;
	mov.u32 	%r4851, %r11850;
	mov.u32 	%r4852, %r11851;
	mov.u32 	%r4853, %r11852;
	add.s32 	%r4854, %r4850, %r4849;
	add.s32 	%r4855, %r4851, %r4854;
	add.s32 	%r4856, %r4852, %r4855;
	add.s32 	%r4857, %r4853, %r4856;
	mov.u32 	%r4858, %r11853;
	mov.u32 	%r4859, %r11854;
	mov.u32 	%r4860, %r11855;
	mov.u32 	%r4861, %r11856;
	add.s32 	%r4862, %r4858, %r4857;
	add.s32 	%r4863, %r4859, %r4862;
	add.s32 	%r4864, %r4860, %r4863;
	add.s32 	%r4865, %r4861, %r4864;
	mov.u32 	%r4866, %r11857;
	mov.u32 	%r4867, %r11858;
	mov.u32 	%r4868, %r11859;
	mov.u32 	%r4869, %r11860;
	add.s32 	%r4870, %r4866, %r4865;
	add.s32 	%r4871, %r4867, %r4870;
	add.s32 	%r4872, %r4868, %r4871;
	add.s32 	%r4873, %r4869, %r4872;
	mov.u32 	%r4874, %r11861;
	mov.u32 	%r4875, %r11862;
	mov.u32 	%r4876, %r11863;
	mov.u32 	%r4877, %r11864;
	add.s32 	%r4878, %r4874, %r4873;
	add.s32 	%r4879, %r4875, %r4878;
	add.s32 	%r4880, %r4876, %r4879;
	add.s32 	%r4881, %r4877, %r4880;
	mov.u32 	%r4882, %r11865;
	mov.u32 	%r4883, %r11866;
	mov.u32 	%r4884, %r11867;
	mov.u32 	%r4885, %r11868;
	add.s32 	%r4886, %r4882, %r4881;
	add.s32 	%r4887, %r4883, %r4886;
	add.s32 	%r4888, %r4884, %r4887;
	add.s32 	%r4889, %r4885, %r4888;
	mov.u32 	%r4890, %r11869;
	mov.u32 	%r4891, %r11870;
	mov.u32 	%r4892, %r11871;
	mov.u32 	%r4893, %r11872;
	add.s32 	%r4894, %r4890, %r4889;
	add.s32 	%r4895, %r4891, %r4894;
	add.s32 	%r4896, %r4892, %r4895;
	add.s32 	%r4897, %r4893, %r4896;
	mov.u32 	%r4898, %r11873;
	mov.u32 	%r4899, %r11874;
	mov.u32 	%r4900, %r11875;
	mov.u32 	%r4901, %r11876;
	add.s32 	%r4902, %r4898, %r4897;
	add.s32 	%r4903, %r4899, %r4902;
	add.s32 	%r4904, %r4900, %r4903;
	add.s32 	%r4905, %r4901, %r4904;
	mov.u32 	%r4906, %r11877;
	mov.u32 	%r4907, %r11878;
	mov.u32 	%r4908, %r11879;
	mov.u32 	%r4909, %r11880;
	add.s32 	%r4910, %r4906, %r4905;
	add.s32 	%r4911, %r4907, %r4910;
	add.s32 	%r4912, %r4908, %r4911;
	add.s32 	%r4913, %r4909, %r4912;
	mov.u32 	%r4914, %r11881;
	mov.u32 	%r4915, %r11882;
	mov.u32 	%r4916, %r11883;
	mov.u32 	%r4917, %r11884;
	add.s32 	%r4918, %r4914, %r4913;
	add.s32 	%r4919, %r4915, %r4918;
	add.s32 	%r4920, %r4916, %r4919;
	add.s32 	%r4921, %r4917, %r4920;
	mov.u32 	%r4922, %r11885;
	mov.u32 	%r4923, %r11886;
	mov.u32 	%r4924, %r11887;
	mov.u32 	%r4925, %r11888;
	add.s32 	%r4926, %r4922, %r4921;
	add.s32 	%r4927, %r4923, %r4926;
	add.s32 	%r4928, %r4924, %r4927;
	add.s32 	%r4929, %r4925, %r4928;
	mov.u32 	%r4930, %r11889;
	mov.u32 	%r4931, %r11890;
	mov.u32 	%r4932, %r11891;
	mov.u32 	%r4933, %r11892;
	add.s32 	%r4934, %r4930, %r4929;
	add.s32 	%r4935, %r4931, %r4934;
	add.s32 	%r4936, %r4932, %r4935;
	add.s32 	%r4937, %r4933, %r4936;
	mov.u32 	%r4938, %r11893;
	mov.u32 	%r4939, %r11894;
	mov.u32 	%r4940, %r11895;
	mov.u32 	%r4941, %r11896;
	add.s32 	%r4942, %r4938, %r4937;
	add.s32 	%r4943, %r4939, %r4942;
	add.s32 	%r4944, %r4940, %r4943;
	add.s32 	%r4945, %r4941, %r4944;
	mov.u32 	%r4946, %r11897;
	mov.u32 	%r4947, %r11898;
	mov.u32 	%r4948, %r11899;
	mov.u32 	%r4949, %r11900;
	add.s32 	%r4950, %r4946, %r4945;
	add.s32 	%r4951, %r4947, %r4950;
	add.s32 	%r4952, %r4948, %r4951;
	add.s32 	%r4953, %r4949, %r4952;
	mov.u32 	%r4954, %r11901;
	mov.u32 	%r4955, %r11902;
	mov.u32 	%r4956, %r11903;
	mov.u32 	%r4957, %r11904;
	add.s32 	%r4958, %r4954, %r4953;
	add.s32 	%r4959, %r4955, %r4958;
	add.s32 	%r4960, %r4956, %r4959;
	add.s32 	%r4961, %r4957, %r4960;
	mov.u32 	%r4962, %r11905;
	mov.u32 	%r4963, %r11906;
	mov.u32 	%r4964, %r11907;
	mov.u32 	%r4965, %r11908;
	add.s32 	%r4966, %r4962, %r4961;
	add.s32 	%r4967, %r4963, %r4966;
	add.s32 	%r4968, %r4964, %r4967;
	add.s32 	%r4969, %r4965, %r4968;
	mov.u32 	%r4970, %r11909;
	mov.u32 	%r4971, %r11910;
	mov.u32 	%r4972, %r11911;
	mov.u32 	%r4973, %r11912;
	add.s32 	%r4974, %r4970, %r4969;
	add.s32 	%r4975, %r4971, %r4974;
	add.s32 	%r4976, %r4972, %r4975;
	add.s32 	%r4977, %r4973, %r4976;
	mov.u32 	%r4978, %r11913;
	mov.u32 	%r4979, %r11914;
	mov.u32 	%r4980, %r11915;
	mov.u32 	%r4981, %r11916;
	add.s32 	%r4982, %r4978, %r4977;
	add.s32 	%r4983, %r4979, %r4982;
	add.s32 	%r4984, %r4980, %r4983;
	add.s32 	%r4985, %r4981, %r4984;
	mov.u32 	%r4986, %r11917;
	mov.u32 	%r4987, %r11918;
	mov.u32 	%r4988, %r11919;
	mov.u32 	%r4989, %r11920;
	add.s32 	%r4990, %r4986, %r4985;
	add.s32 	%r4991, %r4987, %r4990;
	add.s32 	%r4992, %r4988, %r4991;
	add.s32 	%r4993, %r4989, %r4992;
	mov.u32 	%r4994, %r11921;
	mov.u32 	%r4995, %r11922;
	mov.u32 	%r4996, %r11923;
	mov.u32 	%r4997, %r11924;
	add.s32 	%r4998, %r4994, %r4993;
	add.s32 	%r4999, %r4995, %r4998;
	add.s32 	%r5000, %r4996, %r4999;
	add.s32 	%r5001, %r4997, %r5000;
	mov.u32 	%r5002, %r11925;
	mov.u32 	%r5003, %r11926;
	mov.u32 	%r5004, %r11927;
	mov.u32 	%r5005, %r11928;
	add.s32 	%r5006, %r5002, %r5001;
	add.s32 	%r5007, %r5003, %r5006;
	add.s32 	%r5008, %r5004, %r5007;
	add.s32 	%r5009, %r5005, %r5008;
	mov.u32 	%r5010, %r11929;
	mov.u32 	%r5011, %r11930;
	mov.u32 	%r5012, %r11931;
	mov.u32 	%r5013, %r11932;
	add.s32 	%r5014, %r5010, %r5009;
	add.s32 	%r5015, %r5011, %r5014;
	add.s32 	%r5016, %r5012, %r5015;
	add.s32 	%r5017, %r5013, %r5016;
	mov.u32 	%r5018, %r11933;
	mov.u32 	%r5019, %r11934;
	mov.u32 	%r5020, %r11935;
	mov.u32 	%r5021, %r11936;
	add.s32 	%r5022, %r5018, %r5017;
	add.s32 	%r5023, %r5019, %r5022;
	add.s32 	%r5024, %r5020, %r5023;
	add.s32 	%r5025, %r5021, %r5024;
	mov.u32 	%r5026, %r11937;
	mov.u32 	%r5027, %r11938;
	mov.u32 	%r5028, %r11939;
	mov.u32 	%r5029, %r11940;
	add.s32 	%r5030, %r5026, %r5025;
	add.s32 	%r5031, %r5027, %r5030;
	add.s32 	%r5032, %r5028, %r5031;
	add.s32 	%r5033, %r5029, %r5032;
	mov.u32 	%r5034, %r11941;
	mov.u32 	%r5035, %r11942;
	mov.u32 	%r5036, %r11943;
	mov.u32 	%r5037, %r11944;
	add.s32 	%r5038, %r5034, %r5033;
	add.s32 	%r5039, %r5035, %r5038;
	add.s32 	%r5040, %r5036, %r5039;
	add.s32 	%r5041, %r5037, %r5040;
	mov.u32 	%r5042, %r11945;
	mov.u32 	%r5043, %r11946;
	mov.u32 	%r5044, %r11947;
	mov.u32 	%r5045, %r11948;
	add.s32 	%r5046, %r5042, %r5041;
	add.s32 	%r5047, %r5043, %r5046;
	add.s32 	%r5048, %r5044, %r5047;
	add.s32 	%r5049, %r5045, %r5048;
	mov.u32 	%r5050, %r11949;
	mov.u32 	%r5051, %r11950;
	mov.u32 	%r5052, %r11951;
	mov.u32 	%r5053, %r11952;
	add.s32 	%r5054, %r5050, %r5049;
	add.s32 	%r5055, %r5051, %r5054;
	add.s32 	%r5056, %r5052, %r5055;
	add.s32 	%r5057, %r5053, %r5056;
	mov.u32 	%r5058, %r11953;
	mov.u32 	%r5059, %r11954;
	mov.u32 	%r5060, %r11955;
	mov.u32 	%r5061, %r11956;
	add.s32 	%r5062, %r5058, %r5057;
	add.s32 	%r5063, %r5059, %r5062;
	add.s32 	%r5064, %r5060, %r5063;
	add.s32 	%r5065, %r5061, %r5064;
	mov.u32 	%r5066, %r11957;
	mov.u32 	%r5067, %r11958;
	mov.u32 	%r5068, %r11959;
	mov.u32 	%r5069, %r11960;
	add.s32 	%r5070, %r5066, %r5065;
	add.s32 	%r5071, %r5067, %r5070;
	add.s32 	%r5072, %r5068, %r5071;
	add.s32 	%r5073, %r5069, %r5072;
	mov.u32 	%r5074, %r11961;
	mov.u32 	%r5075, %r11962;
	mov.u32 	%r5076, %r11963;
	mov.u32 	%r5077, %r11964;
	add.s32 	%r5078, %r5074, %r5073;
	add.s32 	%r5079, %r5075, %r5078;
	add.s32 	%r5080, %r5076, %r5079;
	add.s32 	%r5081, %r5077, %r5080;
	mov.u32 	%r5082, %r11965;
	mov.u32 	%r5083, %r11966;
	mov.u32 	%r5084, %r11967;
	mov.u32 	%r5085, %r11968;
	add.s32 	%r5086, %r5082, %r5081;
	add.s32 	%r5087, %r5083, %r5086;
	add.s32 	%r5088, %r5084, %r5087;
	add.s32 	%r5089, %r5085, %r5088;
	mov.u32 	%r5090, %r11969;
	mov.u32 	%r5091, %r11970;
	mov.u32 	%r5092, %r11971;
	mov.u32 	%r5093, %r11972;
	add.s32 	%r5094, %r5090, %r5089;
	add.s32 	%r5095, %r5091, %r5094;
	add.s32 	%r5096, %r5092, %r5095;
	add.s32 	%r5097, %r5093, %r5096;
	mov.u32 	%r5098, %r11973;
	mov.u32 	%r5099, %r11974;
	mov.u32 	%r5100, %r11975;
	mov.u32 	%r5101, %r11976;
	add.s32 	%r5102, %r5098, %r5097;
	add.s32 	%r5103, %r5099, %r5102;
	add.s32 	%r5104, %r5100, %r5103;
	add.s32 	%r5105, %r5101, %r5104;
	mov.u32 	%r5106, %r11977;
	mov.u32 	%r5107, %r11978;
	mov.u32 	%r5108, %r11979;
	mov.u32 	%r5109, %r11980;
	add.s32 	%r5110, %r5106, %r5105;
	add.s32 	%r5111, %r5107, %r5110;
	add.s32 	%r5112, %r5108, %r5111;
	add.s32 	%r5113, %r5109, %r5112;
	mov.u32 	%r5114, %r11981;
	mov.u32 	%r5115, %r11982;
	mov.u32 	%r5116, %r11983;
	mov.u32 	%r5117, %r11984;
	add.s32 	%r5118, %r5114, %r5113;
	add.s32 	%r5119, %r5115, %r5118;
	add.s32 	%r5120, %r5116, %r5119;
	add.s32 	%r5121, %r5117, %r5120;
	mov.u32 	%r5122, %r11985;
	mov.u32 	%r5123, %r11986;
	mov.u32 	%r5124, %r11987;
	mov.u32 	%r5125, %r11988;
	add.s32 	%r5126, %r5122, %r5121;
	add.s32 	%r5127, %r5123, %r5126;
	add.s32 	%r5128, %r5124, %r5127;
	add.s32 	%r5129, %r5125, %r5128;
	mov.u32 	%r5130, %r11989;
	mov.u32 	%r5131, %r11990;
	mov.u32 	%r5132, %r11991;
	mov.u32 	%r5133, %r11992;
	add.s32 	%r5134, %r5130, %r5129;
	add.s32 	%r5135, %r5131, %r5134;
	add.s32 	%r5136, %r5132, %r5135;
	add.s32 	%r5137, %r5133, %r5136;
	mov.u32 	%r5138, %r11993;
	mov.u32 	%r5139, %r11994;
	mov.u32 	%r5140, %r11995;
	mov.u32 	%r5141, %r11996;
	add.s32 	%r5142, %r5138, %r5137;
	add.s32 	%r5143, %r5139, %r5142;
	add.s32 	%r5144, %r5140, %r5143;
	add.s32 	%r5145, %r5141, %r5144;
	mov.u32 	%r5146, %r11997;
	mov.u32 	%r5147, %r11998;
	mov.u32 	%r5148, %r11999;
	mov.u32 	%r5149, %r12000;
	add.s32 	%r5150, %r5146, %r5145;
	add.s32 	%r5151, %r5147, %r5150;
	add.s32 	%r5152, %r5148, %r5151;
	add.s32 	%r5153, %r5149, %r5152;
	mov.u32 	%r5154, %r12001;
	mov.u32 	%r5155, %r12002;
	mov.u32 	%r5156, %r12003;
	mov.u32 	%r5157, %r12004;
	add.s32 	%r5158, %r5154, %r5153;
	add.s32 	%r5159, %r5155, %r5158;
	add.s32 	%r5160, %r5156, %r5159;
	add.s32 	%r5161, %r5157, %r5160;
	mov.u32 	%r5162, %r12005;
	mov.u32 	%r5163, %r12006;
	mov.u32 	%r5164, %r12007;
	mov.u32 	%r5165, %r12008;
	add.s32 	%r5166, %r5162, %r5161;
	add.s32 	%r5167, %r5163, %r5166;
	add.s32 	%r5168, %r5164, %r5167;
	add.s32 	%r5169, %r5165, %r5168;
	mov.u32 	%r5170, %r12009;
	mov.u32 	%r5171, %r12010;
	mov.u32 	%r5172, %r12011;
	mov.u32 	%r5173, %r12012;
	add.s32 	%r5174, %r5170, %r5169;
	add.s32 	%r5175, %r5171, %r5174;
	add.s32 	%r5176, %r5172, %r5175;
	add.s32 	%r5177, %r5173, %r5176;
	mov.u32 	%r5178, %r12013;
	mov.u32 	%r5179, %r12014;
	mov.u32 	%r5180, %r12015;
	mov.u32 	%r5181, %r12016;
	add.s32 	%r5182, %r5178, %r5177;
	add.s32 	%r5183, %r5179, %r5182;
	add.s32 	%r5184, %r5180, %r5183;
	add.s32 	%r5185, %r5181, %r5184;
	mov.u32 	%r5186, %r12017;
	mov.u32 	%r5187, %r12018;
	mov.u32 	%r5188, %r12019;
	mov.u32 	%r5189, %r12020;
	add.s32 	%r5190, %r5186, %r5185;
	add.s32 	%r5191, %r5187, %r5190;
	add.s32 	%r5192, %r5188, %r5191;
	add.s32 	%r5193, %r5189, %r5192;
	mov.u32 	%r5194, %r12021;
	mov.u32 	%r5195, %r12022;
	mov.u32 	%r5196, %r12023;
	mov.u32 	%r5197, %r12024;
	add.s32 	%r5198, %r5194, %r5193;
	add.s32 	%r5199, %r5195, %r5198;
	add.s32 	%r5200, %r5196, %r5199;
	add.s32 	%r5201, %r5197, %r5200;
	mov.u32 	%r5202, %r12025;
	mov.u32 	%r5203, %r12026;
	mov.u32 	%r5204, %r12027;
	mov.u32 	%r5205, %r12028;
	add.s32 	%r5206, %r5202, %r5201;
	add.s32 	%r5207, %r5203, %r5206;
	add.s32 	%r5208, %r5204, %r5207;
	add.s32 	%r5209, %r5205, %r5208;
	mov.u32 	%r5210, %r12029;
	mov.u32 	%r5211, %r12030;
	mov.u32 	%r5212, %r12031;
	mov.u32 	%r5213, %r12032;
	add.s32 	%r5214, %r5210, %r5209;
	add.s32 	%r5215, %r5211, %r5214;
	add.s32 	%r5216, %r5212, %r5215;
	add.s32 	%r5217, %r5213, %r5216;
	mov.u32 	%r5218, %r12033;
	mov.u32 	%r5219, %r12034;
	mov.u32 	%r5220, %r12035;
	mov.u32 	%r5221, %r12036;
	add.s32 	%r5222, %r5218, %r5217;
	add.s32 	%r5223, %r5219, %r5222;
	add.s32 	%r5224, %r5220, %r5223;
	add.s32 	%r5225, %r5221, %r5224;
	mov.u32 	%r5226, %r12037;
	mov.u32 	%r5227, %r12038;
	mov.u32 	%r5228, %r12039;
	mov.u32 	%r5229, %r12040;
	add.s32 	%r5230, %r5226, %r5225;
	add.s32 	%r5231, %r5227, %r5230;
	add.s32 	%r5232, %r5228, %r5231;
	add.s32 	%r5233, %r5229, %r5232;
	mov.u32 	%r5234, %r12041;
	mov.u32 	%r5235, %r12042;
	mov.u32 	%r5236, %r12043;
	mov.u32 	%r5237, %r12044;
	add.s32 	%r5238, %r5234, %r5233;
	add.s32 	%r5239, %r5235, %r5238;
	add.s32 	%r5240, %r5236, %r5239;
	add.s32 	%r5241, %r5237, %r5240;
	mov.u32 	%r5242, %r12045;
	mov.u32 	%r5243, %r12046;
	mov.u32 	%r5244, %r12047;
	mov.u32 	%r5245, %r12048;
	add.s32 	%r5246, %r5242, %r5241;
	add.s32 	%r5247, %r5243, %r5246;
	add.s32 	%r5248, %r5244, %r5247;
	add.s32 	%r5249, %r5245, %r5248;
	mov.u32 	%r5250, %r12049;
	mov.u32 	%r5251, %r12050;
	mov.u32 	%r5252, %r12051;
	mov.u32 	%r5253, %r12052;
	add.s32 	%r5254, %r5250, %r5249;
	add.s32 	%r5255, %r5251, %r5254;
	add.s32 	%r5256, %r5252, %r5255;
	add.s32 	%r5257, %r5253, %r5256;
	mov.u32 	%r5258, %r12053;
	mov.u32 	%r5259, %r12054;
	mov.u32 	%r5260, %r12055;
	mov.u32 	%r5261, %r12056;
	add.s32 	%r5262, %r5258, %r5257;
	add.s32 	%r5263, %r5259, %r5262;
	add.s32 	%r5264, %r5260, %r5263;
	add.s32 	%r5265, %r5261, %r5264;
	mov.u32 	%r5266, %r12057;
	mov.u32 	%r5267, %r12058;
	mov.u32 	%r5268, %r12059;
	mov.u32 	%r5269, %r12060;
	add.s32 	%r5270, %r5266, %r5265;
	add.s32 	%r5271, %r5267, %r5270;
	add.s32 	%r5272, %r5268, %r5271;
	add.s32 	%r5273, %r5269, %r5272;
	mov.u32 	%r5274, %r12061;
	mov.u32 	%r5275, %r12062;
	mov.u32 	%r5276, %r12063;
	mov.u32 	%r5277, %r12064;
	add.s32 	%r5278, %r5274, %r5273;
	add.s32 	%r5279, %r5275, %r5278;
	add.s32 	%r5280, %r5276, %r5279;
	add.s32 	%r5281, %r5277, %r5280;
	mov.u32 	%r5282, %r12065;
	mov.u32 	%r5283, %r12066;
	mov.u32 	%r5284, %r12067;
	mov.u32 	%r5285, %r12068;
	add.s32 	%r5286, %r5282, %r5281;
	add.s32 	%r5287, %r5283, %r5286;
	add.s32 	%r5288, %r5284, %r5287;
	add.s32 	%r5289, %r5285, %r5288;
	mov.u32 	%r5290, %r12069;
	mov.u32 	%r5291, %r12070;
	mov.u32 	%r5292, %r12071;
	mov.u32 	%r5293, %r12072;
	add.s32 	%r5294, %r5290, %r5289;
	add.s32 	%r5295, %r5291, %r5294;
	add.s32 	%r5296, %r5292, %r5295;
	add.s32 	%r5297, %r5293, %r5296;
	mov.u32 	%r5298, %r12073;
	mov.u32 	%r5299, %r12074;
	mov.u32 	%r5300, %r12075;
	mov.u32 	%r5301, %r12076;
	add.s32 	%r5302, %r5298, %r5297;
	add.s32 	%r5303, %r5299, %r5302;
	add.s32 	%r5304, %r5300, %r5303;
	add.s32 	%r5305, %r5301, %r5304;
	mov.u32 	%r5306, %r12077;
	mov.u32 	%r5307, %r12078;
	mov.u32 	%r5308, %r12079;
	mov.u32 	%r5309, %r12080;
	add.s32 	%r5310, %r5306, %r5305;
	add.s32 	%r5311, %r5307, %r5310;
	add.s32 	%r5312, %r5308, %r5311;
	add.s32 	%r5313, %r5309, %r5312;
	mov.u32 	%r5314, %r12081;
	mov.u32 	%r5315, %r12082;
	mov.u32 	%r5316, %r12083;
	mov.u32 	%r5317, %r12084;
	add.s32 	%r5318, %r5314, %r5313;
	add.s32 	%r5319, %r5315, %r5318;
	add.s32 	%r5320, %r5316, %r5319;
	add.s32 	%r5321, %r5317, %r5320;
	mov.u32 	%r5322, %r12085;
	mov.u32 	%r5323, %r12086;
	mov.u32 	%r5324, %r12087;
	mov.u32 	%r5325, %r12088;
	add.s32 	%r5326, %r5322, %r5321;
	add.s32 	%r5327, %r5323, %r5326;
	add.s32 	%r5328, %r5324, %r5327;
	add.s32 	%r5329, %r5325, %r5328;
	mov.u32 	%r5330, %r12089;
	mov.u32 	%r5331, %r12090;
	mov.u32 	%r5332, %r12091;
	mov.u32 	%r5333, %r12092;
	add.s32 	%r5334, %r5330, %r5329;
	add.s32 	%r5335, %r5331, %r5334;
	add.s32 	%r5336, %r5332, %r5335;
	add.s32 	%r5337, %r5333, %r5336;
	mov.u32 	%r5338, %r12093;
	mov.u32 	%r5339, %r12094;
	mov.u32 	%r5340, %r12095;
	mov.u32 	%r5341, %r12096;
	add.s32 	%r5342, %r5338, %r5337;
	add.s32 	%r5343, %r5339, %r5342;
	add.s32 	%r5344, %r5340, %r5343;
	add.s32 	%r5345, %r5341, %r5344;
	mov.u32 	%r5346, %r12097;
	mov.u32 	%r5347, %r12098;
	mov.u32 	%r5348, %r12099;
	mov.u32 	%r5349, %r12100;
	add.s32 	%r5350, %r5346, %r5345;
	add.s32 	%r5351, %r5347, %r5350;
	add.s32 	%r5352, %r5348, %r5351;
	add.s32 	%r5353, %r5349, %r5352;
	mov.u32 	%r5354, %r12101;
	mov.u32 	%r5355, %r12102;
	mov.u32 	%r5356, %r12103;
	mov.u32 	%r5357, %r12104;
	add.s32 	%r5358, %r5354, %r5353;
	add.s32 	%r5359, %r5355, %r5358;
	add.s32 	%r5360, %r5356, %r5359;
	add.s32 	%r5361, %r5357, %r5360;
	mov.u32 	%r5362, %r12105;
	mov.u32 	%r5363, %r12106;
	mov.u32 	%r5364, %r12107;
	mov.u32 	%r5365, %r12108;
	add.s32 	%r5366, %r5362, %r5361;
	add.s32 	%r5367, %r5363, %r5366;
	add.s32 	%r5368, %r5364, %r5367;
	add.s32 	%r5369, %r5365, %r5368;
	mov.u32 	%r5370, %r12109;
	mov.u32 	%r5371, %r12110;
	mov.u32 	%r5372, %r12111;
	mov.u32 	%r5373, %r12112;
	add.s32 	%r5374, %r5370, %r5369;
	add.s32 	%r5375, %r5371, %r5374;
	add.s32 	%r5376, %r5372, %r5375;
	add.s32 	%r5377, %r5373, %r5376;
	mov.u32 	%r5378, %r12113;
	mov.u32 	%r5379, %r12114;
	mov.u32 	%r5380, %r12115;
	mov.u32 	%r5381, %r12116;
	add.s32 	%r5382, %r5378, %r5377;
	add.s32 	%r5383, %r5379, %r5382;
	add.s32 	%r5384, %r5380, %r5383;
	add.s32 	%r5385, %r5381, %r5384;
	mov.u32 	%r5386, %r12117;
	mov.u32 	%r5387, %r12118;
	mov.u32 	%r5388, %r12119;
	mov.u32 	%r5389, %r12120;
	add.s32 	%r5390, %r5386, %r5385;
	add.s32 	%r5391, %r5387, %r5390;
	add.s32 	%r5392, %r5388, %r5391;
	add.s32 	%r5393, %r5389, %r5392;
	mov.u32 	%r5394, %r12121;
	mov.u32 	%r5395, %r12122;
	mov.u32 	%r5396, %r12123;
	mov.u32 	%r5397, %r12124;
	add.s32 	%r5398, %r5394, %r5393;
	add.s32 	%r5399, %r5395, %r5398;
	add.s32 	%r5400, %r5396, %r5399;
	add.s32 	%r5401, %r5397, %r5400;
	mov.u32 	%r5402, %r12125;
	mov.u32 	%r5403, %r12126;
	mov.u32 	%r5404, %r12127;
	mov.u32 	%r5405, %r12128;
	add.s32 	%r5406, %r5402, %r5401;
	add.s32 	%r5407, %r5403, %r5406;
	add.s32 	%r5408, %r5404, %r5407;
	add.s32 	%r5409, %r5405, %r5408;
	mov.u32 	%r5410, %r12129;
	mov.u32 	%r5411, %r12130;
	mov.u32 	%r5412, %r12131;
	mov.u32 	%r5413, %r12132;
	add.s32 	%r5414, %r5410, %r5409;
	add.s32 	%r5415, %r5411, %r5414;
	add.s32 	%r5416, %r5412, %r5415;
	add.s32 	%r5417, %r5413, %r5416;
	mov.u32 	%r5418, %r12133;
	mov.u32 	%r5419, %r12134;
	mov.u32 	%r5420, %r12135;
	mov.u32 	%r5421, %r12136;
	add.s32 	%r5422, %r5418, %r5417;
	add.s32 	%r5423, %r5419, %r5422;
	add.s32 	%r5424, %r5420, %r5423;
	add.s32 	%r5425, %r5421, %r5424;
	mov.u32 	%r5426, %r12137;
	mov.u32 	%r5427, %r12138;
	mov.u32 	%r5428, %r12139;
	mov.u32 	%r5429, %r12140;
	add.s32 	%r5430, %r5426, %r5425;
	add.s32 	%r5431, %r5427, %r5430;
	add.s32 	%r5432, %r5428, %r5431;
	add.s32 	%r5433, %r5429, %r5432;
	mov.u32 	%r5434, %r12141;
	mov.u32 	%r5435, %r12142;
	mov.u32 	%r5436, %r12143;
	mov.u32 	%r5437, %r12144;
	add.s32 	%r5438, %r5434, %r5433;
	add.s32 	%r5439, %r5435, %r5438;
	add.s32 	%r5440, %r5436, %r5439;
	add.s32 	%r5441, %r5437, %r5440;
	mov.u32 	%r5442, %r12145;
	mov.u32 	%r5443, %r12146;
	mov.u32 	%r5444, %r12147;
	mov.u32 	%r5445, %r12148;
	add.s32 	%r5446, %r5442, %r5441;
	add.s32 	%r5447, %r5443, %r5446;
	add.s32 	%r5448, %r5444, %r5447;
	add.s32 	%r5449, %r5445, %r5448;
	mov.u32 	%r5450, %r12149;
	mov.u32 	%r5451, %r12150;
	mov.u32 	%r5452, %r12151;
	mov.u32 	%r5453, %r12152;
	add.s32 	%r5454, %r5450, %r5449;
	add.s32 	%r5455, %r5451, %r5454;
	add.s32 	%r5456, %r5452, %r5455;
	add.s32 	%r5457, %r5453, %r5456;
	mov.u32 	%r5458, %r12153;
	mov.u32 	%r5459, %r12154;
	mov.u32 	%r5460, %r12155;
	mov.u32 	%r5461, %r12156;
	add.s32 	%r5462, %r5458, %r5457;
	add.s32 	%r5463, %r5459, %r5462;
	add.s32 	%r5464, %r5460, %r5463;
	add.s32 	%r5465, %r5461, %r5464;
	mov.u32 	%r5466, %r12157;
	mov.u32 	%r5467, %r12158;
	mov.u32 	%r5468, %r12159;
	mov.u32 	%r5469, %r12160;
	add.s32 	%r5470, %r5466, %r5465;
	add.s32 	%r5471, %r5467, %r5470;
	add.s32 	%r5472, %r5468, %r5471;
	add.s32 	%r5473, %r5469, %r5472;
	mov.u32 	%r5474, %r12161;
	mov.u32 	%r5475, %r12162;
	mov.u32 	%r5476, %r12163;
	mov.u32 	%r5477, %r12164;
	add.s32 	%r5478, %r5474, %r5473;
	add.s32 	%r5479, %r5475, %r5478;
	add.s32 	%r5480, %r5476, %r5479;
	add.s32 	%r5481, %r5477, %r5480;
	mov.u32 	%r5482, %r12165;
	mov.u32 	%r5483, %r12166;
	mov.u32 	%r5484, %r12167;
	mov.u32 	%r5485, %r12168;
	add.s32 	%r5486, %r5482, %r5481;
	add.s32 	%r5487, %r5483, %r5486;
	add.s32 	%r5488, %r5484, %r5487;
	add.s32 	%r5489, %r5485, %r5488;
	mov.u32 	%r5490, %r12169;
	mov.u32 	%r5491, %r12170;
	mov.u32 	%r5492, %r12171;
	mov.u32 	%r5493, %r12172;
	add.s32 	%r5494, %r5490, %r5489;
	add.s32 	%r5495, %r5491, %r5494;
	add.s32 	%r5496, %r5492, %r5495;
	add.s32 	%r5497, %r5493, %r5496;
	mov.u32 	%r5498, %r12173;
	mov.u32 	%r5499, %r12174;
	mov.u32 	%r5500, %r12175;
	mov.u32 	%r5501, %r12176;
	add.s32 	%r5502, %r5498, %r5497;
	add.s32 	%r5503, %r5499, %r5502;
	add.s32 	%r5504, %r5500, %r5503;
	add.s32 	%r5505, %r5501, %r5504;
	mov.u32 	%r5506, %r12177;
	mov.u32 	%r5507, %r12178;
	mov.u32 	%r5508, %r12179;
	mov.u32 	%r5509, %r12180;
	add.s32 	%r5510, %r5506, %r5505;
	add.s32 	%r5511, %r5507, %r5510;
	add.s32 	%r5512, %r5508, %r5511;
	add.s32 	%r5513, %r5509, %r5512;
	mov.u32 	%r5514, %r12181;
	mov.u32 	%r5515, %r12182;
	mov.u32 	%r5516, %r12183;
	mov.u32 	%r5517, %r12184;
	add.s32 	%r5518, %r5514, %r5513;
	add.s32 	%r5519, %r5515, %r5518;
	add.s32 	%r5520, %r5516, %r5519;
	add.s32 	%r5521, %r5517, %r5520;
	mov.u32 	%r5522, %r12185;
	mov.u32 	%r5523, %r12186;
	mov.u32 	%r5524, %r12187;
	mov.u32 	%r5525, %r12188;
	add.s32 	%r5526, %r5522, %r5521;
	add.s32 	%r5527, %r5523, %r5526;
	add.s32 	%r5528, %r5524, %r5527;
	add.s32 	%r5529, %r5525, %r5528;
	mov.u32 	%r5530, %r12189;
	mov.u32 	%r5531, %r12190;
	mov.u32 	%r5532, %r12191;
	mov.u32 	%r5533, %r12192;
	add.s32 	%r5534, %r5530, %r5529;
	add.s32 	%r5535, %r5531, %r5534;
	add.s32 	%r5536, %r5532, %r5535;
	add.s32 	%r5537, %r5533, %r5536;
	mov.u32 	%r5538, %r12193;
	mov.u32 	%r5539, %r12194;
	mov.u32 	%r5540, %r12195;
	mov.u32 	%r5541, %r12196;
	add.s32 	%r5542, %r5538, %r5537;
	add.s32 	%r5543, %r5539, %r5542;
	add.s32 	%r5544, %r5540, %r5543;
	add.s32 	%r5545, %r5541, %r5544;
	mov.u32 	%r5546, %r12197;
	mov.u32 	%r5547, %r12198;
	mov.u32 	%r5548, %r12199;
	mov.u32 	%r5549, %r12200;
	add.s32 	%r5550, %r5546, %r5545;
	add.s32 	%r5551, %r5547, %r5550;
	add.s32 	%r5552, %r5548, %r5551;
	add.s32 	%r5553, %r5549, %r5552;
	mov.u32 	%r5554, %r12201;
	mov.u32 	%r5555, %r12202;
	mov.u32 	%r5556, %r12203;
	mov.u32 	%r5557, %r12204;
	add.s32 	%r5558, %r5554, %r5553;
	add.s32 	%r5559, %r5555, %r5558;
	add.s32 	%r5560, %r5556, %r5559;
	add.s32 	%r5561, %r5557, %r5560;
	mov.u32 	%r5562, %r12205;
	mov.u32 	%r5563, %r12206;
	mov.u32 	%r5564, %r12207;
	mov.u32 	%r5565, %r12208;
	add.s32 	%r5566, %r5562, %r5561;
	add.s32 	%r5567, %r5563, %r5566;
	add.s32 	%r5568, %r5564, %r5567;
	add.s32 	%r5569, %r5565, %r5568;
	mov.u32 	%r5570, %r12209;
	mov.u32 	%r5571, %r12210;
	mov.u32 	%r5572, %r12211;
	mov.u32 	%r5573, %r12212;
	add.s32 	%r5574, %r5570, %r5569;
	add.s32 	%r5575, %r5571, %r5574;
	add.s32 	%r5576, %r5572, %r5575;
	add.s32 	%r5577, %r5573, %r5576;
	mov.u32 	%r5578, %r12213;
	mov.u32 	%r5579, %r12214;
	mov.u32 	%r5580, %r12215;
	mov.u32 	%r5581, %r12216;
	add.s32 	%r5582, %r5578, %r5577;
	add.s32 	%r5583, %r5579, %r5582;
	add.s32 	%r5584, %r5580, %r5583;
	add.s32 	%r5585, %r5581, %r5584;
	mov.u32 	%r5586, %r12217;
	mov.u32 	%r5587, %r12218;
	mov.u32 	%r5588, %r12219;
	mov.u32 	%r5589, %r12220;
	add.s32 	%r5590, %r5586, %r5585;
	add.s32 	%r5591, %r5587, %r5590;
	add.s32 	%r5592, %r5588, %r5591;
	add.s32 	%r5593, %r5589, %r5592;
	mov.u32 	%r5594, %r12221;
	mov.u32 	%r5595, %r12222;
	mov.u32 	%r5596, %r12223;
	mov.u32 	%r5597, %r12224;
	add.s32 	%r5598, %r5594, %r5593;
	add.s32 	%r5599, %r5595, %r5598;
	add.s32 	%r5600, %r5596, %r5599;
	add.s32 	%r5601, %r5597, %r5600;
	mov.u32 	%r5602, %r12225;
	mov.u32 	%r5603, %r12226;
	mov.u32 	%r5604, %r12227;
	mov.u32 	%r5605, %r12228;
	add.s32 	%r5606, %r5602, %r5601;
	add.s32 	%r5607, %r5603, %r5606;
	add.s32 	%r5608, %r5604, %r5607;
	add.s32 	%r5609, %r5605, %r5608;
	mov.u32 	%r5610, %r12229;
	mov.u32 	%r5611, %r12230;
	mov.u32 	%r5612, %r12231;
	mov.u32 	%r5613, %r12232;
	add.s32 	%r5614, %r5610, %r5609;
	add.s32 	%r5615, %r5611, %r5614;
	add.s32 	%r5616, %r5612, %r5615;
	add.s32 	%r5617, %r5613, %r5616;
	mov.u32 	%r5618, %r12233;
	mov.u32 	%r5619, %r12234;
	mov.u32 	%r5620, %r12235;
	mov.u32 	%r5621, %r12236;
	add.s32 	%r5622, %r5618, %r5617;
	add.s32 	%r5623, %r5619, %r5622;
	add.s32 	%r5624, %r5620, %r5623;
	add.s32 	%r5625, %r5621, %r5624;
	mov.u32 	%r5626, %r12237;
	mov.u32 	%r5627, %r12238;
	mov.u32 	%r5628, %r12239;
	mov.u32 	%r5629, %r12240;
	add.s32 	%r5630, %r5626, %r5625;
	add.s32 	%r5631, %r5627, %r5630;
	add.s32 	%r5632, %r5628, %r5631;
	add.s32 	%r5633, %r5629, %r5632;
	mov.u32 	%r5634, %r12241;
	mov.u32 	%r5635, %r12242;
	mov.u32 	%r5636, %r12243;
	mov.u32 	%r5637, %r12244;
	add.s32 	%r5638, %r5634, %r5633;
	add.s32 	%r5639, %r5635, %r5638;
	add.s32 	%r5640, %r5636, %r5639;
	add.s32 	%r5641, %r5637, %r5640;
	mov.u32 	%r5642, %r12245;
	mov.u32 	%r5643, %r12246;
	mov.u32 	%r5644, %r12247;
	mov.u32 	%r5645, %r12248;
	add.s32 	%r5646, %r5642, %r5641;
	add.s32 	%r5647, %r5643, %r5646;
	add.s32 	%r5648, %r5644, %r5647;
	add.s32 	%r5649, %r5645, %r5648;
	mov.u32 	%r5650, %r12249;
	mov.u32 	%r5651, %r12250;
	mov.u32 	%r5652, %r12251;
	mov.u32 	%r5653, %r12252;
	add.s32 	%r5654, %r5650, %r5649;
	add.s32 	%r5655, %r5651, %r5654;
	add.s32 	%r5656, %r5652, %r5655;
	add.s32 	%r5657, %r5653, %r5656;
	mov.u32 	%r5658, %r12253;
	mov.u32 	%r5659, %r12254;
	mov.u32 	%r5660, %r12255;
	mov.u32 	%r5661, %r12256;
	add.s32 	%r5662, %r5658, %r5657;
	add.s32 	%r5663, %r5659, %r5662;
	add.s32 	%r5664, %r5660, %r5663;
	add.s32 	%r5665, %r5661, %r5664;
	mov.u32 	%r5666, %r12257;
	mov.u32 	%r5667, %r12258;
	mov.u32 	%r5668, %r12259;
	mov.u32 	%r5669, %r12260;
	add.s32 	%r5670, %r5666, %r5665;
	add.s32 	%r5671, %r5667, %r5670;
	add.s32 	%r5672, %r5668, %r5671;
	add.s32 	%r5673, %r5669, %r5672;
	mov.u32 	%r5674, %r12261;
	mov.u32 	%r5675, %r12262;
	mov.u32 	%r5676, %r12263;
	mov.u32 	%r5677, %r12264;
	add.s32 	%r5678, %r5674, %r5673;
	add.s32 	%r5679, %r5675, %r5678;
	add.s32 	%r5680, %r5676, %r5679;
	add.s32 	%r5681, %r5677, %r5680;
	mov.u32 	%r5682, %r12265;
	mov.u32 	%r5683, %r12266;
	mov.u32 	%r5684, %r12267;
	mov.u32 	%r5685, %r12268;
	add.s32 	%r5686, %r5682, %r5681;
	add.s32 	%r5687, %r5683, %r5686;
	add.s32 	%r5688, %r5684, %r5687;
	add.s32 	%r5689, %r5685, %r5688;
	mov.u32 	%r5690, %r12269;
	mov.u32 	%r5691, %r12270;
	mov.u32 	%r5692, %r12271;
	mov.u32 	%r5693, %r12272;
	add.s32 	%r5694, %r5690, %r5689;
	add.s32 	%r5695, %r5691, %r5694;
	add.s32 	%r5696, %r5692, %r5695;
	add.s32 	%r5697, %r5693, %r5696;
	mov.u32 	%r5698, %r12273;
	mov.u32 	%r5699, %r12274;
	mov.u32 	%r5700, %r12275;
	mov.u32 	%r5701, %r12276;
	add.s32 	%r5702, %r5698, %r5697;
	add.s32 	%r5703, %r5699, %r5702;
	add.s32 	%r5704, %r5700, %r5703;
	add.s32 	%r5705, %r5701, %r5704;
	mov.u32 	%r5706, %r12277;
	mov.u32 	%r5707, %r12278;
	mov.u32 	%r5708, %r12279;
	mov.u32 	%r5709, %r12280;
	add.s32 	%r5710, %r5706, %r5705;
	add.s32 	%r5711, %r5707, %r5710;
	add.s32 	%r5712, %r5708, %r5711;
	add.s32 	%r5713, %r5709, %r5712;
	mov.u32 	%r5714, %r12281;
	mov.u32 	%r5715, %r12282;
	mov.u32 	%r5716, %r12283;
	mov.u32 	%r5717, %r12284;
	add.s32 	%r5718, %r5714, %r5713;
	add.s32 	%r5719, %r5715, %r5718;
	add.s32 	%r5720, %r5716, %r5719;
	add.s32 	%r5721, %r5717, %r5720;
	mov.u32 	%r5722, %r12285;
	mov.u32 	%r5723, %r12286;
	mov.u32 	%r5724, %r12287;
	mov.u32 	%r5725, %r12288;
	add.s32 	%r5726, %r5722, %r5721;
	add.s32 	%r5727, %r5723, %r5726;
	add.s32 	%r5728, %r5724, %r5727;
	add.s32 	%r5729, %r5725, %r5728;
	mov.u32 	%r5730, %r12289;
	mov.u32 	%r5731, %r12290;
	mov.u32 	%r5732, %r12291;
	mov.u32 	%r5733, %r12292;
	add.s32 	%r5734, %r5730, %r5729;
	add.s32 	%r5735, %r5731, %r5734;
	add.s32 	%r5736, %r5732, %r5735;
	add.s32 	%r5737, %r5733, %r5736;
	mov.u32 	%r5738, %r12293;
	mov.u32 	%r5739, %r12294;
	mov.u32 	%r5740, %r12295;
	mov.u32 	%r5741, %r12296;
	add.s32 	%r5742, %r5738, %r5737;
	add.s32 	%r5743, %r5739, %r5742;
	add.s32 	%r5744, %r5740, %r5743;
	add.s32 	%r5745, %r5741, %r5744;
	mov.u32 	%r5746, %r12297;
	mov.u32 	%r5747, %r12298;
	mov.u32 	%r5748, %r12299;
	mov.u32 	%r5749, %r12300;
	add.s32 	%r5750, %r5746, %r5745;
	add.s32 	%r5751, %r5747, %r5750;
	add.s32 	%r5752, %r5748, %r5751;
	add.s32 	%r5753, %r5749, %r5752;
	mov.u32 	%r5754, %r12301;
	mov.u32 	%r5755, %r12302;
	mov.u32 	%r5756, %r12303;
	mov.u32 	%r5757, %r12304;
	add.s32 	%r5758, %r5754, %r5753;
	add.s32 	%r5759, %r5755, %r5758;
	add.s32 	%r5760, %r5756, %r5759;
	add.s32 	%r5761, %r5757, %r5760;
	mov.u32 	%r5762, %r12305;
	mov.u32 	%r5763, %r12306;
	mov.u32 	%r5764, %r12307;
	mov.u32 	%r5765, %r12308;
	add.s32 	%r5766, %r5762, %r5761;
	add.s32 	%r5767, %r5763, %r5766;
	add.s32 	%r5768, %r5764, %r5767;
	add.s32 	%r5769, %r5765, %r5768;
	mov.u32 	%r5770, %r12309;
	mov.u32 	%r5771, %r12310;
	mov.u32 	%r5772, %r12311;
	mov.u32 	%r5773, %r12312;
	add.s32 	%r5774, %r5770, %r5769;
	add.s32 	%r5775, %r5771, %r5774;
	add.s32 	%r5776, %r5772, %r5775;
	add.s32 	%r5777, %r5773, %r5776;
	mov.u32 	%r5778, %r12313;
	mov.u32 	%r5779, %r12314;
	mov.u32 	%r5780, %r12315;
	mov.u32 	%r5781, %r12316;
	add.s32 	%r5782, %r5778, %r5777;
	add.s32 	%r5783, %r5779, %r5782;
	add.s32 	%r5784, %r5780, %r5783;
	add.s32 	%r5785, %r5781, %r5784;
	mov.u32 	%r5786, %r12317;
	mov.u32 	%r5787, %r12318;
	mov.u32 	%r5788, %r12319;
	mov.u32 	%r5789, %r12320;
	add.s32 	%r5790, %r5786, %r5785;
	add.s32 	%r5791, %r5787, %r5790;
	add.s32 	%r5792, %r5788, %r5791;
	add.s32 	%r5793, %r5789, %r5792;
	mov.u32 	%r5794, %r12321;
	mov.u32 	%r5795, %r12322;
	mov.u32 	%r5796, %r12323;
	mov.u32 	%r5797, %r12324;
	add.s32 	%r5798, %r5794, %r5793;
	add.s32 	%r5799, %r5795, %r5798;
	add.s32 	%r5800, %r5796, %r5799;
	add.s32 	%r5801, %r5797, %r5800;
	mov.u32 	%r5802, %r12325;
	mov.u32 	%r5803, %r12326;
	mov.u32 	%r5804, %r12327;
	mov.u32 	%r5805, %r12328;
	add.s32 	%r5806, %r5802, %r5801;
	add.s32 	%r5807, %r5803, %r5806;
	add.s32 	%r5808, %r5804, %r5807;
	add.s32 	%r5809, %r5805, %r5808;
	mov.u32 	%r5810, %r12329;
	mov.u32 	%r5811, %r12330;
	mov.u32 	%r5812, %r12331;
	mov.u32 	%r5813, %r12332;
	add.s32 	%r5814, %r5810, %r5809;
	add.s32 	%r5815, %r5811, %r5814;
	add.s32 	%r5816, %r5812, %r5815;
	add.s32 	%r5817, %r5813, %r5816;
	mov.u32 	%r5818, %r12333;
	mov.u32 	%r5819, %r12334;
	mov.u32 	%r5820, %r12335;
	mov.u32 	%r5821, %r12336;
	add.s32 	%r5822, %r5818, %r5817;
	add.s32 	%r5823, %r5819, %r5822;
	add.s32 	%r5824, %r5820, %r5823;
	add.s32 	%r5825, %r5821, %r5824;
	mov.u32 	%r5826, %r12337;
	mov.u32 	%r5827, %r12338;
	mov.u32 	%r5828, %r12339;
	mov.u32 	%r5829, %r12340;
	add.s32 	%r5830, %r5826, %r5825;
	add.s32 	%r5831, %r5827, %r5830;
	add.s32 	%r5832, %r5828, %r5831;
	add.s32 	%r5833, %r5829, %r5832;
	mov.u32 	%r5834, %r12341;
	mov.u32 	%r5835, %r12342;
	mov.u32 	%r5836, %r12343;
	mov.u32 	%r5837, %r12344;
	add.s32 	%r5838, %r5834, %r5833;
	add.s32 	%r5839, %r5835, %r5838;
	add.s32 	%r5840, %r5836, %r5839;
	add.s32 	%r5841, %r5837, %r5840;
	mov.u32 	%r5842, %r12345;
	mov.u32 	%r5843, %r12346;
	mov.u32 	%r5844, %r12347;
	mov.u32 	%r5845, %r12348;
	add.s32 	%r5846, %r5842, %r5841;
	add.s32 	%r5847, %r5843, %r5846;
	add.s32 	%r5848, %r5844, %r5847;
	add.s32 	%r5849, %r5845, %r5848;
	mov.u32 	%r5850, %r12349;
	mov.u32 	%r5851, %r12350;
	mov.u32 	%r5852, %r12351;
	mov.u32 	%r5853, %r12352;
	add.s32 	%r5854, %r5850, %r5849;
	add.s32 	%r5855, %r5851, %r5854;
	add.s32 	%r5856, %r5852, %r5855;
	add.s32 	%r5857, %r5853, %r5856;
	mov.u32 	%r5858, %r12353;
	mov.u32 	%r5859, %r12354;
	mov.u32 	%r5860, %r12355;
	mov.u32 	%r5861, %r12356;
	add.s32 	%r5862, %r5858, %r5857;
	add.s32 	%r5863, %r5859, %r5862;
	add.s32 	%r5864, %r5860, %r5863;
	add.s32 	%r5865, %r5861, %r5864;
	mov.u32 	%r5866, %r12357;
	mov.u32 	%r5867, %r12358;
	mov.u32 	%r5868, %r12359;
	mov.u32 	%r5869, %r12360;
	add.s32 	%r5870, %r5866, %r5865;
	add.s32 	%r5871, %r5867, %r5870;
	add.s32 	%r5872, %r5868, %r5871;
	add.s32 	%r5873, %r5869, %r5872;
	mov.u32 	%r5874, %r12361;
	mov.u32 	%r5875, %r12362;
	mov.u32 	%r5876, %r12363;
	mov.u32 	%r5877, %r12364;
	add.s32 	%r5878, %r5874, %r5873;
	add.s32 	%r5879, %r5875, %r5878;
	add.s32 	%r5880, %r5876, %r5879;
	add.s32 	%r5881, %r5877, %r5880;
	mov.u32 	%r5882, %r12365;
	mov.u32 	%r5883, %r12366;
	mov.u32 	%r5884, %r12367;
	mov.u32 	%r5885, %r12368;
	add.s32 	%r5886, %r5882, %r5881;
	add.s32 	%r5887, %r5883, %r5886;
	add.s32 	%r5888, %r5884, %r5887;
	add.s32 	%r5889, %r5885, %r5888;
	mov.u32 	%r5890, %r12369;
	mov.u32 	%r5891, %r12370;
	mov.u32 	%r5892, %r12371;
	mov.u32 	%r5893, %r12372;
	add.s32 	%r5894, %r5890, %r5889;
	add.s32 	%r5895, %r5891, %r5894;
	add.s32 	%r5896, %r5892, %r5895;
	add.s32 	%r5897, %r5893, %r5896;
	mov.u32 	%r5898, %r12373;
	mov.u32 	%r5899, %r12374;
	mov.u32 	%r5900, %r12375;
	mov.u32 	%r5901, %r12376;
	add.s32 	%r5902, %r5898, %r5897;
	add.s32 	%r5903, %r5899, %r5902;
	add.s32 	%r5904, %r5900, %r5903;
	add.s32 	%r5905, %r5901, %r5904;
	mov.u32 	%r5906, %r12377;
	mov.u32 	%r5907, %r12378;
	mov.u32 	%r5908, %r12379;
	mov.u32 	%r5909, %r12380;
	add.s32 	%r5910, %r5906, %r5905;
	add.s32 	%r5911, %r5907, %r5910;
	add.s32 	%r5912, %r5908, %r5911;
	add.s32 	%r5913, %r5909, %r5912;
	mov.u32 	%r5914, %r12381;
	mov.u32 	%r5915, %r12382;
	mov.u32 	%r5916, %r12383;
	mov.u32 	%r5917, %r12384;
	add.s32 	%r5918, %r5914, %r5913;
	add.s32 	%r5919, %r5915, %r5918;
	add.s32 	%r5920, %r5916, %r5919;
	add.s32 	%r5921, %r5917, %r5920;
	mov.u32 	%r5922, %r12385;
	mov.u32 	%r5923, %r12386;
	mov.u32 	%r5924, %r12387;
	mov.u32 	%r5925, %r12388;
	add.s32 	%r5926, %r5922, %r5921;
	add.s32 	%r5927, %r5923, %r5926;
	add.s32 	%r5928, %r5924, %r5927;
	add.s32 	%r5929, %r5925, %r5928;
	mov.u32 	%r5930, %r12389;
	mov.u32 	%r5931, %r12390;
	mov.u32 	%r5932, %r12391;
	mov.u32 	%r5933, %r12392;
	add.s32 	%r5934, %r5930, %r5929;
	add.s32 	%r5935, %r5931, %r5934;
	add.s32 	%r5936, %r5932, %r5935;
	add.s32 	%r5937, %r5933, %r5936;
	mov.u32 	%r5938, %r12393;
	mov.u32 	%r5939, %r12394;
	mov.u32 	%r5940, %r12395;
	mov.u32 	%r5941, %r12396;
	add.s32 	%r5942, %r5938, %r5937;
	add.s32 	%r5943, %r5939, %r5942;
	add.s32 	%r5944, %r5940, %r5943;
	add.s32 	%r5945, %r5941, %r5944;
	mov.u32 	%r5946, %r12397;
	mov.u32 	%r5947, %r12398;
	mov.u32 	%r5948, %r12399;
	mov.u32 	%r5949, %r12400;
	add.s32 	%r5950, %r5946, %r5945;
	add.s32 	%r5951, %r5947, %r5950;
	add.s32 	%r5952, %r5948, %r5951;
	add.s32 	%r5953, %r5949, %r5952;
	mov.u32 	%r5954, %r12401;
	mov.u32 	%r5955, %r12402;
	mov.u32 	%r5956, %r12403;
	mov.u32 	%r5957, %r12404;
	add.s32 	%r5958, %r5954, %r5953;
	add.s32 	%r5959, %r5955, %r5958;
	add.s32 	%r5960, %r5956, %r5959;
	add.s32 	%r5961, %r5957, %r5960;
	mov.u32 	%r5962, %r12405;
	mov.u32 	%r5963, %r12406;
	mov.u32 	%r5964, %r12407;
	mov.u32 	%r5965, %r12408;
	add.s32 	%r5966, %r5962, %r5961;
	add.s32 	%r5967, %r5963, %r5966;
	add.s32 	%r5968, %r5964, %r5967;
	add.s32 	%r5969, %r5965, %r5968;
	mov.u32 	%r5970, %r12409;
	mov.u32 	%r5971, %r12410;
	mov.u32 	%r5972, %r12411;
	mov.u32 	%r5973, %r12412;
	add.s32 	%r5974, %r5970, %r5969;
	add.s32 	%r5975, %r5971, %r5974;
	add.s32 	%r5976, %r5972, %r5975;
	add.s32 	%r5977, %r5973, %r5976;
	mov.u32 	%r5978, %r12413;
	mov.u32 	%r5979, %r12414;
	mov.u32 	%r5980, %r12415;
	mov.u32 	%r5981, %r12416;
	add.s32 	%r5982, %r5978, %r5977;
	add.s32 	%r5983, %r5979, %r5982;
	add.s32 	%r5984, %r5980, %r5983;
	add.s32 	%r5985, %r5981, %r5984;
	mov.u32 	%r5986, %r12417;
	mov.u32 	%r5987, %r12418;
	mov.u32 	%r5988, %r12419;
	mov.u32 	%r5989, %r12420;
	add.s32 	%r5990, %r5986, %r5985;
	add.s32 	%r5991, %r5987, %r5990;
	add.s32 	%r5992, %r5988, %r5991;
	add.s32 	%r5993, %r5989, %r5992;
	mov.u32 	%r5994, %r12421;
	mov.u32 	%r5995, %r12422;
	mov.u32 	%r5996, %r12423;
	mov.u32 	%r5997, %r12424;
	add.s32 	%r5998, %r5994, %r5993;
	add.s32 	%r5999, %r5995, %r5998;
	add.s32 	%r6000, %r5996, %r5999;
	add.s32 	%r6001, %r5997, %r6000;
	mov.u32 	%r6002, %r12425;
	mov.u32 	%r6003, %r12426;
	mov.u32 	%r6004, %r12427;
	mov.u32 	%r6005, %r12428;
	add.s32 	%r6006, %r6002, %r6001;
	add.s32 	%r6007, %r6003, %r6006;
	add.s32 	%r6008, %r6004, %r6007;
	add.s32 	%r6009, %r6005, %r6008;
	mov.u32 	%r6010, %r12429;
	mov.u32 	%r6011, %r12430;
	mov.u32 	%r6012, %r12431;
	mov.u32 	%r6013, %r12432;
	add.s32 	%r6014, %r6010, %r6009;
	add.s32 	%r6015, %r6011, %r6014;
	add.s32 	%r6016, %r6012, %r6015;
	add.s32 	%r6017, %r6013, %r6016;
	mov.u32 	%r6018, %r12433;
	mov.u32 	%r6019, %r12434;
	mov.u32 	%r6020, %r12435;
	mov.u32 	%r6021, %r12436;
	add.s32 	%r6022, %r6018, %r6017;
	add.s32 	%r6023, %r6019, %r6022;
	add.s32 	%r6024, %r6020, %r6023;
	add.s32 	%r6025, %r6021, %r6024;
	mov.u32 	%r6026, %r12437;
	mov.u32 	%r6027, %r12438;
	mov.u32 	%r6028, %r12439;
	mov.u32 	%r6029, %r12440;
	add.s32 	%r6030, %r6026, %r6025;
	add.s32 	%r6031, %r6027, %r6030;
	add.s32 	%r6032, %r6028, %r6031;
	add.s32 	%r6033, %r6029, %r6032;
	mov.u32 	%r6034, %r12441;
	mov.u32 	%r6035, %r12442;
	mov.u32 	%r6036, %r12443;
	mov.u32 	%r6037, %r12444;
	add.s32 	%r6038, %r6034, %r6033;
	add.s32 	%r6039, %r6035, %r6038;
	add.s32 	%r6040, %r6036, %r6039;
	add.s32 	%r6041, %r6037, %r6040;
	mov.u32 	%r6042, %r12445;
	mov.u32 	%r6043, %r12446;
	mov.u32 	%r6044, %r12447;
	mov.u32 	%r6045, %r12448;
	add.s32 	%r6046, %r6042, %r6041;
	add.s32 	%r6047, %r6043, %r6046;
	add.s32 	%r6048, %r6044, %r6047;
	add.s32 	%r6049, %r6045, %r6048;
	mov.u32 	%r6050, %r12449;
	mov.u32 	%r6051, %r12450;
	mov.u32 	%r6052, %r12451;
	mov.u32 	%r6053, %r12452;
	add.s32 	%r6054, %r6050, %r6049;
	add.s32 	%r6055, %r6051, %r6054;
	add.s32 	%r6056, %r6052, %r6055;
	add.s32 	%r6057, %r6053, %r6056;
	mov.u32 	%r6058, %r12453;
	mov.u32 	%r6059, %r12454;
	mov.u32 	%r6060, %r12455;
	mov.u32 	%r6061, %r12456;
	add.s32 	%r6062, %r6058, %r6057;
	add.s32 	%r6063, %r6059, %r6062;
	add.s32 	%r6064, %r6060, %r6063;
	add.s32 	%r6065, %r6061, %r6064;
	mov.u32 	%r6066, %r12457;
	mov.u32 	%r6067, %r12458;
	mov.u32 	%r6068, %r12459;
	mov.u32 	%r6069, %r12460;
	add.s32 	%r6070, %r6066, %r6065;
	add.s32 	%r6071, %r6067, %r6070;
	add.s32 	%r6072, %r6068, %r6071;
	add.s32 	%r6073, %r6069, %r6072;
	mov.u32 	%r6074, %r12461;
	mov.u32 	%r6075, %r12462;
	mov.u32 	%r6076, %r12463;
	mov.u32 	%r6077, %r12464;
	add.s32 	%r6078, %r6074, %r6073;
	add.s32 	%r6079, %r6075, %r6078;
	add.s32 	%r6080, %r6076, %r6079;
	add.s32 	%r6081, %r6077, %r6080;
	mov.u32 	%r6082, %r12465;
	mov.u32 	%r6083, %r12466;
	mov.u32 	%r6084, %r12467;
	mov.u32 	%r6085, %r12468;
	add.s32 	%r6086, %r6082, %r6081;
	add.s32 	%r6087, %r6083, %r6086;
	add.s32 	%r6088, %r6084, %r6087;
	add.s32 	%r6089, %r6085, %r6088;
	mov.u32 	%r6090, %r12469;
	mov.u32 	%r6091, %r12470;
	mov.u32 	%r6092, %r12471;
	mov.u32 	%r6093, %r12472;
	add.s32 	%r6094, %r6090, %r6089;
	add.s32 	%r6095, %r6091, %r6094;
	add.s32 	%r6096, %r6092, %r6095;
	add.s32 	%r6097, %r6093, %r6096;
	mov.u32 	%r6098, %r12473;
	mov.u32 	%r6099, %r12474;
	mov.u32 	%r6100, %r12475;
	mov.u32 	%r6101, %r12476;
	add.s32 	%r6102, %r6098, %r6097;
	add.s32 	%r6103, %r6099, %r6102;
	add.s32 	%r6104, %r6100, %r6103;
	add.s32 	%r6105, %r6101, %r6104;
	mov.u32 	%r6106, %r12477;
	mov.u32 	%r6107, %r12478;
	mov.u32 	%r6108, %r12479;
	mov.u32 	%r6109, %r12480;
	add.s32 	%r6110, %r6106, %r6105;
	add.s32 	%r6111, %r6107, %r6110;
	add.s32 	%r6112, %r6108, %r6111;
	add.s32 	%r6113, %r6109, %r6112;
	mov.u32 	%r6114, %r12481;
	mov.u32 	%r6115, %r12482;
	mov.u32 	%r6116, %r12483;
	mov.u32 	%r6117, %r12484;
	add.s32 	%r6118, %r6114, %r6113;
	add.s32 	%r6119, %r6115, %r6118;
	add.s32 	%r6120, %r6116, %r6119;
	add.s32 	%r6121, %r6117, %r6120;
	mov.u32 	%r6122, %r12485;
	mov.u32 	%r6123, %r12486;
	mov.u32 	%r6124, %r12487;
	mov.u32 	%r6125, %r12488;
	add.s32 	%r6126, %r6122, %r6121;
	add.s32 	%r6127, %r6123, %r6126;
	add.s32 	%r6128, %r6124, %r6127;
	add.s32 	%r6129, %r6125, %r6128;
	mov.u32 	%r6130, %r12489;
	mov.u32 	%r6131, %r12490;
	mov.u32 	%r6132, %r12491;
	mov.u32 	%r6133, %r12492;
	add.s32 	%r6134, %r6130, %r6129;
	add.s32 	%r6135, %r6131, %r6134;
	add.s32 	%r6136, %r6132, %r6135;
	add.s32 	%r6137, %r6133, %r6136;
	mov.u32 	%r6138, %r12493;
	mov.u32 	%r6139, %r12494;
	mov.u32 	%r6140, %r12495;
	mov.u32 	%r6141, %r12496;
	add.s32 	%r6142, %r6138, %r6137;
	add.s32 	%r6143, %r6139, %r6142;
	add.s32 	%r6144, %r6140, %r6143;
	add.s32 	%r6145, %r6141, %r6144;
	mov.u32 	%r6146, %r12497;
	mov.u32 	%r6147, %r12498;
	mov.u32 	%r6148, %r12499;
	mov.u32 	%r6149, %r12500;
	add.s32 	%r6150, %r6146, %r6145;
	add.s32 	%r6151, %r6147, %r6150;
	add.s32 	%r6152, %r6148, %r6151;
	add.s32 	%r6153, %r6149, %r6152;
	mov.u32 	%r6154, %r12501;
	mov.u32 	%r6155, %r12502;
	mov.u32 	%r6156, %r12503;
	mov.u32 	%r6157, %r12504;
	add.s32 	%r6158, %r6154, %r6153;
	add.s32 	%r6159, %r6155, %r6158;
	add.s32 	%r6160, %r6156, %r6159;
	add.s32 	%r6161, %r6157, %r6160;
	mov.u32 	%r6162, %r12505;
	mov.u32 	%r6163, %r12506;
	mov.u32 	%r6164, %r12507;
	mov.u32 	%r6165, %r12508;
	add.s32 	%r6166, %r6162, %r6161;
	add.s32 	%r6167, %r6163, %r6166;
	add.s32 	%r6168, %r6164, %r6167;
	add.s32 	%r6169, %r6165, %r6168;
	mov.u32 	%r6170, %r12509;
	mov.u32 	%r6171, %r12510;
	mov.u32 	%r6172, %r12511;
	mov.u32 	%r6173, %r12512;
	add.s32 	%r6174, %r6170, %r6169;
	add.s32 	%r6175, %r6171, %r6174;
	add.s32 	%r6176, %r6172, %r6175;
	add.s32 	%r6177, %r6173, %r6176;
	mov.u32 	%r6178, %r12513;
	mov.u32 	%r6179, %r12514;
	mov.u32 	%r6180, %r12515;
	mov.u32 	%r6181, %r12516;
	add.s32 	%r6182, %r6178, %r6177;
	add.s32 	%r6183, %r6179, %r6182;
	add.s32 	%r6184, %r6180, %r6183;
	add.s32 	%r6185, %r6181, %r6184;
	mov.u32 	%r6186, %r12517;
	mov.u32 	%r6187, %r12518;
	mov.u32 	%r6188, %r12519;
	mov.u32 	%r6189, %r12520;
	add.s32 	%r6190, %r6186, %r6185;
	add.s32 	%r6191, %r6187, %r6190;
	add.s32 	%r6192, %r6188, %r6191;
	add.s32 	%r6193, %r6189, %r6192;
	mov.u32 	%r6194, %r12521;
	mov.u32 	%r6195, %r12522;
	mov.u32 	%r6196, %r12523;
	mov.u32 	%r6197, %r12524;
	add.s32 	%r6198, %r6194, %r6193;
	add.s32 	%r6199, %r6195, %r6198;
	add.s32 	%r6200, %r6196, %r6199;
	add.s32 	%r6201, %r6197, %r6200;
	mov.u32 	%r6202, %r12525;
	mov.u32 	%r6203, %r12526;
	mov.u32 	%r6204, %r12527;
	mov.u32 	%r6205, %r12528;
	add.s32 	%r6206, %r6202, %r6201;
	add.s32 	%r6207, %r6203, %r6206;
	add.s32 	%r6208, %r6204, %r6207;
	add.s32 	%r6209, %r6205, %r6208;
	mov.u32 	%r6210, %r12529;
	mov.u32 	%r6211, %r12530;
	mov.u32 	%r6212, %r12531;
	mov.u32 	%r6213, %r12532;
	add.s32 	%r6214, %r6210, %r6209;
	add.s32 	%r6215, %r6211, %r6214;
	add.s32 	%r6216, %r6212, %r6215;
	add.s32 	%r6217, %r6213, %r6216;
	mov.u32 	%r6218, %r12533;
	mov.u32 	%r6219, %r12534;
	mov.u32 	%r6220, %r12535;
	mov.u32 	%r6221, %r12536;
	add.s32 	%r6222, %r6218, %r6217;
	add.s32 	%r6223, %r6219, %r6222;
	add.s32 	%r6224, %r6220, %r6223;
	add.s32 	%r6225, %r6221, %r6224;
	mov.u32 	%r6226, %r12537;
	mov.u32 	%r6227, %r12538;
	mov.u32 	%r6228, %r12539;
	mov.u32 	%r6229, %r12540;
	add.s32 	%r6230, %r6226, %r6225;
	add.s32 	%r6231, %r6227, %r6230;
	add.s32 	%r6232, %r6228, %r6231;
	add.s32 	%r6233, %r6229, %r6232;
	mov.u32 	%r6234, %r12541;
	mov.u32 	%r6235, %r12542;
	mov.u32 	%r6236, %r12543;
	mov.u32 	%r6237, %r12544;
	add.s32 	%r6238, %r6234, %r6233;
	add.s32 	%r6239, %r6235, %r6238;
	add.s32 	%r6240, %r6236, %r6239;
	add.s32 	%r6241, %r6237, %r6240;
	mov.u32 	%r6242, %r12545;
	mov.u32 	%r6243, %r12546;
	mov.u32 	%r6244, %r12547;
	mov.u32 	%r6245, %r12548;
	add.s32 	%r6246, %r6242, %r6241;
	add.s32 	%r6247, %r6243, %r6246;
	add.s32 	%r6248, %r6244, %r6247;
	add.s32 	%r6249, %r6245, %r6248;
	mov.u32 	%r6250, %r12549;
	mov.u32 	%r6251, %r12550;
	mov.u32 	%r6252, %r12551;
	mov.u32 	%r6253, %r12552;
	add.s32 	%r6254, %r6250, %r6249;
	add.s32 	%r6255, %r6251, %r6254;
	add.s32 	%r6256, %r6252, %r6255;
	add.s32 	%r6257, %r6253, %r6256;
	mov.u32 	%r6258, %r12553;
	mov.u32 	%r6259, %r12554;
	mov.u32 	%r6260, %r12555;
	mov.u32 	%r6261, %r12556;
	add.s32 	%r6262, %r6258, %r6257;
	add.s32 	%r6263, %r6259, %r6262;
	add.s32 	%r6264, %r6260, %r6263;
	add.s32 	%r6265, %r6261, %r6264;
	mov.u32 	%r6266, %r12557;
	mov.u32 	%r6267, %r12558;
	mov.u32 	%r6268, %r12559;
	mov.u32 	%r6269, %r12560;
	add.s32 	%r6270, %r6266, %r6265;
	add.s32 	%r6271, %r6267, %r6270;
	add.s32 	%r6272, %r6268, %r6271;
	add.s32 	%r6273, %r6269, %r6272;
	mov.u32 	%r6274, %r12561;
	mov.u32 	%r6275, %r12562;
	mov.u32 	%r6276, %r12563;
	mov.u32 	%r6277, %r12564;
	add.s32 	%r6278, %r6274, %r6273;
	add.s32 	%r6279, %r6275, %r6278;
	add.s32 	%r6280, %r6276, %r6279;
	add.s32 	%r6281, %r6277, %r6280;
	mov.u32 	%r6282, %r12565;
	mov.u32 	%r6283, %r12566;
	mov.u32 	%r6284, %r12567;
	mov.u32 	%r6285, %r12568;
	add.s32 	%r6286, %r6282, %r6281;
	add.s32 	%r6287, %r6283, %r6286;
	add.s32 	%r6288, %r6284, %r6287;
	add.s32 	%r6289, %r6285, %r6288;
	mov.u32 	%r6290, %r12569;
	mov.u32 	%r6291, %r12570;
	mov.u32 	%r6292, %r12571;
	mov.u32 	%r6293, %r12572;
	add.s32 	%r6294, %r6290, %r6289;
	add.s32 	%r6295, %r6291, %r6294;
	add.s32 	%r6296, %r6292, %r6295;
	add.s32 	%r6297, %r6293, %r6296;
	mov.u32 	%r6298, %r12573;
	mov.u32 	%r6299, %r12574;
	mov.u32 	%r6300, %r12575;
	mov.u32 	%r6301, %r12576;
	add.s32 	%r6302, %r6298, %r6297;
	add.s32 	%r6303, %r6299, %r6302;
	add.s32 	%r6304, %r6300, %r6303;
	add.s32 	%r6305, %r6301, %r6304;
	mov.u32 	%r6306, %r12577;
	mov.u32 	%r6307, %r12578;
	mov.u32 	%r6308, %r12579;
	mov.u32 	%r6309, %r12580;
	add.s32 	%r6310, %r6306, %r6305;
	add.s32 	%r6311, %r6307, %r6310;
	add.s32 	%r6312, %r6308, %r6311;
	add.s32 	%r6313, %r6309, %r6312;
	mov.u32 	%r6314, %r12581;
	mov.u32 	%r6315, %r12582;
	mov.u32 	%r6316, %r12583;
	mov.u32 	%r6317, %r12584;
	add.s32 	%r6318, %r6314, %r6313;
	add.s32 	%r6319, %r6315, %r6318;
	add.s32 	%r6320, %r6316, %r6319;
	add.s32 	%r6321, %r6317, %r6320;
	mov.u32 	%r6322, %r12585;
	mov.u32 	%r6323, %r12586;
	mov.u32 	%r6324, %r12587;
	mov.u32 	%r6325, %r12588;
	add.s32 	%r6326, %r6322, %r6321;
	add.s32 	%r6327, %r6323, %r6326;
	add.s32 	%r6328, %r6324, %r6327;
	add.s32 	%r6329, %r6325, %r6328;
	mov.u32 	%r6330, %r12589;
	mov.u32 	%r6331, %r12590;
	mov.u32 	%r6332, %r12591;
	mov.u32 	%r6333, %r12592;
	add.s32 	%r6334, %r6330, %r6329;
	add.s32 	%r6335, %r6331, %r6334;
	add.s32 	%r6336, %r6332, %r6335;
	add.s32 	%r6337, %r6333, %r6336;
	mov.u32 	%r6338, %r12593;
	mov.u32 	%r6339, %r12594;
	mov.u32 	%r6340, %r12595;
	mov.u32 	%r6341, %r12596;
	add.s32 	%r6342, %r6338, %r6337;
	add.s32 	%r6343, %r6339, %r6342;
	add.s32 	%r6344, %r6340, %r6343;
	add.s32 	%r6345, %r6341, %r6344;
	mov.u32 	%r6346, %r12597;
	mov.u32 	%r6347, %r12598;
	mov.u32 	%r6348, %r12599;
	mov.u32 	%r6349, %r12600;
	add.s32 	%r6350, %r6346, %r6345;
	add.s32 	%r6351, %r6347, %r6350;
	add.s32 	%r6352, %r6348, %r6351;
	add.s32 	%r6353, %r6349, %r6352;
	mov.u32 	%r6354, %r12601;
	mov.u32 	%r6355, %r12602;
	mov.u32 	%r6356, %r12603;
	mov.u32 	%r6357, %r12604;
	add.s32 	%r6358, %r6354, %r6353;
	add.s32 	%r6359, %r6355, %r6358;
	add.s32 	%r6360, %r6356, %r6359;
	add.s32 	%r6361, %r6357, %r6360;
	mov.u32 	%r6362, %r12605;
	mov.u32 	%r6363, %r12606;
	mov.u32 	%r6364, %r12607;
	mov.u32 	%r6365, %r12608;
	add.s32 	%r6366, %r6362, %r6361;
	add.s32 	%r6367, %r6363, %r6366;
	add.s32 	%r6368, %r6364, %r6367;
	add.s32 	%r6369, %r6365, %r6368;
	mov.u32 	%r6370, %r12609;
	mov.u32 	%r6371, %r12610;
	mov.u32 	%r6372, %r12611;
	mov.u32 	%r6373, %r12612;
	add.s32 	%r6374, %r6370, %r6369;
	add.s32 	%r6375, %r6371, %r6374;
	add.s32 	%r6376, %r6372, %r6375;
	add.s32 	%r6377, %r6373, %r6376;
	mov.u32 	%r6378, %r12613;
	mov.u32 	%r6379, %r12614;
	mov.u32 	%r6380, %r12615;
	mov.u32 	%r6381, %r12616;
	add.s32 	%r6382, %r6378, %r6377;
	add.s32 	%r6383, %r6379, %r6382;
	add.s32 	%r6384, %r6380, %r6383;
	add.s32 	%r6385, %r6381, %r6384;
	mov.u32 	%r6386, %r12617;
	mov.u32 	%r6387, %r12618;
	mov.u32 	%r6388, %r12619;
	mov.u32 	%r6389, %r12620;
	add.s32 	%r6390, %r6386, %r6385;
	add.s32 	%r6391, %r6387, %r6390;
	add.s32 	%r6392, %r6388, %r6391;
	add.s32 	%r6393, %r6389, %r6392;
	mov.u32 	%r6394, %r12621;
	mov.u32 	%r6395, %r12622;
	mov.u32 	%r6396, %r12623;
	mov.u32 	%r6397, %r12624;
	add.s32 	%r6398, %r6394, %r6393;
	add.s32 	%r6399, %r6395, %r6398;
	add.s32 	%r6400, %r6396, %r6399;
	add.s32 	%r6401, %r6397, %r6400;
	mov.u32 	%r6402, %r12625;
	mov.u32 	%r6403, %r12626;
	mov.u32 	%r6404, %r12627;
	mov.u32 	%r6405, %r12628;
	add.s32 	%r6406, %r6402, %r6401;
	add.s32 	%r6407, %r6403, %r6406;
	add.s32 	%r6408, %r6404, %r6407;
	add.s32 	%r6409, %r6405, %r6408;
	mov.u32 	%r6410, %r12629;
	mov.u32 	%r6411, %r12630;
	mov.u32 	%r6412, %r12631;
	mov.u32 	%r6413, %r12632;
	add.s32 	%r6414, %r6410, %r6409;
	add.s32 	%r6415, %r6411, %r6414;
	add.s32 	%r6416, %r6412, %r6415;
	add.s32 	%r6417, %r6413, %r6416;
	mov.u32 	%r6418, %r12633;
	mov.u32 	%r6419, %r12634;
	mov.u32 	%r6420, %r12635;
	mov.u32 	%r6421, %r12636;
	add.s32 	%r6422, %r6418, %r6417;
	add.s32 	%r6423, %r6419, %r6422;
	add.s32 	%r6424, %r6420, %r6423;
	add.s32 	%r6425, %r6421, %r6424;
	mov.u32 	%r6426, %r12637;
	mov.u32 	%r6427, %r12638;
	mov.u32 	%r6428, %r12639;
	mov.u32 	%r6429, %r12640;
	add.s32 	%r6430, %r6426, %r6425;
	add.s32 	%r6431, %r6427, %r6430;
	add.s32 	%r6432, %r6428, %r6431;
	add.s32 	%r6433, %r6429, %r6432;
	mov.u32 	%r6434, %r12641;
	mov.u32 	%r6435, %r12642;
	mov.u32 	%r6436, %r12643;
	mov.u32 	%r6437, %r12644;
	add.s32 	%r6438, %r6434, %r6433;
	add.s32 	%r6439, %r6435, %r6438;
	add.s32 	%r6440, %r6436, %r6439;
	add.s32 	%r6441, %r6437, %r6440;
	mov.u32 	%r6442, %r12645;
	mov.u32 	%r6443, %r12646;
	mov.u32 	%r6444, %r12647;
	mov.u32 	%r6445, %r12648;
	add.s32 	%r6446, %r6442, %r6441;
	add.s32 	%r6447, %r6443, %r6446;
	add.s32 	%r6448, %r6444, %r6447;
	add.s32 	%r6449, %r6445, %r6448;
	mov.u32 	%r6450, %r12649;
	mov.u32 	%r6451, %r12650;
	mov.u32 	%r6452, %r12651;
	mov.u32 	%r6453, %r12652;
	add.s32 	%r6454, %r6450, %r6449;
	add.s32 	%r6455, %r6451, %r6454;
	add.s32 	%r6456, %r6452, %r6455;
	add.s32 	%r6457, %r6453, %r6456;
	mov.u32 	%r6458, %r12653;
	mov.u32 	%r6459, %r12654;
	mov.u32 	%r6460, %r12655;
	mov.u32 	%r6461, %r12656;
	add.s32 	%r6462, %r6458, %r6457;
	add.s32 	%r6463, %r6459, %r6462;
	add.s32 	%r6464, %r6460, %r6463;
	add.s32 	%r6465, %r6461, %r6464;
	mov.u32 	%r6466, %r12657;
	mov.u32 	%r6467, %r12658;
	mov.u32 	%r6468, %r12659;
	mov.u32 	%r6469, %r12660;
	add.s32 	%r6470, %r6466, %r6465;
	add.s32 	%r6471, %r6467, %r6470;
	add.s32 	%r6472, %r6468, %r6471;
	add.s32 	%r6473, %r6469, %r6472;
	mov.u32 	%r6474, %r12661;
	mov.u32 	%r6475, %r12662;
	mov.u32 	%r6476, %r12663;
	mov.u32 	%r6477, %r12664;
	add.s32 	%r6478, %r6474, %r6473;
	add.s32 	%r6479, %r6475, %r6478;
	add.s32 	%r6480, %r6476, %r6479;
	add.s32 	%r6481, %r6477, %r6480;
	mov.u32 	%r6482, %r12665;
	mov.u32 	%r6483, %r12666;
	mov.u32 	%r6484, %r12667;
	mov.u32 	%r6485, %r12668;
	add.s32 	%r6486, %r6482, %r6481;
	add.s32 	%r6487, %r6483, %r6486;
	add.s32 	%r6488, %r6484, %r6487;
	add.s32 	%r6489, %r6485, %r6488;
	mov.u32 	%r6490, %r12669;
	mov.u32 	%r6491, %r12670;
	mov.u32 	%r6492, %r12671;
	mov.u32 	%r6493, %r12672;
	add.s32 	%r6494, %r6490, %r6489;
	add.s32 	%r6495, %r6491, %r6494;
	add.s32 	%r6496, %r6492, %r6495;
	add.s32 	%r6497, %r6493, %r6496;
	mov.u32 	%r6498, %r12673;
	mov.u32 	%r6499, %r12674;
	mov.u32 	%r6500, %r12675;
	mov.u32 	%r6501, %r12676;
	add.s32 	%r6502, %r6498, %r6497;
	add.s32 	%r6503, %r6499, %r6502;
	add.s32 	%r6504, %r6500, %r6503;
	add.s32 	%r6505, %r6501, %r6504;
	mov.u32 	%r6506, %r12677;
	mov.u32 	%r6507, %r12678;
	mov.u32 	%r6508, %r12679;
	mov.u32 	%r6509, %r12680;
	add.s32 	%r6510, %r6506, %r6505;
	add.s32 	%r6511, %r6507, %r6510;
	add.s32 	%r6512, %r6508, %r6511;
	add.s32 	%r6513, %r6509, %r6512;
	mov.u32 	%r6514, %r12681;
	mov.u32 	%r6515, %r12682;
	mov.u32 	%r6516, %r12683;
	mov.u32 	%r6517, %r12684;
	add.s32 	%r6518, %r6514, %r6513;
	add.s32 	%r6519, %r6515, %r6518;
	add.s32 	%r6520, %r6516, %r6519;
	add.s32 	%r6521, %r6517, %r6520;
	mov.u32 	%r6522, %r12685;
	mov.u32 	%r6523, %r12686;
	mov.u32 	%r6524, %r12687;
	mov.u32 	%r6525, %r12688;
	add.s32 	%r6526, %r6522, %r6521;
	add.s32 	%r6527, %r6523, %r6526;
	add.s32 	%r6528, %r6524, %r6527;
	add.s32 	%r6529, %r6525, %r6528;
	mov.u32 	%r6530, %r12689;
	mov.u32 	%r6531, %r12690;
	mov.u32 	%r6532, %r12691;
	mov.u32 	%r6533, %r12692;
	add.s32 	%r6534, %r6530, %r6529;
	add.s32 	%r6535, %r6531, %r6534;
	add.s32 	%r6536, %r6532, %r6535;
	add.s32 	%r6537, %r6533, %r6536;
	mov.u32 	%r6538, %r12693;
	mov.u32 	%r6539, %r12694;
	mov.u32 	%r6540, %r12695;
	mov.u32 	%r6541, %r12696;
	add.s32 	%r6542, %r6538, %r6537;
	add.s32 	%r6543, %r6539, %r6542;
	add.s32 	%r6544, %r6540, %r6543;
	add.s32 	%r6545, %r6541, %r6544;
	mov.u32 	%r6546, %r12697;
	mov.u32 	%r6547, %r12698;
	mov.u32 	%r6548, %r12699;
	mov.u32 	%r6549, %r12700;
	add.s32 	%r6550, %r6546, %r6545;
	add.s32 	%r6551, %r6547, %r6550;
	add.s32 	%r6552, %r6548, %r6551;
	add.s32 	%r6553, %r6549, %r6552;
	mov.u32 	%r6554, %r12701;
	mov.u32 	%r6555, %r12702;
	mov.u32 	%r6556, %r12703;
	mov.u32 	%r6557, %r12704;
	add.s32 	%r6558, %r6554, %r6553;
	add.s32 	%r6559, %r6555, %r6558;
	add.s32 	%r6560, %r6556, %r6559;
	add.s32 	%r6561, %r6557, %r6560;
	mov.u32 	%r6562, %r12705;
	mov.u32 	%r6563, %r12706;
	mov.u32 	%r6564, %r12707;
	mov.u32 	%r6565, %r12708;
	add.s32 	%r6566, %r6562, %r6561;
	add.s32 	%r6567, %r6563, %r6566;
	add.s32 	%r6568, %r6564, %r6567;
	add.s32 	%r6569, %r6565, %r6568;
	mov.u32 	%r6570, %r12709;
	mov.u32 	%r6571, %r12710;
	mov.u32 	%r6572, %r12711;
	mov.u32 	%r6573, %r12712;
	add.s32 	%r6574, %r6570, %r6569;
	add.s32 	%r6575, %r6571, %r6574;
	add.s32 	%r6576, %r6572, %r6575;
	add.s32 	%r6577, %r6573, %r6576;
	mov.u32 	%r6578, %r12713;
	mov.u32 	%r6579, %r12714;
	mov.u32 	%r6580, %r12715;
	mov.u32 	%r6581, %r12716;
	add.s32 	%r6582, %r6578, %r6577;
	add.s32 	%r6583, %r6579, %r6582;
	add.s32 	%r6584, %r6580, %r6583;
	add.s32 	%r6585, %r6581, %r6584;
	mov.u32 	%r6586, %r12717;
	mov.u32 	%r6587, %r12718;
	mov.u32 	%r6588, %r12719;
	mov.u32 	%r6589, %r12720;
	add.s32 	%r6590, %r6586, %r6585;
	add.s32 	%r6591, %r6587, %r6590;
	add.s32 	%r6592, %r6588, %r6591;
	add.s32 	%r6593, %r6589, %r6592;
	mov.u32 	%r6594, %r12721;
	mov.u32 	%r6595, %r12722;
	mov.u32 	%r6596, %r12723;
	mov.u32 	%r6597, %r12724;
	add.s32 	%r6598, %r6594, %r6593;
	add.s32 	%r6599, %r6595, %r6598;
	add.s32 	%r6600, %r6596, %r6599;
	add.s32 	%r6601, %r6597, %r6600;
	mov.u32 	%r6602, %r12725;
	mov.u32 	%r6603, %r12726;
	mov.u32 	%r6604, %r12727;
	mov.u32 	%r6605, %r12728;
	add.s32 	%r6606, %r6602, %r6601;
	add.s32 	%r6607, %r6603, %r6606;
	add.s32 	%r6608, %r6604, %r6607;
	add.s32 	%r6609, %r6605, %r6608;
	mov.u32 	%r6610, %r12729;
	mov.u32 	%r6611, %r12730;
	mov.u32 	%r6612, %r12731;
	mov.u32 	%r6613, %r12732;
	add.s32 	%r6614, %r6610, %r6609;
	add.s32 	%r6615, %r6611, %r6614;
	add.s32 	%r6616, %r6612, %r6615;
	add.s32 	%r6617, %r6613, %r6616;
	mov.u32 	%r6618, %r12733;
	mov.u32 	%r6619, %r12734;
	mov.u32 	%r6620, %r12735;
	mov.u32 	%r6621, %r12736;
	add.s32 	%r6622, %r6618, %r6617;
	add.s32 	%r6623, %r6619, %r6622;
	add.s32 	%r6624, %r6620, %r6623;
	add.s32 	%r6625, %r6621, %r6624;
	mov.u32 	%r6626, %r12737;
	mov.u32 	%r6627, %r12738;
	mov.u32 	%r6628, %r12739;
	mov.u32 	%r6629, %r12740;
	add.s32 	%r6630, %r6626, %r6625;
	add.s32 	%r6631, %r6627, %r6630;
	add.s32 	%r6632, %r6628, %r6631;
	add.s32 	%r6633, %r6629, %r6632;
	mov.u32 	%r6634, %r12741;
	mov.u32 	%r6635, %r12742;
	mov.u32 	%r6636, %r12743;
	mov.u32 	%r6637, %r12744;
	add.s32 	%r6638, %r6634, %r6633;
	add.s32 	%r6639, %r6635, %r6638;
	add.s32 	%r6640, %r6636, %r6639;
	add.s32 	%r6641, %r6637, %r6640;
	mov.u32 	%r6642, %r12745;
	mov.u32 	%r6643, %r12746;
	mov.u32 	%r6644, %r12747;
	mov.u32 	%r6645, %r12748;
	add.s32 	%r6646, %r6642, %r6641;
	add.s32 	%r6647, %r6643, %r6646;
	add.s32 	%r6648, %r6644, %r6647;
	add.s32 	%r6649, %r6645, %r6648;
	mov.u32 	%r6650, %r12749;
	mov.u32 	%r6651, %r12750;
	mov.u32 	%r6652, %r12751;
	mov.u32 	%r6653, %r12752;
	add.s32 	%r6654, %r6650, %r6649;
	add.s32 	%r6655, %r6651, %r6654;
	add.s32 	%r6656, %r6652, %r6655;
	add.s32 	%r6657, %r6653, %r6656;
	mov.u32 	%r6658, %r12753;
	mov.u32 	%r6659, %r12754;
	mov.u32 	%r6660, %r12755;
	mov.u32 	%r6661, %r12756;
	add.s32 	%r6662, %r6658, %r6657;
	add.s32 	%r6663, %r6659, %r6662;
	add.s32 	%r6664, %r6660, %r6663;
	add.s32 	%r6665, %r6661, %r6664;
	mov.u32 	%r6666, %r12757;
	mov.u32 	%r6667, %r12758;
	mov.u32 	%r6668, %r12759;
	mov.u32 	%r6669, %r12760;
	add.s32 	%r6670, %r6666, %r6665;
	add.s32 	%r6671, %r6667, %r6670;
	add.s32 	%r6672, %r6668, %r6671;
	add.s32 	%r6673, %r6669, %r6672;
	mov.u32 	%r6674, %r12761;
	mov.u32 	%r6675, %r12762;
	mov.u32 	%r6676, %r12763;
	mov.u32 	%r6677, %r12764;
	add.s32 	%r6678, %r6674, %r6673;
	add.s32 	%r6679, %r6675, %r6678;
	add.s32 	%r6680, %r6676, %r6679;
	add.s32 	%r6681, %r6677, %r6680;
	mov.u32 	%r6682, %r12765;
	mov.u32 	%r6683, %r12766;
	mov.u32 	%r6684, %r12767;
	mov.u32 	%r6685, %r12768;
	add.s32 	%r6686, %r6682, %r6681;
	add.s32 	%r6687, %r6683, %r6686;
	add.s32 	%r6688, %r6684, %r6687;
	add.s32 	%r6689, %r6685, %r6688;
	mov.u32 	%r6690, %r12769;
	mov.u32 	%r6691, %r12770;
	mov.u32 	%r6692, %r12771;
	mov.u32 	%r6693, %r12772;
	add.s32 	%r6694, %r6690, %r6689;
	add.s32 	%r6695, %r6691, %r6694;
	add.s32 	%r6696, %r6692, %r6695;
	add.s32 	%r6697, %r6693, %r6696;
	mov.u32 	%r6698, %r12773;
	mov.u32 	%r6699, %r12774;
	mov.u32 	%r6700, %r12775;
	mov.u32 	%r6701, %r12776;
	add.s32 	%r6702, %r6698, %r6697;
	add.s32 	%r6703, %r6699, %r6702;
	add.s32 	%r6704, %r6700, %r6703;
	add.s32 	%r6705, %r6701, %r6704;
	mov.u32 	%r6706, %r12777;
	mov.u32 	%r6707, %r12778;
	mov.u32 	%r6708, %r12779;
	mov.u32 	%r6709, %r12780;
	add.s32 	%r6710, %r6706, %r6705;
	add.s32 	%r6711, %r6707, %r6710;
	add.s32 	%r6712, %r6708, %r6711;
	add.s32 	%r6713, %r6709, %r6712;
	mov.u32 	%r6714, %r12781;
	mov.u32 	%r6715, %r12782;
	mov.u32 	%r6716, %r12783;
	mov.u32 	%r6717, %r12784;
	add.s32 	%r6718, %r6714, %r6713;
	add.s32 	%r6719, %r6715, %r6718;
	add.s32 	%r6720, %r6716, %r6719;
	add.s32 	%r6721, %r6717, %r6720;
	mov.u32 	%r6722, %r12785;
	mov.u32 	%r6723, %r12786;
	mov.u32 	%r6724, %r12787;
	mov.u32 	%r6725, %r12788;
	add.s32 	%r6726, %r6722, %r6721;
	add.s32 	%r6727, %r6723, %r6726;
	add.s32 	%r6728, %r6724, %r6727;
	add.s32 	%r6729, %r6725, %r6728;
	mov.u32 	%r6730, %r12789;
	mov.u32 	%r6731, %r12790;
	mov.u32 	%r6732, %r12791;
	mov.u32 	%r6733, %r12792;
	add.s32 	%r6734, %r6730, %r6729;
	add.s32 	%r6735, %r6731, %r6734;
	add.s32 	%r6736, %r6732, %r6735;
	add.s32 	%r6737, %r6733, %r6736;
	mov.u32 	%r6738, %r12793;
	mov.u32 	%r6739, %r12794;
	mov.u32 	%r6740, %r12795;
	mov.u32 	%r6741, %r12796;
	add.s32 	%r6742, %r6738, %r6737;
	add.s32 	%r6743, %r6739, %r6742;
	add.s32 	%r6744, %r6740, %r6743;
	add.s32 	%r6745, %r6741, %r6744;
	mov.u32 	%r6746, %r12797;
	mov.u32 	%r6747, %r12798;
	mov.u32 	%r6748, %r12799;
	mov.u32 	%r6749, %r12800;
	add.s32 	%r6750, %r6746, %r6745;
	add.s32 	%r6751, %r6747, %r6750;
	add.s32 	%r6752, %r6748, %r6751;
	add.s32 	%r6753, %r6749, %r6752;
	mov.u32 	%r6754, %r12801;
	mov.u32 	%r6755, %r12802;
	mov.u32 	%r6756, %r12803;
	mov.u32 	%r6757, %r12804;
	add.s32 	%r6758, %r6754, %r6753;
	add.s32 	%r6759, %r6755, %r6758;
	add.s32 	%r6760, %r6756, %r6759;
	add.s32 	%r6761, %r6757, %r6760;
	mov.u32 	%r6762, %r12805;
	mov.u32 	%r6763, %r12806;
	mov.u32 	%r6764, %r12807;
	mov.u32 	%r6765, %r12808;
	add.s32 	%r6766, %r6762, %r6761;
	add.s32 	%r6767, %r6763, %r6766;
	add.s32 	%r6768, %r6764, %r6767;
	add.s32 	%r6769, %r6765, %r6768;
	mov.u32 	%r6770, %r12809;
	mov.u32 	%r6771, %r12810;
	mov.u32 	%r6772, %r12811;
	mov.u32 	%r6773, %r12812;
	add.s32 	%r6774, %r6770, %r6769;
	add.s32 	%r6775, %r6771, %r6774;
	add.s32 	%r6776, %r6772, %r6775;
	add.s32 	%r6777, %r6773, %r6776;
	mov.u32 	%r6778, %r12813;
	mov.u32 	%r6779, %r12814;
	mov.u32 	%r6780, %r12815;
	mov.u32 	%r6781, %r12816;
	add.s32 	%r6782, %r6778, %r6777;
	add.s32 	%r6783, %r6779, %r6782;
	add.s32 	%r6784, %r6780, %r6783;
	add.s32 	%r6785, %r6781, %r6784;
	mov.u32 	%r6786, %r12817;
	mov.u32 	%r6787, %r12818;
	mov.u32 	%r6788, %r12819;
	mov.u32 	%r6789, %r12820;
	add.s32 	%r6790, %r6786, %r6785;
	add.s32 	%r6791, %r6787, %r6790;
	add.s32 	%r6792, %r6788, %r6791;
	add.s32 	%r6793, %r6789, %r6792;
	mov.u32 	%r6794, %r12821;
	mov.u32 	%r6795, %r12822;
	mov.u32 	%r6796, %r12823;
	mov.u32 	%r6797, %r12824;
	add.s32 	%r6798, %r6794, %r6793;
	add.s32 	%r6799, %r6795, %r6798;
	add.s32 	%r6800, %r6796, %r6799;
	add.s32 	%r6801, %r6797, %r6800;
	mov.u32 	%r6802, %r12825;
	mov.u32 	%r6803, %r12826;
	mov.u32 	%r6804, %r12827;
	mov.u32 	%r6805, %r12828;
	add.s32 	%r6806, %r6802, %r6801;
	add.s32 	%r6807, %r6803, %r6806;
	add.s32 	%r6808, %r6804, %r6807;
	add.s32 	%r6809, %r6805, %r6808;
	mov.u32 	%r6810, %r12829;
	mov.u32 	%r6811, %r12830;
	mov.u32 	%r6812, %r12831;
	mov.u32 	%r6813, %r12832;
	add.s32 	%r6814, %r6810, %r6809;
	add.s32 	%r6815, %r6811, %r6814;
	add.s32 	%r6816, %r6812, %r6815;
	add.s32 	%r6817, %r6813, %r6816;
	mov.u32 	%r6818, %r12833;
	mov.u32 	%r6819, %r12834;
	mov.u32 	%r6820, %r12835;
	mov.u32 	%r6821, %r12836;
	add.s32 	%r6822, %r6818, %r6817;
	add.s32 	%r6823, %r6819, %r6822;
	add.s32 	%r6824, %r6820, %r6823;
	add.s32 	%r6825, %r6821, %r6824;
	mov.u32 	%r6826, %r12837;
	mov.u32 	%r6827, %r12838;
	mov.u32 	%r6828, %r12839;
	mov.u32 	%r6829, %r12840;
	add.s32 	%r6830, %r6826, %r6825;
	add.s32 	%r6831, %r6827, %r6830;
	add.s32 	%r6832, %r6828, %r6831;
	add.s32 	%r6833, %r6829, %r6832;
	mov.u32 	%r6834, %r12841;
	mov.u32 	%r6835, %r12842;
	mov.u32 	%r6836, %r12843;
	mov.u32 	%r6837, %r12844;
	add.s32 	%r6838, %r6834, %r6833;
	add.s32 	%r6839, %r6835, %r6838;
	add.s32 	%r6840, %r6836, %r6839;
	add.s32 	%r6841, %r6837, %r6840;
	mov.u32 	%r6842, %r12845;
	mov.u32 	%r6843, %r12846;
	mov.u32 	%r6844, %r12847;
	mov.u32 	%r6845, %r12848;
	add.s32 	%r6846, %r6842, %r6841;
	add.s32 	%r6847, %r6843, %r6846;
	add.s32 	%r6848, %r6844, %r6847;
	add.s32 	%r6849, %r6845, %r6848;
	mov.u32 	%r6850, %r12849;
	mov.u32 	%r6851, %r12850;
	mov.u32 	%r6852, %r12851;
	mov.u32 	%r6853, %r12852;
	add.s32 	%r6854, %r6850, %r6849;
	add.s32 	%r6855, %r6851, %r6854;
	add.s32 	%r6856, %r6852, %r6855;
	add.s32 	%r6857, %r6853, %r6856;
	mov.u32 	%r6858, %r12853;
	mov.u32 	%r6859, %r12854;
	mov.u32 	%r6860, %r12855;
	mov.u32 	%r6861, %r12856;
	add.s32 	%r6862, %r6858, %r6857;
	add.s32 	%r6863, %r6859, %r6862;
	add.s32 	%r6864, %r6860, %r6863;
	add.s32 	%r6865, %r6861, %r6864;
	mov.u32 	%r6866, %r12857;
	mov.u32 	%r6867, %r12858;
	mov.u32 	%r6868, %r12859;
	mov.u32 	%r6869, %r12860;
	add.s32 	%r6870, %r6866, %r6865;
	add.s32 	%r6871, %r6867, %r6870;
	add.s32 	%r6872, %r6868, %r6871;
	add.s32 	%r6873, %r6869, %r6872;
	mov.u32 	%r6874, %r12861;
	mov.u32 	%r6875, %r12862;
	mov.u32 	%r6876, %r12863;
	mov.u32 	%r6877, %r12864;
	add.s32 	%r6878, %r6874, %r6873;
	add.s32 	%r6879, %r6875, %r6878;
	add.s32 	%r6880, %r6876, %r6879;
	add.s32 	%r6881, %r6877, %r6880;
	mov.u32 	%r6882, %r12865;
	mov.u32 	%r6883, %r12866;
	mov.u32 	%r6884, %r12867;
	mov.u32 	%r6885, %r12868;
	add.s32 	%r6886, %r6882, %r6881;
	add.s32 	%r6887, %r6883, %r6886;
	add.s32 	%r6888, %r6884, %r6887;
	add.s32 	%r6889, %r6885, %r6888;
	mov.u32 	%r6890, %r12869;
	mov.u32 	%r6891, %r12870;
	mov.u32 	%r6892, %r12871;
	mov.u32 	%r6893, %r12872;
	add.s32 	%r6894, %r6890, %r6889;
	add.s32 	%r6895, %r6891, %r6894;
	add.s32 	%r6896, %r6892, %r6895;
	add.s32 	%r6897, %r6893, %r6896;
	mov.u32 	%r6898, %r12873;
	mov.u32 	%r6899, %r12874;
	mov.u32 	%r6900, %r12875;
	mov.u32 	%r6901, %r12876;
	add.s32 	%r6902, %r6898, %r6897;
	add.s32 	%r6903, %r6899, %r6902;
	add.s32 	%r6904, %r6900, %r6903;
	add.s32 	%r6905, %r6901, %r6904;
	mov.u32 	%r6906, %r12877;
	mov.u32 	%r6907, %r12878;
	mov.u32 	%r6908, %r12879;
	mov.u32 	%r6909, %r12880;
	add.s32 	%r6910, %r6906, %r6905;
	add.s32 	%r6911, %r6907, %r6910;
	add.s32 	%r6912, %r6908, %r6911;
	add.s32 	%r6913, %r6909, %r6912;
	mov.u32 	%r6914, %r12881;
	mov.u32 	%r6915, %r12882;
	mov.u32 	%r6916, %r12883;
	mov.u32 	%r6917, %r12884;
	add.s32 	%r6918, %r6914, %r6913;
	add.s32 	%r6919, %r6915, %r6918;
	add.s32 	%r6920, %r6916, %r6919;
	add.s32 	%r6921, %r6917, %r6920;
	mov.u32 	%r6922, %r12885;
	mov.u32 	%r6923, %r12886;
	mov.u32 	%r6924, %r12887;
	mov.u32 	%r6925, %r12888;
	add.s32 	%r6926, %r6922, %r6921;
	add.s32 	%r6927, %r6923, %r6926;
	add.s32 	%r6928, %r6924, %r6927;
	add.s32 	%r6929, %r6925, %r6928;
	mov.u32 	%r6930, %r12889;
	mov.u32 	%r6931, %r12890;
	mov.u32 	%r6932, %r12891;
	mov.u32 	%r6933, %r12892;
	add.s32 	%r6934, %r6930, %r6929;
	add.s32 	%r6935, %r6931, %r6934;
	add.s32 	%r6936, %r6932, %r6935;
	add.s32 	%r6937, %r6933, %r6936;
	mov.u32 	%r6938, %r12893;
	mov.u32 	%r6939, %r12894;
	mov.u32 	%r6940, %r12895;
	mov.u32 	%r6941, %r12896;
	add.s32 	%r6942, %r6938, %r6937;
	add.s32 	%r6943, %r6939, %r6942;
	add.s32 	%r6944, %r6940, %r6943;
	add.s32 	%r6945, %r6941, %r6944;
	mov.u32 	%r6946, %r12897;
	mov.u32 	%r6947, %r12898;
	mov.u32 	%r6948, %r12899;
	mov.u32 	%r6949, %r12900;
	add.s32 	%r6950, %r6946, %r6945;
	add.s32 	%r6951, %r6947, %r6950;
	add.s32 	%r6952, %r6948, %r6951;
	add.s32 	%r6953, %r6949, %r6952;
	mov.u32 	%r6954, %r12901;
	mov.u32 	%r6955, %r12902;
	mov.u32 	%r6956, %r12903;
	mov.u32 	%r6957, %r12904;
	add.s32 	%r6958, %r6954, %r6953;
	add.s32 	%r6959, %r6955, %r6958;
	add.s32 	%r6960, %r6956, %r6959;
	add.s32 	%r6961, %r6957, %r6960;
	mov.u32 	%r6962, %r12905;
	mov.u32 	%r6963, %r12906;
	mov.u32 	%r6964, %r12907;
	mov.u32 	%r6965, %r12908;
	add.s32 	%r6966, %r6962, %r6961;
	add.s32 	%r6967, %r6963, %r6966;
	add.s32 	%r6968, %r6964, %r6967;
	add.s32 	%r6969, %r6965, %r6968;
	mov.u32 	%r6970, %r12909;
	mov.u32 	%r6971, %r12910;
	mov.u32 	%r6972, %r12911;
	mov.u32 	%r6973, %r12912;
	add.s32 	%r6974, %r6970, %r6969;
	add.s32 	%r6975, %r6971, %r6974;
	add.s32 	%r6976, %r6972, %r6975;
	add.s32 	%r6977, %r6973, %r6976;
	mov.u32 	%r6978, %r12913;
	mov.u32 	%r6979, %r12914;
	mov.u32 	%r6980, %r12915;
	mov.u32 	%r6981, %r12916;
	add.s32 	%r6982, %r6978, %r6977;
	add.s32 	%r6983, %r6979, %r6982;
	add.s32 	%r6984, %r6980, %r6983;
	add.s32 	%r6985, %r6981, %r6984;
	mov.u32 	%r6986, %r12917;
	mov.u32 	%r6987, %r12918;
	mov.u32 	%r6988, %r12919;
	mov.u32 	%r6989, %r12920;
	add.s32 	%r6990, %r6986, %r6985;
	add.s32 	%r6991, %r6987, %r6990;
	add.s32 	%r6992, %r6988, %r6991;
	add.s32 	%r6993, %r6989, %r6992;
	mov.u32 	%r6994, %r12921;
	mov.u32 	%r6995, %r12922;
	mov.u32 	%r6996, %r12923;
	mov.u32 	%r6997, %r12924;
	add.s32 	%r6998, %r6994, %r6993;
	add.s32 	%r6999, %r6995, %r6998;
	add.s32 	%r7000, %r6996, %r6999;
	add.s32 	%r7001, %r6997, %r7000;
	mov.u32 	%r7002, %r12925;
	mov.u32 	%r7003, %r12926;
	mov.u32 	%r7004, %r12927;
	mov.u32 	%r7005, %r12928;
	add.s32 	%r7006, %r7002, %r7001;
	add.s32 	%r7007, %r7003, %r7006;
	add.s32 	%r7008, %r7004, %r7007;
	add.s32 	%r7009, %r7005, %r7008;
	mov.u32 	%r7010, %r12929;
	mov.u32 	%r7011, %r12930;
	mov.u32 	%r7012, %r12931;
	mov.u32 	%r7013, %r12932;
	add.s32 	%r7014, %r7010, %r7009;
	add.s32 	%r7015, %r7011, %r7014;
	add.s32 	%r7016, %r7012, %r7015;
	add.s32 	%r7017, %r7013, %r7016;
	mov.u32 	%r7018, %r12933;
	mov.u32 	%r7019, %r12934;
	mov.u32 	%r7020, %r12935;
	mov.u32 	%r7021, %r12936;
	add.s32 	%r7022, %r7018, %r7017;
	add.s32 	%r7023, %r7019, %r7022;
	add.s32 	%r7024, %r7020, %r7023;
	add.s32 	%r7025, %r7021, %r7024;
	mov.u32 	%r7026, %r12937;
	mov.u32 	%r7027, %r12938;
	mov.u32 	%r7028, %r12939;
	mov.u32 	%r7029, %r12940;
	add.s32 	%r7030, %r7026, %r7025;
	add.s32 	%r7031, %r7027, %r7030;
	add.s32 	%r7032, %r7028, %r7031;
	add.s32 	%r7033, %r7029, %r7032;
	mov.u32 	%r7034, %r12941;
	mov.u32 	%r7035, %r12942;
	mov.u32 	%r7036, %r12943;
	mov.u32 	%r7037, %r12944;
	add.s32 	%r7038, %r7034, %r7033;
	add.s32 	%r7039, %r7035, %r7038;
	add.s32 	%r7040, %r7036, %r7039;
	add.s32 	%r7041, %r7037, %r7040;
	mov.u32 	%r7042, %r12945;
	mov.u32 	%r7043, %r12946;
	mov.u32 	%r7044, %r12947;
	mov.u32 	%r7045, %r12948;
	add.s32 	%r7046, %r7042, %r7041;
	add.s32 	%r7047, %r7043, %r7046;
	add.s32 	%r7048, %r7044, %r7047;
	add.s32 	%r7049, %r7045, %r7048;
	mov.u32 	%r7050, %r12949;
	mov.u32 	%r7051, %r12950;
	mov.u32 	%r7052, %r12951;
	mov.u32 	%r7053, %r12952;
	add.s32 	%r7054, %r7050, %r7049;
	add.s32 	%r7055, %r7051, %r7054;
	add.s32 	%r7056, %r7052, %r7055;
	add.s32 	%r7057, %r7053, %r7056;
	mov.u32 	%r7058, %r12953;
	mov.u32 	%r7059, %r12954;
	mov.u32 	%r7060, %r12955;
	mov.u32 	%r7061, %r12956;
	add.s32 	%r7062, %r7058, %r7057;
	add.s32 	%r7063, %r7059, %r7062;
	add.s32 	%r7064, %r7060, %r7063;
	add.s32 	%r7065, %r7061, %r7064;
	mov.u32 	%r7066, %r12957;
	mov.u32 	%r7067, %r12958;
	mov.u32 	%r7068, %r12959;
	mov.u32 	%r7069, %r12960;
	add.s32 	%r7070, %r7066, %r7065;
	add.s32 	%r7071, %r7067, %r7070;
	add.s32 	%r7072, %r7068, %r7071;
	add.s32 	%r7073, %r7069, %r7072;
	mov.u32 	%r7074, %r12961;
	mov.u32 	%r7075, %r12962;
	mov.u32 	%r7076, %r12963;
	mov.u32 	%r7077, %r12964;
	add.s32 	%r7078, %r7074, %r7073;
	add.s32 	%r7079, %r7075, %r7078;
	add.s32 	%r7080, %r7076, %r7079;
	add.s32 	%r7081, %r7077, %r7080;
	mov.u32 	%r7082, %r12965;
	mov.u32 	%r7083, %r12966;
	mov.u32 	%r7084, %r12967;
	mov.u32 	%r7085, %r12968;
	add.s32 	%r7086, %r7082, %r7081;
	add.s32 	%r7087, %r7083, %r7086;
	add.s32 	%r7088, %r7084, %r7087;
	add.s32 	%r7089, %r7085, %r7088;
	mov.u32 	%r7090, %r12969;
	mov.u32 	%r7091, %r12970;
	mov.u32 	%r7092, %r12971;
	mov.u32 	%r7093, %r12972;
	add.s32 	%r7094, %r7090, %r7089;
	add.s32 	%r7095, %r7091, %r7094;
	add.s32 	%r7096, %r7092, %r7095;
	add.s32 	%r7097, %r7093, %r7096;
	mov.u32 	%r7098, %r12973;
	mov.u32 	%r7099, %r12974;
	mov.u32 	%r7100, %r12975;
	mov.u32 	%r7101, %r12976;
	add.s32 	%r7102, %r7098, %r7097;
	add.s32 	%r7103, %r7099, %r7102;
	add.s32 	%r7104, %r7100, %r7103;
	add.s32 	%r7105, %r7101, %r7104;
	mov.u32 	%r7106, %r12977;
	mov.u32 	%r7107, %r12978;
	mov.u32 	%r7108, %r12979;
	mov.u32 	%r7109, %r12980;
	add.s32 	%r7110, %r7106, %r7105;
	add.s32 	%r7111, %r7107, %r7110;
	add.s32 	%r7112, %r7108, %r7111;
	add.s32 	%r7113, %r7109, %r7112;
	mov.u32 	%r7114, %r12981;
	mov.u32 	%r7115, %r12982;
	mov.u32 	%r7116, %r12983;
	mov.u32 	%r7117, %r12984;
	add.s32 	%r7118, %r7114, %r7113;
	add.s32 	%r7119, %r7115, %r7118;
	add.s32 	%r7120, %r7116, %r7119;
	add.s32 	%r7121, %r7117, %r7120;
	mov.u32 	%r7122, %r12985;
	mov.u32 	%r7123, %r12986;
	mov.u32 	%r7124, %r12987;
	mov.u32 	%r7125, %r12988;
	add.s32 	%r7126, %r7122, %r7121;
	add.s32 	%r7127, %r7123, %r7126;
	add.s32 	%r7128, %r7124, %r7127;
	add.s32 	%r7129, %r7125, %r7128;
	mov.u32 	%r7130, %r12989;
	mov.u32 	%r7131, %r12990;
	mov.u32 	%r7132, %r12991;
	mov.u32 	%r7133, %r12992;
	add.s32 	%r7134, %r7130, %r7129;
	add.s32 	%r7135, %r7131, %r7134;
	add.s32 	%r7136, %r7132, %r7135;
	add.s32 	%r7137, %r7133, %r7136;
	mov.u32 	%r7138, %r12993;
	mov.u32 	%r7139, %r12994;
	mov.u32 	%r7140, %r12995;
	mov.u32 	%r7141, %r12996;
	add.s32 	%r7142, %r7138, %r7137;
	add.s32 	%r7143, %r7139, %r7142;
	add.s32 	%r7144, %r7140, %r7143;
	add.s32 	%r7145, %r7141, %r7144;
	mov.u32 	%r7146, %r12997;
	mov.u32 	%r7147, %r12998;
	mov.u32 	%r7148, %r12999;
	mov.u32 	%r7149, %r13000;
	add.s32 	%r7150, %r7146, %r7145;
	add.s32 	%r7151, %r7147, %r7150;
	add.s32 	%r7152, %r7148, %r7151;
	add.s32 	%r7153, %r7149, %r7152;
	mov.u32 	%r7154, %r13001;
	mov.u32 	%r7155, %r13002;
	mov.u32 	%r7156, %r13003;
	mov.u32 	%r7157, %r13004;
	add.s32 	%r7158, %r7154, %r7153;
	add.s32 	%r7159, %r7155, %r7158;
	add.s32 	%r7160, %r7156, %r7159;
	add.s32 	%r7161, %r7157, %r7160;
	mov.u32 	%r7162, %r13005;
	mov.u32 	%r7163, %r13006;
	mov.u32 	%r7164, %r13007;
	mov.u32 	%r7165, %r13008;
	add.s32 	%r7166, %r7162, %r7161;
	add.s32 	%r7167, %r7163, %r7166;
	add.s32 	%r7168, %r7164, %r7167;
	add.s32 	%r7169, %r7165, %r7168;
	mov.u32 	%r7170, %r13009;
	mov.u32 	%r7171, %r13010;
	mov.u32 	%r7172, %r13011;
	mov.u32 	%r7173, %r13012;
	add.s32 	%r7174, %r7170, %r7169;
	add.s32 	%r7175, %r7171, %r7174;
	add.s32 	%r7176, %r7172, %r7175;
	add.s32 	%r7177, %r7173, %r7176;
	mov.u32 	%r7178, %r13013;
	mov.u32 	%r7179, %r13014;
	mov.u32 	%r7180, %r13015;
	mov.u32 	%r7181, %r13016;
	add.s32 	%r7182, %r7178, %r7177;
	add.s32 	%r7183, %r7179, %r7182;
	add.s32 	%r7184, %r7180, %r7183;
	add.s32 	%r7185, %r7181, %r7184;
	mov.u32 	%r7186, %r13017;
	mov.u32 	%r7187, %r13018;
	mov.u32 	%r7188, %r13019;
	mov.u32 	%r7189, %r13020;
	add.s32 	%r7190, %r7186, %r7185;
	add.s32 	%r7191, %r7187, %r7190;
	add.s32 	%r7192, %r7188, %r7191;
	add.s32 	%r7193, %r7189, %r7192;
	mov.u32 	%r7194, %r13021;
	mov.u32 	%r7195, %r13022;
	mov.u32 	%r7196, %r13023;
	mov.u32 	%r7197, %r13024;
	add.s32 	%r7198, %r7194, %r7193;
	add.s32 	%r7199, %r7195, %r7198;
	add.s32 	%r7200, %r7196, %r7199;
	add.s32 	%r7201, %r7197, %r7200;
	mov.u32 	%r7202, %r13025;
	mov.u32 	%r7203, %r13026;
	mov.u32 	%r7204, %r13027;
	mov.u32 	%r7205, %r13028;
	add.s32 	%r7206, %r7202, %r7201;
	add.s32 	%r7207, %r7203, %r7206;
	add.s32 	%r7208, %r7204, %r7207;
	add.s32 	%r7209, %r7205, %r7208;
	mov.u32 	%r7210, %r13029;
	mov.u32 	%r7211, %r13030;
	mov.u32 	%r7212, %r13031;
	mov.u32 	%r7213, %r13032;
	add.s32 	%r7214, %r7210, %r7209;
	add.s32 	%r7215, %r7211, %r7214;
	add.s32 	%r7216, %r7212, %r7215;
	add.s32 	%r7217, %r7213, %r7216;
	mov.u32 	%r7218, %r13033;
	mov.u32 	%r7219, %r13034;
	mov.u32 	%r7220, %r13035;
	mov.u32 	%r7221, %r13036;
	add.s32 	%r7222, %r7218, %r7217;
	add.s32 	%r7223, %r7219, %r7222;
	add.s32 	%r7224, %r7220, %r7223;
	add.s32 	%r7225, %r7221, %r7224;
	mov.u32 	%r7226, %r13037;
	mov.u32 	%r7227, %r13038;
	mov.u32 	%r7228, %r13039;
	mov.u32 	%r7229, %r13040;
	add.s32 	%r7230, %r7226, %r7225;
	add.s32 	%r7231, %r7227, %r7230;
	add.s32 	%r7232, %r7228, %r7231;
	add.s32 	%r7233, %r7229, %r7232;
	mov.u32 	%r7234, %r13041;
	mov.u32 	%r7235, %r13042;
	mov.u32 	%r7236, %r13043;
	mov.u32 	%r7237, %r13044;
	add.s32 	%r7238, %r7234, %r7233;
	add.s32 	%r7239, %r7235, %r7238;
	add.s32 	%r7240, %r7236, %r7239;
	add.s32 	%r7241, %r7237, %r7240;
	mov.u32 	%r7242, %r13045;
	mov.u32 	%r7243, %r13046;
	mov.u32 	%r7244, %r13047;
	mov.u32 	%r7245, %r13048;
	add.s32 	%r7246, %r7242, %r7241;
	add.s32 	%r7247, %r7243, %r7246;
	add.s32 	%r7248, %r7244, %r7247;
	add.s32 	%r7249, %r7245, %r7248;
	mov.u32 	%r7250, %r13049;
	mov.u32 	%r7251, %r13050;
	mov.u32 	%r7252, %r13051;
	mov.u32 	%r7253, %r13052;
	add.s32 	%r7254, %r7250, %r7249;
	add.s32 	%r7255, %r7251, %r7254;
	add.s32 	%r7256, %r7252, %r7255;
	add.s32 	%r7257, %r7253, %r7256;
	mov.u32 	%r7258, %r13053;
	mov.u32 	%r7259, %r13054;
	mov.u32 	%r7260, %r13055;
	mov.u32 	%r7261, %r13056;
	add.s32 	%r7262, %r7258, %r7257;
	add.s32 	%r7263, %r7259, %r7262;
	add.s32 	%r7264, %r7260, %r7263;
	add.s32 	%r7265, %r7261, %r7264;
	mov.u32 	%r7266, %r13057;
	mov.u32 	%r7267, %r13058;
	mov.u32 	%r7268, %r13059;
	mov.u32 	%r7269, %r13060;
	add.s32 	%r7270, %r7266, %r7265;
	add.s32 	%r7271, %r7267, %r7270;
	add.s32 	%r7272, %r7268, %r7271;
	add.s32 	%r7273, %r7269, %r7272;
	mov.u32 	%r7274, %r13061;
	mov.u32 	%r7275, %r13062;
	mov.u32 	%r7276, %r13063;
	mov.u32 	%r7277, %r13064;
	add.s32 	%r7278, %r7274, %r7273;
	add.s32 	%r7279, %r7275, %r7278;
	add.s32 	%r7280, %r7276, %r7279;
	add.s32 	%r7281, %r7277, %r7280;
	mov.u32 	%r7282, %r13065;
	mov.u32 	%r7283, %r13066;
	mov.u32 	%r7284, %r13067;
	mov.u32 	%r7285, %r13068;
	add.s32 	%r7286, %r7282, %r7281;
	add.s32 	%r7287, %r7283, %r7286;
	add.s32 	%r7288, %r7284, %r7287;
	add.s32 	%r7289, %r7285, %r7288;
	mov.u32 	%r7290, %r13069;
	mov.u32 	%r7291, %r13070;
	mov.u32 	%r7292, %r13071;
	mov.u32 	%r7293, %r13072;
	add.s32 	%r7294, %r7290, %r7289;
	add.s32 	%r7295, %r7291, %r7294;
	add.s32 	%r7296, %r7292, %r7295;
	add.s32 	%r7297, %r7293, %r7296;
	mov.u32 	%r7298, %r13073;
	mov.u32 	%r7299, %r13074;
	mov.u32 	%r7300, %r13075;
	mov.u32 	%r7301, %r13076;
	add.s32 	%r7302, %r7298, %r7297;
	add.s32 	%r7303, %r7299, %r7302;
	add.s32 	%r7304, %r7300, %r7303;
	add.s32 	%r7305, %r7301, %r7304;
	mov.u32 	%r7306, %r13077;
	mov.u32 	%r7307, %r13078;
	mov.u32 	%r7308, %r13079;
	mov.u32 	%r7309, %r13080;
	add.s32 	%r7310, %r7306, %r7305;
	add.s32 	%r7311, %r7307, %r7310;
	add.s32 	%r7312, %r7308, %r7311;
	add.s32 	%r7313, %r7309, %r7312;
	mov.u32 	%r7314, %r13081;
	mov.u32 	%r7315, %r13082;
	mov.u32 	%r7316, %r13083;
	mov.u32 	%r7317, %r13084;
	add.s32 	%r7318, %r7314, %r7313;
	add.s32 	%r7319, %r7315, %r7318;
	add.s32 	%r7320, %r7316, %r7319;
	add.s32 	%r7321, %r7317, %r7320;
	mov.u32 	%r7322, %r13085;
	mov.u32 	%r7323, %r13086;
	mov.u32 	%r7324, %r13087;
	mov.u32 	%r7325, %r13088;
	add.s32 	%r7326, %r7322, %r7321;
	add.s32 	%r7327, %r7323, %r7326;
	add.s32 	%r7328, %r7324, %r7327;
	add.s32 	%r7329, %r7325, %r7328;
	mov.u32 	%r7330, %r13089;
	mov.u32 	%r7331, %r13090;
	mov.u32 	%r7332, %r13091;
	mov.u32 	%r7333, %r13092;
	add.s32 	%r7334, %r7330, %r7329;
	add.s32 	%r7335, %r7331, %r7334;
	add.s32 	%r7336, %r7332, %r7335;
	add.s32 	%r7337, %r7333, %r7336;
	mov.u32 	%r7338, %r13093;
	mov.u32 	%r7339, %r13094;
	mov.u32 	%r7340, %r13095;
	mov.u32 	%r7341, %r13096;
	add.s32 	%r7342, %r7338, %r7337;
	add.s32 	%r7343, %r7339, %r7342;
	add.s32 	%r7344, %r7340, %r7343;
	add.s32 	%r7345, %r7341, %r7344;
	mov.u32 	%r7346, %r13097;
	mov.u32 	%r7347, %r13098;
	mov.u32 	%r7348, %r13099;
	mov.u32 	%r7349, %r13100;
	add.s32 	%r7350, %r7346, %r7345;
	add.s32 	%r7351, %r7347, %r7350;
	add.s32 	%r7352, %r7348, %r7351;
	add.s32 	%r7353, %r7349, %r7352;
	mov.u32 	%r7354, %r13101;
	mov.u32 	%r7355, %r13102;
	mov.u32 	%r7356, %r13103;
	mov.u32 	%r7357, %r13104;
	add.s32 	%r7358, %r7354, %r7353;
	add.s32 	%r7359, %r7355, %r7358;
	add.s32 	%r7360, %r7356, %r7359;
	add.s32 	%r7361, %r7357, %r7360;
	mov.u32 	%r7362, %r13105;
	mov.u32 	%r7363, %r13106;
	mov.u32 	%r7364, %r13107;
	mov.u32 	%r7365, %r13108;
	add.s32 	%r7366, %r7362, %r7361;
	add.s32 	%r7367, %r7363, %r7366;
	add.s32 	%r7368, %r7364, %r7367;
	add.s32 	%r7369, %r7365, %r7368;
	mov.u32 	%r7370, %r13109;
	mov.u32 	%r7371, %r13110;
	mov.u32 	%r7372, %r13111;
	mov.u32 	%r7373, %r13112;
	add.s32 	%r7374, %r7370, %r7369;
	add.s32 	%r7375, %r7371, %r7374;
	add.s32 	%r7376, %r7372, %r7375;
	add.s32 	%r7377, %r7373, %r7376;
	mov.u32 	%r7378, %r13113;
	mov.u32 	%r7379, %r13114;
	mov.u32 	%r7380, %r13115;
	mov.u32 	%r7381, %r13116;
	add.s32 	%r7382, %r7378, %r7377;
	add.s32 	%r7383, %r7379, %r7382;
	add.s32 	%r7384, %r7380, %r7383;
	add.s32 	%r7385, %r7381, %r7384;
	mov.u32 	%r7386, %r13117;
	mov.u32 	%r7387, %r13118;
	mov.u32 	%r7388, %r13119;
	mov.u32 	%r7389, %r13120;
	add.s32 	%r7390, %r7386, %r7385;
	add.s32 	%r7391, %r7387, %r7390;
	add.s32 	%r7392, %r7388, %r7391;
	add.s32 	%r7393, %r7389, %r7392;
	mov.u32 	%r7394, %r13121;
	mov.u32 	%r7395, %r13122;
	mov.u32 	%r7396, %r13123;
	mov.u32 	%r7397, %r13124;
	add.s32 	%r7398, %r7394, %r7393;
	add.s32 	%r7399, %r7395, %r7398;
	add.s32 	%r7400, %r7396, %r7399;
	add.s32 	%r7401, %r7397, %r7400;
	mov.u32 	%r7402, %r13125;
	mov.u32 	%r7403, %r13126;
	mov.u32 	%r7404, %r13127;
	mov.u32 	%r7405, %r13128;
	add.s32 	%r7406, %r7402, %r7401;
	add.s32 	%r7407, %r7403, %r7406;
	add.s32 	%r7408, %r7404, %r7407;
	add.s32 	%r7409, %r7405, %r7408;
	mov.u32 	%r7410, %r13129;
	mov.u32 	%r7411, %r13130;
	mov.u32 	%r7412, %r13131;
	mov.u32 	%r7413, %r13132;
	add.s32 	%r7414, %r7410, %r7409;
	add.s32 	%r7415, %r7411, %r7414;
	add.s32 	%r7416, %r7412, %r7415;
	add.s32 	%r7417, %r7413, %r7416;
	mov.u32 	%r7418, %r13133;
	mov.u32 	%r7419, %r13134;
	mov.u32 	%r7420, %r13135;
	mov.u32 	%r7421, %r13136;
	add.s32 	%r7422, %r7418, %r7417;
	add.s32 	%r7423, %r7419, %r7422;
	add.s32 	%r7424, %r7420, %r7423;
	add.s32 	%r7425, %r7421, %r7424;
	mov.u32 	%r7426, %r13137;
	mov.u32 	%r7427, %r13138;
	mov.u32 	%r7428, %r13139;
	mov.u32 	%r7429, %r13140;
	add.s32 	%r7430, %r7426, %r7425;
	add.s32 	%r7431, %r7427, %r7430;
	add.s32 	%r7432, %r7428, %r7431;
	add.s32 	%r7433, %r7429, %r7432;
	mov.u32 	%r7434, %r13141;
	mov.u32 	%r7435, %r13142;
	mov.u32 	%r7436, %r13143;
	mov.u32 	%r7437, %r13144;
	add.s32 	%r7438, %r7434, %r7433;
	add.s32 	%r7439, %r7435, %r7438;
	add.s32 	%r7440, %r7436, %r7439;
	add.s32 	%r7441, %r7437, %r7440;
	mov.u32 	%r7442, %r13145;
	mov.u32 	%r7443, %r13146;
	mov.u32 	%r7444, %r13147;
	mov.u32 	%r7445, %r13148;
	add.s32 	%r7446, %r7442, %r7441;
	add.s32 	%r7447, %r7443, %r7446;
	add.s32 	%r7448, %r7444, %r7447;
	add.s32 	%r7449, %r7445, %r7448;
	mov.u32 	%r7450, %r13149;
	mov.u32 	%r7451, %r13150;
	mov.u32 	%r7452, %r13151;
	mov.u32 	%r7453, %r13152;
	add.s32 	%r7454, %r7450, %r7449;
	add.s32 	%r7455, %r7451, %r7454;
	add.s32 	%r7456, %r7452, %r7455;
	add.s32 	%r7457, %r7453, %r7456;
	mov.u32 	%r7458, %r13153;
	mov.u32 	%r7459, %r13154;
	mov.u32 	%r7460, %r13155;
	mov.u32 	%r7461, %r13156;
	add.s32 	%r7462, %r7458, %r7457;
	add.s32 	%r7463, %r7459, %r7462;
	add.s32 	%r7464, %r7460, %r7463;
	add.s32 	%r7465, %r7461, %r7464;
	mov.u32 	%r7466, %r13157;
	mov.u32 	%r7467, %r13158;
	mov.u32 	%r7468, %r13159;
	mov.u32 	%r7469, %r13160;
	add.s32 	%r7470, %r7466, %r7465;
	add.s32 	%r7471, %r7467, %r7470;
	add.s32 	%r7472, %r7468, %r7471;
	add.s32 	%r7473, %r7469, %r7472;
	mov.u32 	%r7474, %r13161;
	mov.u32 	%r7475, %r13162;
	mov.u32 	%r7476, %r13163;
	mov.u32 	%r7477, %r13164;
	add.s32 	%r7478, %r7474, %r7473;
	add.s32 	%r7479, %r7475, %r7478;
	add.s32 	%r7480, %r7476, %r7479;
	add.s32 	%r7481, %r7477, %r7480;
	mov.u32 	%r7482, %r13165;
	mov.u32 	%r7483, %r13166;
	mov.u32 	%r7484, %r13167;
	mov.u32 	%r7485, %r13168;
	add.s32 	%r7486, %r7482, %r7481;
	add.s32 	%r7487, %r7483, %r7486;
	add.s32 	%r7488, %r7484, %r7487;
	add.s32 	%r7489, %r7485, %r7488;
	mov.u32 	%r7490, %r13169;
	mov.u32 	%r7491, %r13170;
	mov.u32 	%r7492, %r13171;
	mov.u32 	%r7493, %r13172;
	add.s32 	%r7494, %r7490, %r7489;
	add.s32 	%r7495, %r7491, %r7494;
	add.s32 	%r7496, %r7492, %r7495;
	add.s32 	%r7497, %r7493, %r7496;
	mov.u32 	%r7498, %r13173;
	mov.u32 	%r7499, %r13174;
	mov.u32 	%r7500, %r13175;
	mov.u32 	%r7501, %r13176;
	add.s32 	%r7502, %r7498, %r7497;
	add.s32 	%r7503, %r7499, %r7502;
	add.s32 	%r7504, %r7500, %r7503;
	add.s32 	%r7505, %r7501, %r7504;
	mov.u32 	%r7506, %r13177;
	mov.u32 	%r7507, %r13178;
	mov.u32 	%r7508, %r13179;
	mov.u32 	%r7509, %r13180;
	add.s32 	%r7510, %r7506, %r7505;
	add.s32 	%r7511, %r7507, %r7510;
	add.s32 	%r7512, %r7508, %r7511;
	add.s32 	%r7513, %r7509, %r7512;
	mov.u32 	%r7514, %r13181;
	mov.u32 	%r7515, %r13182;
	mov.u32 	%r7516, %r13183;
	mov.u32 	%r7517, %r13184;
	add.s32 	%r7518, %r7514, %r7513;
	add.s32 	%r7519, %r7515, %r7518;
	add.s32 	%r7520, %r7516, %r7519;
	add.s32 	%r7521, %r7517, %r7520;
	mov.u32 	%r7522, %r13185;
	mov.u32 	%r7523, %r13186;
	mov.u32 	%r7524, %r13187;
	mov.u32 	%r7525, %r13188;
	add.s32 	%r7526, %r7522, %r7521;
	add.s32 	%r7527, %r7523, %r7526;
	add.s32 	%r7528, %r7524, %r7527;
	add.s32 	%r7529, %r7525, %r7528;
	mov.u32 	%r7530, %r13189;
	mov.u32 	%r7531, %r13190;
	mov.u32 	%r7532, %r13191;
	mov.u32 	%r7533, %r13192;
	add.s32 	%r7534, %r7530, %r7529;
	add.s32 	%r7535, %r7531, %r7534;
	add.s32 	%r7536, %r7532, %r7535;
	add.s32 	%r7537, %r7533, %r7536;
	mov.u32 	%r7538, %r13193;
	mov.u32 	%r7539, %r13194;
	mov.u32 	%r7540, %r13195;
	mov.u32 	%r7541, %r13196;
	add.s32 	%r7542, %r7538, %r7537;
	add.s32 	%r7543, %r7539, %r7542;
	add.s32 	%r7544, %r7540, %r7543;
	add.s32 	%r7545, %r7541, %r7544;
	mov.u32 	%r7546, %r13197;
	mov.u32 	%r7547, %r13198;
	mov.u32 	%r7548, %r13199;
	mov.u32 	%r7549, %r13200;
	add.s32 	%r7550, %r7546, %r7545;
	add.s32 	%r7551, %r7547, %r7550;
	add.s32 	%r7552, %r7548, %r7551;
	add.s32 	%r7553, %r7549, %r7552;
	mov.u32 	%r7554, %r13201;
	mov.u32 	%r7555, %r13202;
	mov.u32 	%r7556, %r13203;
	mov.u32 	%r7557, %r13204;
	add.s32 	%r7558, %r7554, %r7553;
	add.s32 	%r7559, %r7555, %r7558;
	add.s32 	%r7560, %r7556, %r7559;
	add.s32 	%r7561, %r7557, %r7560;
	mov.u32 	%r7562, %r13205;
	mov.u32 	%r7563, %r13206;
	mov.u32 	%r7564, %r13207;
	mov.u32 	%r7565, %r13208;
	add.s32 	%r7566, %r7562, %r7561;
	add.s32 	%r7567, %r7563, %r7566;
	add.s32 	%r7568, %r7564, %r7567;
	add.s32 	%r7569, %r7565, %r7568;
	mov.u32 	%r7570, %r13209;
	mov.u32 	%r7571, %r13210;
	mov.u32 	%r7572, %r13211;
	mov.u32 	%r7573, %r13212;
	add.s32 	%r7574, %r7570, %r7569;
	add.s32 	%r7575, %r7571, %r7574;
	add.s32 	%r7576, %r7572, %r7575;
	add.s32 	%r7577, %r7573, %r7576;
	mov.u32 	%r7578, %r13213;
	mov.u32 	%r7579, %r13214;
	mov.u32 	%r7580, %r13215;
	mov.u32 	%r7581, %r13216;
	add.s32 	%r7582, %r7578, %r7577;
	add.s32 	%r7583, %r7579, %r7582;
	add.s32 	%r7584, %r7580, %r7583;
	add.s32 	%r7585, %r7581, %r7584;
	mov.u32 	%r7586, %r13217;
	mov.u32 	%r7587, %r13218;
	mov.u32 	%r7588, %r13219;
	mov.u32 	%r7589, %r13220;
	add.s32 	%r7590, %r7586, %r7585;
	add.s32 	%r7591, %r7587, %r7590;
	add.s32 	%r7592, %r7588, %r7591;
	add.s32 	%r7593, %r7589, %r7592;
	mov.u32 	%r7594, %r13221;
	mov.u32 	%r7595, %r13222;
	mov.u32 	%r7596, %r13223;
	mov.u32 	%r7597, %r13224;
	add.s32 	%r7598, %r7594, %r7593;
	add.s32 	%r7599, %r7595, %r7598;
	add.s32 	%r7600, %r7596, %r7599;
	add.s32 	%r7601, %r7597, %r7600;
	mov.u32 	%r7602, %r13225;
	mov.u32 	%r7603, %r13226;
	mov.u32 	%r7604, %r13227;
	mov.u32 	%r7605, %r13228;
	add.s32 	%r7606, %r7602, %r7601;
	add.s32 	%r7607, %r7603, %r7606;
	add.s32 	%r7608, %r7604, %r7607;
	add.s32 	%r7609, %r7605, %r7608;
	mov.u32 	%r7610, %r13229;
	mov.u32 	%r7611, %r13230;
	mov.u32 	%r7612, %r13231;
	mov.u32 	%r7613, %r13232;
	add.s32 	%r7614, %r7610, %r7609;
	add.s32 	%r7615, %r7611, %r7614;
	add.s32 	%r7616, %r7612, %r7615;
	add.s32 	%r7617, %r7613, %r7616;
	mov.u32 	%r7618, %r13233;
	mov.u32 	%r7619, %r13234;
	mov.u32 	%r7620, %r13235;
	mov.u32 	%r7621, %r13236;
	add.s32 	%r7622, %r7618, %r7617;
	add.s32 	%r7623, %r7619, %r7622;
	add.s32 	%r7624, %r7620, %r7623;
	add.s32 	%r7625, %r7621, %r7624;
	mov.u32 	%r7626, %r13237;
	mov.u32 	%r7627, %r13238;
	mov.u32 	%r7628, %r13239;
	mov.u32 	%r7629, %r13240;
	add.s32 	%r7630, %r7626, %r7625;
	add.s32 	%r7631, %r7627, %r7630;
	add.s32 	%r7632, %r7628, %r7631;
	add.s32 	%r7633, %r7629, %r7632;
	mov.u32 	%r7634, %r13241;
	mov.u32 	%r7635, %r13242;
	mov.u32 	%r7636, %r13243;
	mov.u32 	%r7637, %r13244;
	add.s32 	%r7638, %r7634, %r7633;
	add.s32 	%r7639, %r7635, %r7638;
	add.s32 	%r7640, %r7636, %r7639;
	add.s32 	%r7641, %r7637, %r7640;
	mov.u32 	%r7642, %r13245;
	mov.u32 	%r7643, %r13246;
	mov.u32 	%r7644, %r13247;
	mov.u32 	%r7645, %r13248;
	add.s32 	%r7646, %r7642, %r7641;
	add.s32 	%r7647, %r7643, %r7646;
	add.s32 	%r7648, %r7644, %r7647;
	add.s32 	%r7649, %r7645, %r7648;
	mov.u32 	%r7650, %r13249;
	mov.u32 	%r7651, %r13250;
	mov.u32 	%r7652, %r13251;
	mov.u32 	%r7653, %r13252;
	add.s32 	%r7654, %r7650, %r7649;
	add.s32 	%r7655, %r7651, %r7654;
	add.s32 	%r7656, %r7652, %r7655;
	add.s32 	%r7657, %r7653, %r7656;
	mov.u32 	%r7658, %r13253;
	mov.u32 	%r7659, %r13254;
	mov.u32 	%r7660, %r13255;
	mov.u32 	%r7661, %r13256;
	add.s32 	%r7662, %r7658, %r7657;
	add.s32 	%r7663, %r7659, %r7662;
	add.s32 	%r7664, %r7660, %r7663;
	add.s32 	%r7665, %r7661, %r7664;
	mov.u32 	%r7666, %r13257;
	mov.u32 	%r7667, %r13258;
	mov.u32 	%r7668, %r13259;
	mov.u32 	%r7669, %r13260;
	add.s32 	%r7670, %r7666, %r7665;
	add.s32 	%r7671, %r7667, %r7670;
	add.s32 	%r7672, %r7668, %r7671;
	add.s32 	%r7673, %r7669, %r7672;
	mov.u32 	%r7674, %r13261;
	mov.u32 	%r7675, %r13262;
	mov.u32 	%r7676, %r13263;
	mov.u32 	%r7677, %r13264;
	add.s32 	%r7678, %r7674, %r7673;
	add.s32 	%r7679, %r7675, %r7678;
	add.s32 	%r7680, %r7676, %r7679;
	add.s32 	%r7681, %r7677, %r7680;
	mov.u32 	%r7682, %r13265;
	mov.u32 	%r7683, %r13266;
	mov.u32 	%r7684, %r13267;
	mov.u32 	%r7685, %r13268;
	add.s32 	%r7686, %r7682, %r7681;
	add.s32 	%r7687, %r7683, %r7686;
	add.s32 	%r7688, %r7684, %r7687;
	add.s32 	%r7689, %r7685, %r7688;
	mov.u32 	%r7690, %r13269;
	mov.u32 	%r7691, %r13270;
	mov.u32 	%r7692, %r13271;
	mov.u32 	%r7693, %r13272;
	add.s32 	%r7694, %r7690, %r7689;
	add.s32 	%r7695, %r7691, %r7694;
	add.s32 	%r7696, %r7692, %r7695;
	add.s32 	%r7697, %r7693, %r7696;
	mov.u32 	%r7698, %r13273;
	mov.u32 	%r7699, %r13274;
	mov.u32 	%r7700, %r13275;
	mov.u32 	%r7701, %r13276;
	add.s32 	%r7702, %r7698, %r7697;
	add.s32 	%r7703, %r7699, %r7702;
	add.s32 	%r7704, %r7700, %r7703;
	add.s32 	%r7705, %r7701, %r7704;
	mov.u32 	%r7706, %r13277;
	mov.u32 	%r7707, %r13278;
	mov.u32 	%r7708, %r13279;
	mov.u32 	%r7709, %r13280;
	add.s32 	%r7710, %r7706, %r7705;
	add.s32 	%r7711, %r7707, %r7710;
	add.s32 	%r7712, %r7708, %r7711;
	add.s32 	%r7713, %r7709, %r7712;
	mov.u32 	%r7714, %r13281;
	mov.u32 	%r7715, %r13282;
	mov.u32 	%r7716, %r13283;
	mov.u32 	%r7717, %r13284;
	add.s32 	%r7718, %r7714, %r7713;
	add.s32 	%r7719, %r7715, %r7718;
	add.s32 	%r7720, %r7716, %r7719;
	add.s32 	%r7721, %r7717, %r7720;
	mov.u32 	%r7722, %r13285;
	mov.u32 	%r7723, %r13286;
	mov.u32 	%r7724, %r13287;
	mov.u32 	%r7725, %r13288;
	add.s32 	%r7726, %r7722, %r7721;
	add.s32 	%r7727, %r7723, %r7726;
	add.s32 	%r7728, %r7724, %r7727;
	add.s32 	%r7729, %r7725, %r7728;
	mov.u32 	%r7730, %r13289;
	mov.u32 	%r7731, %r13290;
	mov.u32 	%r7732, %r13291;
	mov.u32 	%r7733, %r13292;
	add.s32 	%r7734, %r7730, %r7729;
	add.s32 	%r7735, %r7731, %r7734;
	add.s32 	%r7736, %r7732, %r7735;
	add.s32 	%r7737, %r7733, %r7736;
	mov.u32 	%r7738, %r13293;
	mov.u32 	%r7739, %r13294;
	mov.u32 	%r7740, %r13295;
	mov.u32 	%r7741, %r13296;
	add.s32 	%r7742, %r7738, %r7737;
	add.s32 	%r7743, %r7739, %r7742;
	add.s32 	%r7744, %r7740, %r7743;
	add.s32 	%r7745, %r7741, %r7744;
	mov.u32 	%r7746, %r13297;
	mov.u32 	%r7747, %r13298;
	mov.u32 	%r7748, %r13299;
	mov.u32 	%r7749, %r13300;
	add.s32 	%r7750, %r7746, %r7745;
	add.s32 	%r7751, %r7747, %r7750;
	add.s32 	%r7752, %r7748, %r7751;
	add.s32 	%r7753, %r7749, %r7752;
	mov.u32 	%r7754, %r13301;
	mov.u32 	%r7755, %r13302;
	mov.u32 	%r7756, %r13303;
	mov.u32 	%r7757, %r13304;
	add.s32 	%r7758, %r7754, %r7753;
	add.s32 	%r7759, %r7755, %r7758;
	add.s32 	%r7760, %r7756, %r7759;
	add.s32 	%r7761, %r7757, %r7760;
	mov.u32 	%r7762, %r13305;
	mov.u32 	%r7763, %r13306;
	mov.u32 	%r7764, %r13307;
	mov.u32 	%r7765, %r13308;
	add.s32 	%r7766, %r7762, %r7761;
	add.s32 	%r7767, %r7763, %r7766;
	add.s32 	%r7768, %r7764, %r7767;
	add.s32 	%r7769, %r7765, %r7768;
	mov.u32 	%r7770, %r13309;
	mov.u32 	%r7771, %r13310;
	mov.u32 	%r7772, %r13311;
	mov.u32 	%r7773, %r13312;
	add.s32 	%r7774, %r7770, %r7769;
	add.s32 	%r7775, %r7771, %r7774;
	add.s32 	%r7776, %r7772, %r7775;
	add.s32 	%r7777, %r7773, %r7776;
	mov.u32 	%r7778, %r13313;
	mov.u32 	%r7779, %r13314;
	mov.u32 	%r7780, %r13315;
	mov.u32 	%r7781, %r13316;
	add.s32 	%r7782, %r7778, %r7777;
	add.s32 	%r7783, %r7779, %r7782;
	add.s32 	%r7784, %r7780, %r7783;
	add.s32 	%r7785, %r7781, %r7784;
	mov.u32 	%r7786, %r13317;
	mov.u32 	%r7787, %r13318;
	mov.u32 	%r7788, %r13319;
	mov.u32 	%r7789, %r13320;
	add.s32 	%r7790, %r7786, %r7785;
	add.s32 	%r7791, %r7787, %r7790;
	add.s32 	%r7792, %r7788, %r7791;
	add.s32 	%r7793, %r7789, %r7792;
	mov.u32 	%r7794, %r13321;
	mov.u32 	%r7795, %r13322;
	mov.u32 	%r7796, %r13323;
	mov.u32 	%r7797, %r13324;
	add.s32 	%r7798, %r7794, %r7793;
	add.s32 	%r7799, %r7795, %r7798;
	add.s32 	%r7800, %r7796, %r7799;
	add.s32 	%r7801, %r7797, %r7800;
	mov.u32 	%r7802, %r13325;
	mov.u32 	%r7803, %r13326;
	mov.u32 	%r7804, %r13327;
	mov.u32 	%r7805, %r13328;
	add.s32 	%r7806, %r7802, %r7801;
	add.s32 	%r7807, %r7803, %r7806;
	add.s32 	%r7808, %r7804, %r7807;
	add.s32 	%r7809, %r7805, %r7808;
	mov.u32 	%r7810, %r13329;
	mov.u32 	%r7811, %r13330;
	mov.u32 	%r7812, %r13331;
	mov.u32 	%r7813, %r13332;
	add.s32 	%r7814, %r7810, %r7809;
	add.s32 	%r7815, %r7811, %r7814;
	add.s32 	%r7816, %r7812, %r7815;
	add.s32 	%r7817, %r7813, %r7816;
	mov.u32 	%r7818, %r13333;
	mov.u32 	%r7819, %r13334;
	mov.u32 	%r7820, %r13335;
	mov.u32 	%r7821, %r13336;
	add.s32 	%r7822, %r7818, %r7817;
	add.s32 	%r7823, %r7819, %r7822;
	add.s32 	%r7824, %r7820, %r7823;
	add.s32 	%r7825, %r7821, %r7824;
	mov.u32 	%r7826, %r13337;
	mov.u32 	%r7827, %r13338;
	mov.u32 	%r7828, %r13339;
	mov.u32 	%r7829, %r13340;
	add.s32 	%r7830, %r7826, %r7825;
	add.s32 	%r7831, %r7827, %r7830;
	add.s32 	%r7832, %r7828, %r7831;
	add.s32 	%r7833, %r7829, %r7832;
	mov.u32 	%r7834, %r13341;
	mov.u32 	%r7835, %r13342;
	mov.u32 	%r7836, %r13343;
	mov.u32 	%r7837, %r13344;
	add.s32 	%r7838, %r7834, %r7833;
	add.s32 	%r7839, %r7835, %r7838;
	add.s32 	%r7840, %r7836, %r7839;
	add.s32 	%r7841, %r7837, %r7840;
	mov.u32 	%r7842, %r13345;
	mov.u32 	%r7843, %r13346;
	mov.u32 	%r7844, %r13347;
	mov.u32 	%r7845, %r13348;
	add.s32 	%r7846, %r7842, %r7841;
	add.s32 	%r7847, %r7843, %r7846;
	add.s32 	%r7848, %r7844, %r7847;
	add.s32 	%r7849, %r7845, %r7848;
	mov.u32 	%r7850, %r13349;
	mov.u32 	%r7851, %r13350;
	mov.u32 	%r7852, %r13351;
	mov.u32 	%r7853, %r13352;
	add.s32 	%r7854, %r7850, %r7849;
	add.s32 	%r7855, %r7851, %r7854;
	add.s32 	%r7856, %r7852, %r7855;
	add.s32 	%r7857, %r7853, %r7856;
	mov.u32 	%r7858, %r13353;
	mov.u32 	%r7859, %r13354;
	mov.u32 	%r7860, %r13355;
	mov.u32 	%r7861, %r13356;
	add.s32 	%r7862, %r7858, %r7857;
	add.s32 	%r7863, %r7859, %r7862;
	add.s32 	%r7864, %r7860, %r7863;
	add.s32 	%r7865, %r7861, %r7864;
	mov.u32 	%r7866, %r13357;
	mov.u32 	%r7867, %r13358;
	mov.u32 	%r7868, %r13359;
	mov.u32 	%r7869, %r13360;
	add.s32 	%r7870, %r7866, %r7865;
	add.s32 	%r7871, %r7867, %r7870;
	add.s32 	%r7872, %r7868, %r7871;
	add.s32 	%r7873, %r7869, %r7872;
	mov.u32 	%r7874, %r13361;
	mov.u32 	%r7875, %r13362;
	mov.u32 	%r7876, %r13363;
	mov.u32 	%r7877, %r13364;
	add.s32 	%r7878, %r7874, %r7873;
	add.s32 	%r7879, %r7875, %r7878;
	add.s32 	%r7880, %r7876, %r7879;
	add.s32 	%r7881, %r7877, %r7880;
	mov.u32 	%r7882, %r13365;
	mov.u32 	%r7883, %r13366;
	mov.u32 	%r7884, %r13367;
	mov.u32 	%r7885, %r13368;
	add.s32 	%r7886, %r7882, %r7881;
	add.s32 	%r7887, %r7883, %r7886;
	add.s32 	%r7888, %r7884, %r7887;
	add.s32 	%r7889, %r7885, %r7888;
	mov.u32 	%r7890, %r13369;
	mov.u32 	%r7891, %r13370;
	mov.u32 	%r7892, %r13371;
	mov.u32 	%r7893, %r13372;
	add.s32 	%r7894, %r7890, %r7889;
	add.s32 	%r7895, %r7891, %r7894;
	add.s32 	%r7896, %r7892, %r7895;
	add.s32 	%r7897, %r7893, %r7896;
	mov.u32 	%r7898, %r13373;
	mov.u32 	%r7899, %r13374;
	mov.u32 	%r7900, %r13375;
	mov.u32 	%r7901, %r13376;
	add.s32 	%r7902, %r7898, %r7897;
	add.s32 	%r7903, %r7899, %r7902;
	add.s32 	%r7904, %r7900, %r7903;
	add.s32 	%r7905, %r7901, %r7904;
	mov.u32 	%r7906, %r13377;
	mov.u32 	%r7907, %r13378;
	mov.u32 	%r7908, %r13379;
	mov.u32 	%r7909, %r13380;
	add.s32 	%r7910, %r7906, %r7905;
	add.s32 	%r7911, %r7907, %r7910;
	add.s32 	%r7912, %r7908, %r7911;
	add.s32 	%r7913, %r7909, %r7912;
	mov.u32 	%r7914, %r13381;
	mov.u32 	%r7915, %r13382;
	mov.u32 	%r7916, %r13383;
	mov.u32 	%r7917, %r13384;
	add.s32 	%r7918, %r7914, %r7913;
	add.s32 	%r7919, %r7915, %r7918;
	add.s32 	%r7920, %r7916, %r7919;
	add.s32 	%r7921, %r7917, %r7920;
	mov.u32 	%r7922, %r13385;
	mov.u32 	%r7923, %r13386;
	mov.u32 	%r7924, %r13387;
	mov.u32 	%r7925, %r13388;
	add.s32 	%r7926, %r7922, %r7921;
	add.s32 	%r7927, %r7923, %r7926;
	add.s32 	%r7928, %r7924, %r7927;
	add.s32 	%r7929, %r7925, %r7928;
	mov.u32 	%r7930, %r13389;
	mov.u32 	%r7931, %r13390;
	mov.u32 	%r7932, %r13391;
	mov.u32 	%r7933, %r13392;
	add.s32 	%r7934, %r7930, %r7929;
	add.s32 	%r7935, %r7931, %r7934;
	add.s32 	%r7936, %r7932, %r7935;
	add.s32 	%r7937, %r7933, %r7936;
	mov.u32 	%r7938, %r13393;
	mov.u32 	%r7939, %r13394;
	mov.u32 	%r7940, %r13395;
	mov.u32 	%r7941, %r13396;
	add.s32 	%r7942, %r7938, %r7937;
	add.s32 	%r7943, %r7939, %r7942;
	add.s32 	%r7944, %r7940, %r7943;
	add.s32 	%r7945, %r7941, %r7944;
	mov.u32 	%r7946, %r13397;
	mov.u32 	%r7947, %r13398;
	mov.u32 	%r7948, %r13399;
	mov.u32 	%r7949, %r13400;
	add.s32 	%r7950, %r7946, %r7945;
	add.s32 	%r7951, %r7947, %r7950;
	add.s32 	%r7952, %r7948, %r7951;
	add.s32 	%r7953, %r7949, %r7952;
	add.s32 	%r7954, %r1931, %r7953;
	add.s32 	%r7955, %r1932, %r7954;
	add.s32 	%r7956, %r1933, %r7955;
	add.s32 	%r7957, %r1934, %r7956;
	add.s32 	%r7958, %r1935, %r7957;
	add.s32 	%r7959, %r1936, %r7958;
	add.s32 	%r7960, %r1937, %r7959;
	add.s32 	%r7961, %r1938, %r7960;
	mov.u32 	%r7962, %r13409;
	mov.u32 	%r7963, %r13410;
	mov.u32 	%r7964, %r13411;
	mov.u32 	%r7965, %r13412;
	add.s32 	%r7966, %r7962, %r7961;
	add.s32 	%r7967, %r7963, %r7966;
	add.s32 	%r7968, %r7964, %r7967;
	add.s32 	%r7969, %r7965, %r7968;
	mov.u32 	%r7970, %r13413;
	mov.u32 	%r7971, %r13414;
	mov.u32 	%r7972, %r13415;
	mov.u32 	%r7973, %r13416;
	add.s32 	%r7974, %r7970, %r7969;
	add.s32 	%r7975, %r7971, %r7974;
	add.s32 	%r7976, %r7972, %r7975;
	add.s32 	%r7977, %r7973, %r7976;
	mov.u32 	%r7978, %r13417;
	mov.u32 	%r7979, %r13418;
	mov.u32 	%r7980, %r13419;
	mov.u32 	%r7981, %r13420;
	add.s32 	%r7982, %r7978, %r7977;
	add.s32 	%r7983, %r7979, %r7982;
	add.s32 	%r7984, %r7980, %r7983;
	add.s32 	%r7985, %r7981, %r7984;
	mov.u32 	%r7986, %r13421;
	mov.u32 	%r7987, %r13422;
	mov.u32 	%r7988, %r13423;
	mov.u32 	%r7989, %r13424;
	add.s32 	%r7990, %r7986, %r7985;
	add.s32 	%r7991, %r7987, %r7990;
	add.s32 	%r7992, %r7988, %r7991;
	add.s32 	%r7993, %r7989, %r7992;
	mov.u32 	%r7994, %r13425;
	mov.u32 	%r7995, %r13426;
	mov.u32 	%r7996, %r13427;
	mov.u32 	%r7997, %r13428;
	add.s32 	%r7998, %r7994, %r7993;
	add.s32 	%r7999, %r7995, %r7998;
	add.s32 	%r8000, %r7996, %r7999;
	add.s32 	%r8001, %r7997, %r8000;
	mov.u32 	%r8002, %r13429;
	mov.u32 	%r8003, %r13430;
	mov.u32 	%r8004, %r13431;
	mov.u32 	%r8005, %r13432;
	add.s32 	%r8006, %r8002, %r8001;
	add.s32 	%r8007, %r8003, %r8006;
	add.s32 	%r8008, %r8004, %r8007;
	add.s32 	%r8009, %r8005, %r8008;
	mov.u32 	%r8010, %r13433;
	mov.u32 	%r8011, %r13434;
	mov.u32 	%r8012, %r13435;
	mov.u32 	%r8013, %r13436;
	add.s32 	%r8014, %r8010, %r8009;
	add.s32 	%r8015, %r8011, %r8014;
	add.s32 	%r8016, %r8012, %r8015;
	add.s32 	%r8017, %r8013, %r8016;
	mov.u32 	%r8018, %r13437;
	mov.u32 	%r8019, %r13438;
	mov.u32 	%r8020, %r13439;
	mov.u32 	%r8021, %r13440;
	add.s32 	%r8022, %r8018, %r8017;
	add.s32 	%r8023, %r8019, %r8022;
	add.s32 	%r8024, %r8020, %r8023;
	add.s32 	%r8025, %r8021, %r8024;
	mov.u32 	%r8026, %r13441;
	mov.u32 	%r8027, %r13442;
	mov.u32 	%r8028, %r13443;
	mov.u32 	%r8029, %r13444;
	add.s32 	%r8030, %r8026, %r8025;
	add.s32 	%r8031, %r8027, %r8030;
	add.s32 	%r8032, %r8028, %r8031;
	add.s32 	%r8033, %r8029, %r8032;
	add.s32 	%r8034, %r1975, %r8033;
	add.s32 	%r8035, %r1976, %r8034;
	add.s32 	%r8036, %r1977, %r8035;
	add.s32 	%r8037, %r1978, %r8036;
	mov.u32 	%r8038, %r13449;
	mov.u32 	%r8039, %r13450;
	mov.u32 	%r8040, %r13451;
	mov.u32 	%r8041, %r13452;
	add.s32 	%r8042, %r8038, %r8037;
	add.s32 	%r8043, %r8039, %r8042;
	add.s32 	%r8044, %r8040, %r8043;
	add.s32 	%r8045, %r8041, %r8044;
	add.s32 	%r8046, %r1983, %r8045;
	add.s32 	%r8047, %r1984, %r8046;
	add.s32 	%r8048, %r1985, %r8047;
	add.s32 	%r8049, %r1986, %r8048;
	mov.u32 	%r8050, %r13457;
	mov.u32 	%r8051, %r13458;
	mov.u32 	%r8052, %r13459;
	mov.u32 	%r8053, %r13460;
	add.s32 	%r8054, %r8050, %r8049;
	add.s32 	%r8055, %r8051, %r8054;
	add.s32 	%r8056, %r8052, %r8055;
	add.s32 	%r8057, %r8053, %r8056;
	mov.u32 	%r8058, %r13461;
	mov.u32 	%r8059, %r13462;
	mov.u32 	%r8060, %r13463;
	mov.u32 	%r8061, %r13464;
	add.s32 	%r8062, %r8058, %r8057;
	add.s32 	%r8063, %r8059, %r8062;
	add.s32 	%r8064, %r8060, %r8063;
	add.s32 	%r8065, %r8061, %r8064;
	mov.u32 	%r8066, %r13465;
	mov.u32 	%r8067, %r13466;
	mov.u32 	%r8068, %r13467;
	mov.u32 	%r8069, %r13468;
	add.s32 	%r8070, %r8066, %r8065;
	add.s32 	%r8071, %r8067, %r8070;
	add.s32 	%r8072, %r8068, %r8071;
	add.s32 	%r8073, %r8069, %r8072;
	mov.u32 	%r8074, %r13469;
	mov.u32 	%r8075, %r13470;
	mov.u32 	%r8076, %r13471;
	mov.u32 	%r8077, %r13472;
	add.s32 	%r8078, %r8074, %r8073;
	add.s32 	%r8079, %r8075, %r8078;
	add.s32 	%r8080, %r8076, %r8079;
	add.s32 	%r8081, %r8077, %r8080;
	mov.u32 	%r8082, %r13473;
	mov.u32 	%r8083, %r13474;
	mov.u32 	%r8084, %r13475;
	mov.u32 	%r8085, %r13476;
	add.s32 	%r8086, %r8082, %r8081;
	add.s32 	%r8087, %r8083, %r8086;
	add.s32 	%r8088, %r8084, %r8087;
	add.s32 	%r8089, %r8085, %r8088;
	mov.u32 	%r8090, %r13477;
	mov.u32 	%r8091, %r13478;
	mov.u32 	%r8092, %r13479;
	mov.u32 	%r8093, %r13480;
	add.s32 	%r8094, %r8090, %r8089;
	add.s32 	%r8095, %r8091, %r8094;
	add.s32 	%r8096, %r8092, %r8095;
	add.s32 	%r8097, %r8093, %r8096;
	mov.u32 	%r8098, %r13481;
	mov.u32 	%r8099, %r13482;
	mov.u32 	%r8100, %r13483;
	mov.u32 	%r8101, %r13484;
	add.s32 	%r8102, %r8098, %r8097;
	add.s32 	%r8103, %r8099, %r8102;
	add.s32 	%r8104, %r8100, %r8103;
	add.s32 	%r8105, %r8101, %r8104;
	add.s32 	%r8106, %r2015, %r8105;
	add.s32 	%r8107, %r2016, %r8106;
	add.s32 	%r8108, %r2017, %r8107;
	add.s32 	%r8109, %r2018, %r8108;
	mov.u32 	%r8110, %r13489;
	mov.u32 	%r8111, %r13490;
	mov.u32 	%r8112, %r13491;
	mov.u32 	%r8113, %r13492;
	add.s32 	%r8114, %r8110, %r8109;
	add.s32 	%r8115, %r8111, %r8114;
	add.s32 	%r8116, %r8112, %r8115;
	add.s32 	%r8117, %r8113, %r8116;
	add.s32 	%r8118, %r2023, %r8117;
	add.s32 	%r8119, %r2024, %r8118;
	add.s32 	%r8120, %r2025, %r8119;
	add.s32 	%r8121, %r2026, %r8120;
	mov.u32 	%r8122, %r13497;
	mov.u32 	%r8123, %r13498;
	mov.u32 	%r8124, %r13499;
	mov.u32 	%r8125, %r13500;
	add.s32 	%r8126, %r8122, %r8121;
	add.s32 	%r8127, %r8123, %r8126;
	add.s32 	%r8128, %r8124, %r8127;
	add.s32 	%r8129, %r8125, %r8128;
	mov.u32 	%r8130, %r13501;
	mov.u32 	%r8131, %r13502;
	mov.u32 	%r8132, %r13503;
	mov.u32 	%r8133, %r13504;
	add.s32 	%r8134, %r8130, %r8129;
	add.s32 	%r8135, %r8131, %r8134;
	add.s32 	%r8136, %r8132, %r8135;
	add.s32 	%r8137, %r8133, %r8136;
	mov.u32 	%r8138, %r13505;
	mov.u32 	%r8139, %r13506;
	mov.u32 	%r8140, %r13507;
	mov.u32 	%r8141, %r13508;
	add.s32 	%r8142, %r8138, %r8137;
	add.s32 	%r8143, %r8139, %r8142;
	add.s32 	%r8144, %r8140, %r8143;
	add.s32 	%r8145, %r8141, %r8144;
	mov.u32 	%r8146, %r13509;
	mov.u32 	%r8147, %r13510;
	mov.u32 	%r8148, %r13511;
	mov.u32 	%r8149, %r13512;
	add.s32 	%r8150, %r8146, %r8145;
	add.s32 	%r8151, %r8147, %r8150;
	add.s32 	%r8152, %r8148, %r8151;
	add.s32 	%r8153, %r8149, %r8152;
	mov.u32 	%r8154, %r13513;
	mov.u32 	%r8155, %r13514;
	mov.u32 	%r8156, %r13515;
	mov.u32 	%r8157, %r13516;
	add.s32 	%r8158, %r8154, %r8153;
	add.s32 	%r8159, %r8155, %r8158;
	add.s32 	%r8160, %r8156, %r8159;
	add.s32 	%r8161, %r8157, %r8160;
	mov.u32 	%r8162, %r13517;
	mov.u32 	%r8163, %r13518;
	mov.u32 	%r8164, %r13519;
	mov.u32 	%r8165, %r13520;
	add.s32 	%r8166, %r8162, %r8161;
	add.s32 	%r8167, %r8163, %r8166;
	add.s32 	%r8168, %r8164, %r8167;
	add.s32 	%r8169, %r8165, %r8168;
	add.s32 	%r8170, %r2051, %r8169;
	add.s32 	%r8171, %r2052, %r8170;
	add.s32 	%r8172, %r2053, %r8171;
	add.s32 	%r8173, %r2054, %r8172;
	mov.u32 	%r8174, %r13525;
	mov.u32 	%r8175, %r13526;
	mov.u32 	%r8176, %r13527;
	mov.u32 	%r8177, %r13528;
	add.s32 	%r8178, %r8174, %r8173;
	add.s32 	%r8179, %r8175, %r8178;
	add.s32 	%r8180, %r8176, %r8179;
	add.s32 	%r8181, %r8177, %r8180;
	mov.u32 	%r8182, %r13529;
	mov.u32 	%r8183, %r13530;
	mov.u32 	%r8184, %r13531;
	mov.u32 	%r8185, %r13532;
	add.s32 	%r8186, %r8182, %r8181;
	add.s32 	%r8187, %r8183, %r8186;
	add.s32 	%r8188, %r8184, %r8187;
	add.s32 	%r8189, %r8185, %r8188;
	add.s32 	%r8190, %r2063, %r8189;
	add.s32 	%r8191, %r2064, %r8190;
	add.s32 	%r8192, %r2065, %r8191;
	add.s32 	%r8193, %r2066, %r8192;
	mov.u32 	%r8194, %r13537;
	mov.u32 	%r8195, %r13538;
	mov.u32 	%r8196, %r13539;
	mov.u32 	%r8197, %r13540;
	add.s32 	%r8198, %r8194, %r8193;
	add.s32 	%r8199, %r8195, %r8198;
	add.s32 	%r8200, %r8196, %r8199;
	add.s32 	%r8201, %r8197, %r8200;
	mov.u32 	%r8202, %r13541;
	mov.u32 	%r8203, %r13542;
	mov.u32 	%r8204, %r13543;
	mov.u32 	%r8205, %r13544;
	add.s32 	%r8206, %r8202, %r8201;
	add.s32 	%r8207, %r8203, %r8206;
	add.s32 	%r8208, %r8204, %r8207;
	add.s32 	%r8209, %r8205, %r8208;
	mov.u32 	%r8210, %r13545;
	mov.u32 	%r8211, %r13546;
	mov.u32 	%r8212, %r13547;
	mov.u32 	%r8213, %r13548;
	add.s32 	%r8214, %r8210, %r8209;
	add.s32 	%r8215, %r8211, %r8214;
	add.s32 	%r8216, %r8212, %r8215;
	add.s32 	%r8217, %r8213, %r8216;
	mov.u32 	%r8218, %r13549;
	mov.u32 	%r8219, %r13550;
	mov.u32 	%r8220, %r13551;
	mov.u32 	%r8221, %r13552;
	add.s32 	%r8222, %r8218, %r8217;
	add.s32 	%r8223, %r8219, %r8222;
	add.s32 	%r8224, %r8220, %r8223;
	add.s32 	%r8225, %r8221, %r8224;
	add.s32 	%r8226, %r2083, %r8225;
	add.s32 	%r8227, %r2084, %r8226;
	add.s32 	%r8228, %r2085, %r8227;
	add.s32 	%r8229, %r2086, %r8228;
	mov.u32 	%r8230, %r13557;
	mov.u32 	%r8231, %r13558;
	mov.u32 	%r8232, %r13559;
	mov.u32 	%r8233, %r13560;
	add.s32 	%r8234, %r8230, %r8229;
	add.s32 	%r8235, %r8231, %r8234;
	add.s32 	%r8236, %r8232, %r8235;
	add.s32 	%r8237, %r8233, %r8236;
	mov.u32 	%r8238, %r13561;
	mov.u32 	%r8239, %r13562;
	mov.u32 	%r8240, %r13563;
	mov.u32 	%r8241, %r13564;
	add.s32 	%r8242, %r8238, %r8237;
	add.s32 	%r8243, %r8239, %r8242;
	add.s32 	%r8244, %r8240, %r8243;
	add.s32 	%r8245, %r8241, %r8244;
	mov.u32 	%r8246, %r13565;
	mov.u32 	%r8247, %r13566;
	mov.u32 	%r8248, %r13567;
	mov.u32 	%r8249, %r13568;
	add.s32 	%r8250, %r8246, %r8245;
	add.s32 	%r8251, %r8247, %r8250;
	add.s32 	%r8252, %r8248, %r8251;
	add.s32 	%r8253, %r8249, %r8252;
	add.s32 	%r8254, %r2099, %r8253;
	add.s32 	%r8255, %r2100, %r8254;
	add.s32 	%r8256, %r2101, %r8255;
	add.s32 	%r8257, %r2102, %r8256;
	mov.u32 	%r8258, %r13573;
	mov.u32 	%r8259, %r13574;
	mov.u32 	%r8260, %r13575;
	mov.u32 	%r8261, %r13576;
	add.s32 	%r8262, %r8258, %r8257;
	add.s32 	%r8263, %r8259, %r8262;
	add.s32 	%r8264, %r8260, %r8263;
	add.s32 	%r8265, %r8261, %r8264;
	mov.u32 	%r8266, %r13577;
	mov.u32 	%r8267, %r13578;
	mov.u32 	%r8268, %r13579;
	mov.u32 	%r8269, %r13580;
	add.s32 	%r8270, %r8266, %r8265;
	add.s32 	%r8271, %r8267, %r8270;
	add.s32 	%r8272, %r8268, %r8271;
	add.s32 	%r8273, %r8269, %r8272;
	mov.u32 	%r8274, %r13581;
	mov.u32 	%r8275, %r13582;
	mov.u32 	%r8276, %r13583;
	mov.u32 	%r8277, %r13584;
	add.s32 	%r8278, %r8274, %r8273;
	add.s32 	%r8279, %r8275, %r8278;
	add.s32 	%r8280, %r8276, %r8279;
	add.s32 	%r8281, %r8277, %r8280;
	add.s32 	%r8282, %r2115, %r8281;
	add.s32 	%r8283, %r2116, %r8282;
	add.s32 	%r8284, %r2117, %r8283;
	add.s32 	%r8285, %r2118, %r8284;
	mov.u32 	%r8286, %r13589;
	mov.u32 	%r8287, %r13590;
	mov.u32 	%r8288, %r13591;
	mov.u32 	%r8289, %r13592;
	add.s32 	%r8290, %r8286, %r8285;
	add.s32 	%r8291, %r8287, %r8290;
	add.s32 	%r8292, %r8288, %r8291;
	add.s32 	%r8293, %r8289, %r8292;
	mov.u32 	%r8294, %r13593;
	mov.u32 	%r8295, %r13594;
	mov.u32 	%r8296, %r13595;
	mov.u32 	%r8297, %r13596;
	add.s32 	%r8298, %r8294, %r8293;
	add.s32 	%r8299, %r8295, %r8298;
	add.s32 	%r8300, %r8296, %r8299;
	add.s32 	%r8301, %r8297, %r8300;
	mov.u32 	%r8302, %r13597;
	mov.u32 	%r8303, %r13598;
	mov.u32 	%r8304, %r13599;
	mov.u32 	%r8305, %r13600;
	add.s32 	%r8306, %r8302, %r8301;
	add.s32 	%r8307, %r8303, %r8306;
	add.s32 	%r8308, %r8304, %r8307;
	add.s32 	%r8309, %r8305, %r8308;
	mov.u32 	%r8310, %r13601;
	mov.u32 	%r8311, %r13602;
	mov.u32 	%r8312, %r13603;
	mov.u32 	%r8313, %r13604;
	add.s32 	%r8314, %r8310, %r8309;
	add.s32 	%r8315, %r8311, %r8314;
	add.s32 	%r8316, %r8312, %r8315;
	add.s32 	%r8317, %r8313, %r8316;
	add.s32 	%r8318, %r2135, %r8317;
	add.s32 	%r8319, %r2136, %r8318;
	add.s32 	%r8320, %r2137, %r8319;
	add.s32 	%r8321, %r2138, %r8320;
	mov.u32 	%r8322, %r13609;
	mov.u32 	%r8323, %r13610;
	mov.u32 	%r8324, %r13611;
	mov.u32 	%r8325, %r13612;
	add.s32 	%r8326, %r8322, %r8321;
	add.s32 	%r8327, %r8323, %r8326;
	add.s32 	%r8328, %r8324, %r8327;
	add.s32 	%r8329, %r8325, %r8328;
	mov.u32 	%r8330, %r13613;
	mov.u32 	%r8331, %r13614;
	mov.u32 	%r8332, %r13615;
	mov.u32 	%r8333, %r13616;
	add.s32 	%r8334, %r8330, %r8329;
	add.s32 	%r8335, %r8331, %r8334;
	add.s32 	%r8336, %r8332, %r8335;
	add.s32 	%r8337, %r8333, %r8336;
	add.s32 	%r8338, %r2147, %r8337;
	add.s32 	%r8339, %r2148, %r8338;
	add.s32 	%r8340, %r2149, %r8339;
	add.s32 	%r8341, %r2150, %r8340;
	mov.u32 	%r8342, %r13621;
	mov.u32 	%r8343, %r13622;
	mov.u32 	%r8344, %r13623;
	mov.u32 	%r8345, %r13624;
	add.s32 	%r8346, %r8342, %r8341;
	add.s32 	%r8347, %r8343, %r8346;
	add.s32 	%r8348, %r8344, %r8347;
	add.s32 	%r8349, %r8345, %r8348;
	mov.u32 	%r8350, %r13625;
	mov.u32 	%r8351, %r13626;
	mov.u32 	%r8352, %r13627;
	mov.u32 	%r8353, %r13628;
	add.s32 	%r8354, %r8350, %r8349;
	add.s32 	%r8355, %r8351, %r8354;
	add.s32 	%r8356, %r8352, %r8355;
	add.s32 	%r8357, %r8353, %r8356;
	mov.u32 	%r8358, %r13629;
	mov.u32 	%r8359, %r13630;
	mov.u32 	%r8360, %r13631;
	mov.u32 	%r8361, %r13632;
	add.s32 	%r8362, %r8358, %r8357;
	add.s32 	%r8363, %r8359, %r8362;
	add.s32 	%r8364, %r8360, %r8363;
	add.s32 	%r8365, %r8361, %r8364;
	mov.u32 	%r8366, %r13633;
	mov.u32 	%r8367, %r13634;
	mov.u32 	%r8368, %r13635;
	mov.u32 	%r8369, %r13636;
	add.s32 	%r8370, %r8366, %r8365;
	add.s32 	%r8371, %r8367, %r8370;
	add.s32 	%r8372, %r8368, %r8371;
	add.s32 	%r8373, %r8369, %r8372;
	add.s32 	%r8374, %r2167, %r8373;
	add.s32 	%r8375, %r2168, %r8374;
	add.s32 	%r8376, %r2169, %r8375;
	add.s32 	%r8377, %r2170, %r8376;
	mov.u32 	%r8378, %r13641;
	mov.u32 	%r8379, %r13642;
	mov.u32 	%r8380, %r13643;
	mov.u32 	%r8381, %r13644;
	add.s32 	%r8382, %r8378, %r8377;
	add.s32 	%r8383, %r8379, %r8382;
	add.s32 	%r8384, %r8380, %r8383;
	add.s32 	%r8385, %r8381, %r8384;
	add.s32 	%r8386, %r2175, %r8385;
	add.s32 	%r8387, %r2176, %r8386;
	add.s32 	%r8388, %r2177, %r8387;
	add.s32 	%r8389, %r2178, %r8388;
	mov.u32 	%r8390, %r13649;
	mov.u32 	%r8391, %r13650;
	mov.u32 	%r8392, %r13651;
	mov.u32 	%r8393, %r13652;
	add.s32 	%r8394, %r8390, %r8389;
	add.s32 	%r8395, %r8391, %r8394;
	add.s32 	%r8396, %r8392, %r8395;
	add.s32 	%r8397, %r8393, %r8396;
	mov.u32 	%r8398, %r13653;
	mov.u32 	%r8399, %r13654;
	mov.u32 	%r8400, %r13655;
	mov.u32 	%r8401, %r13656;
	add.s32 	%r8402, %r8398, %r8397;
	add.s32 	%r8403, %r8399, %r8402;
	add.s32 	%r8404, %r8400, %r8403;
	add.s32 	%r8405, %r8401, %r8404;
	mov.u32 	%r8406, %r13657;
	mov.u32 	%r8407, %r13658;
	mov.u32 	%r8408, %r13659;
	mov.u32 	%r8409, %r13660;
	add.s32 	%r8410, %r8406, %r8405;
	add.s32 	%r8411, %r8407, %r8410;
	add.s32 	%r8412, %r8408, %r8411;
	add.s32 	%r8413, %r8409, %r8412;
	mov.u32 	%r8414, %r13661;
	mov.u32 	%r8415, %r13662;
	mov.u32 	%r8416, %r13663;
	mov.u32 	%r8417, %r13664;
	add.s32 	%r8418, %r8414, %r8413;
	add.s32 	%r8419, %r8415, %r8418;
	add.s32 	%r8420, %r8416, %r8419;
	add.s32 	%r8421, %r8417, %r8420;
	mov.u32 	%r8422, %r13665;
	mov.u32 	%r8423, %r13666;
	mov.u32 	%r8424, %r13667;
	mov.u32 	%r8425, %r13668;
	add.s32 	%r8426, %r8422, %r8421;
	add.s32 	%r8427, %r8423, %r8426;
	add.s32 	%r8428, %r8424, %r8427;
	add.s32 	%r8429, %r8425, %r8428;
	add.s32 	%r8430, %r2199, %r8429;
	add.s32 	%r8431, %r2200, %r8430;
	add.s32 	%r8432, %r2201, %r8431;
	add.s32 	%r8433, %r2202, %r8432;
	add.s32 	%r8434, %r2203, %r8433;
	add.s32 	%r8435, %r2204, %r8434;
	add.s32 	%r8436, %r2205, %r8435;
	add.s32 	%r8437, %r2206, %r8436;
	mov.u32 	%r8438, %r13677;
	mov.u32 	%r8439, %r13678;
	mov.u32 	%r8440, %r13679;
	mov.u32 	%r8441, %r13680;
	add.s32 	%r8442, %r8438, %r8437;
	add.s32 	%r8443, %r8439, %r8442;
	add.s32 	%r8444, %r8440, %r8443;
	add.s32 	%r8445, %r8441, %r8444;
	mov.u32 	%r8446, %r13681;
	mov.u32 	%r8447, %r13682;
	mov.u32 	%r8448, %r13683;
	mov.u32 	%r8449, %r13684;
	add.s32 	%r8450, %r8446, %r8445;
	add.s32 	%r8451, %r8447, %r8450;
	add.s32 	%r8452, %r8448, %r8451;
	add.s32 	%r8453, %r8449, %r8452;
	mov.u32 	%r8454, %r13685;
	mov.u32 	%r8455, %r13686;
	mov.u32 	%r8456, %r13687;
	mov.u32 	%r8457, %r13688;
	add.s32 	%r8458, %r8454, %r8453;
	add.s32 	%r8459, %r8455, %r8458;
	add.s32 	%r8460, %r8456, %r8459;
	add.s32 	%r8461, %r8457, %r8460;
	mov.u32 	%r8462, %r13689;
	mov.u32 	%r8463, %r13690;
	mov.u32 	%r8464, %r13691;
	mov.u32 	%r8465, %r13692;
	add.s32 	%r8466, %r8462, %r8461;
	add.s32 	%r8467, %r8463, %r8466;
	add.s32 	%r8468, %r8464, %r8467;
	add.s32 	%r8469, %r8465, %r8468;
	mov.u32 	%r8470, %r13693;
	mov.u32 	%r8471, %r13694;
	mov.u32 	%r8472, %r13695;
	mov.u32 	%r8473, %r13696;
	add.s32 	%r8474, %r8470, %r8469;
	add.s32 	%r8475, %r8471, %r8474;
	add.s32 	%r8476, %r8472, %r8475;
	add.s32 	%r8477, %r8473, %r8476;
	mov.u32 	%r8478, %r13697;
	mov.u32 	%r8479, %r13698;
	mov.u32 	%r8480, %r13699;
	mov.u32 	%r8481, %r13700;
	add.s32 	%r8482, %r8478, %r8477;
	add.s32 	%r8483, %r8479, %r8482;
	add.s32 	%r8484, %r8480, %r8483;
	add.s32 	%r8485, %r8481, %r8484;
	add.s32 	%r8486, %r2231, %r8485;
	add.s32 	%r8487, %r2232, %r8486;
	add.s32 	%r8488, %r2233, %r8487;
	add.s32 	%r8489, %r2234, %r8488;
	add.s32 	%r8490, %r2235, %r8489;
	add.s32 	%r8491, %r2236, %r8490;
	add.s32 	%r8492, %r2237, %r8491;
	add.s32 	%r8493, %r2238, %r8492;
	mov.u32 	%r8494, %r13709;
	mov.u32 	%r8495, %r13710;
	mov.u32 	%r8496, %r13711;
	mov.u32 	%r8497, %r13712;
	add.s32 	%r8498, %r8494, %r8493;
	add.s32 	%r8499, %r8495, %r8498;
	add.s32 	%r8500, %r8496, %r8499;
	add.s32 	%r8501, %r8497, %r8500;
	mov.u32 	%r8502, %r13713;
	mov.u32 	%r8503, %r13714;
	mov.u32 	%r8504, %r13715;
	mov.u32 	%r8505, %r13716;
	add.s32 	%r8506, %r8502, %r8501;
	add.s32 	%r8507, %r8503, %r8506;
	add.s32 	%r8508, %r8504, %r8507;
	add.s32 	%r8509, %r8505, %r8508;
	mov.u32 	%r8510, %r13717;
	mov.u32 	%r8511, %r13718;
	mov.u32 	%r8512, %r13719;
	mov.u32 	%r8513, %r13720;
	add.s32 	%r8514, %r8510, %r8509;
	add.s32 	%r8515, %r8511, %r8514;
	add.s32 	%r8516, %r8512, %r8515;
	add.s32 	%r8517, %r8513, %r8516;
	mov.u32 	%r8518, %r13721;
	mov.u32 	%r8519, %r13722;
	mov.u32 	%r8520, %r13723;
	mov.u32 	%r8521, %r13724;
	add.s32 	%r8522, %r8518, %r8517;
	add.s32 	%r8523, %r8519, %r8522;
	add.s32 	%r8524, %r8520, %r8523;
	add.s32 	%r8525, %r8521, %r8524;
	mov.u32 	%r8526, %r13725;
	mov.u32 	%r8527, %r13726;
	mov.u32 	%r8528, %r13727;
	mov.u32 	%r8529, %r13728;
	add.s32 	%r8530, %r8526, %r8525;
	add.s32 	%r8531, %r8527, %r8530;
	add.s32 	%r8532, %r8528, %r8531;
	add.s32 	%r8533, %r8529, %r8532;
	add.s32 	%r8534, %r2259, %r8533;
	add.s32 	%r8535, %r2260, %r8534;
	add.s32 	%r8536, %r2261, %r8535;
	add.s32 	%r8537, %r2262, %r8536;
	mov.u32 	%r8538, %r13733;
	mov.u32 	%r8539, %r13734;
	mov.u32 	%r8540, %r13735;
	mov.u32 	%r8541, %r13736;
	add.s32 	%r8542, %r8538, %r8537;
	add.s32 	%r8543, %r8539, %r8542;
	add.s32 	%r8544, %r8540, %r8543;
	add.s32 	%r8545, %r8541, %r8544;
	add.s32 	%r8546, %r2267, %r8545;
	add.s32 	%r8547, %r2268, %r8546;
	add.s32 	%r8548, %r2269, %r8547;
	add.s32 	%r8549, %r2270, %r8548;
	mov.u32 	%r8550, %r13741;
	mov.u32 	%r8551, %r13742;
	mov.u32 	%r8552, %r13743;
	mov.u32 	%r8553, %r13744;
	add.s32 	%r8554, %r8550, %r8549;
	add.s32 	%r8555, %r8551, %r8554;
	add.s32 	%r8556, %r8552, %r8555;
	add.s32 	%r8557, %r8553, %r8556;
	mov.u32 	%r8558, %r13745;
	mov.u32 	%r8559, %r13746;
	mov.u32 	%r8560, %r13747;
	mov.u32 	%r8561, %r13748;
	add.s32 	%r8562, %r8558, %r8557;
	add.s32 	%r8563, %r8559, %r8562;
	add.s32 	%r8564, %r8560, %r8563;
	add.s32 	%r8565, %r8561, %r8564;
	mov.u32 	%r8566, %r13749;
	mov.u32 	%r8567, %r13750;
	mov.u32 	%r8568, %r13751;
	mov.u32 	%r8569, %r13752;
	add.s32 	%r8570, %r8566, %r8565;
	add.s32 	%r8571, %r8567, %r8570;
	add.s32 	%r8572, %r8568, %r8571;
	add.s32 	%r8573, %r8569, %r8572;
	mov.u32 	%r8574, %r13753;
	mov.u32 	%r8575, %r13754;
	mov.u32 	%r8576, %r13755;
	mov.u32 	%r8577, %r13756;
	add.s32 	%r8578, %r8574, %r8573;
	add.s32 	%r8579, %r8575, %r8578;
	add.s32 	%r8580, %r8576, %r8579;
	add.s32 	%r8581, %r8577, %r8580;
	add.s32 	%r8582, %r2287, %r8581;
	add.s32 	%r8583, %r2288, %r8582;
	add.s32 	%r8584, %r2289, %r8583;
	add.s32 	%r8585, %r2290, %r8584;
	mov.u32 	%r8586, %r13761;
	mov.u32 	%r8587, %r13762;
	mov.u32 	%r8588, %r13763;
	mov.u32 	%r8589, %r13764;
	add.s32 	%r8590, %r8586, %r8585;
	add.s32 	%r8591, %r8587, %r8590;
	add.s32 	%r8592, %r8588, %r8591;
	add.s32 	%r8593, %r8589, %r8592;
	add.s32 	%r8594, %r2295, %r8593;
	add.s32 	%r8595, %r2296, %r8594;
	add.s32 	%r8596, %r2297, %r8595;
	add.s32 	%r8597, %r2298, %r8596;
	mov.u32 	%r8598, %r13769;
	mov.u32 	%r8599, %r13770;
	mov.u32 	%r8600, %r13771;
	mov.u32 	%r8601, %r13772;
	add.s32 	%r8602, %r8598, %r8597;
	add.s32 	%r8603, %r8599, %r8602;
	add.s32 	%r8604, %r8600, %r8603;
	add.s32 	%r8605, %r8601, %r8604;
	mov.u32 	%r8606, %r13773;
	mov.u32 	%r8607, %r13774;
	mov.u32 	%r8608, %r13775;
	mov.u32 	%r8609, %r13776;
	add.s32 	%r8610, %r8606, %r8605;
	add.s32 	%r8611, %r8607, %r8610;
	add.s32 	%r8612, %r8608, %r8611;
	add.s32 	%r8613, %r8609, %r8612;
	mov.u32 	%r8614, %r13777;
	mov.u32 	%r8615, %r13778;
	mov.u32 	%r8616, %r13779;
	mov.u32 	%r8617, %r13780;
	add.s32 	%r8618, %r8614, %r8613;
	add.s32 	%r8619, %r8615, %r8618;
	add.s32 	%r8620, %r8616, %r8619;
	add.s32 	%r8621, %r8617, %r8620;
	add.s32 	%r8622, %r2311, %r8621;
	add.s32 	%r8623, %r2312, %r8622;
	add.s32 	%r8624, %r2313, %r8623;
	add.s32 	%r8625, %r2314, %r8624;
	mov.u32 	%r8626, %r13785;
	mov.u32 	%r8627, %r13786;
	mov.u32 	%r8628, %r13787;
	mov.u32 	%r8629, %r13788;
	add.s32 	%r8630, %r8626, %r8625;
	add.s32 	%r8631, %r8627, %r8630;
	add.s32 	%r8632, %r8628, %r8631;
	add.s32 	%r8633, %r8629, %r8632;
	mov.u32 	%r8634, %r13789;
	mov.u32 	%r8635, %r13790;
	mov.u32 	%r8636, %r13791;
	mov.u32 	%r8637, %r13792;
	add.s32 	%r8638, %r8634, %r8633;
	add.s32 	%r8639, %r8635, %r8638;
	add.s32 	%r8640, %r8636, %r8639;
	add.s32 	%r8641, %r8637, %r8640;
	add.s32 	%r8642, %r2323, %r8641;
	add.s32 	%r8643, %r2324, %r8642;
	add.s32 	%r8644, %r2325, %r8643;
	add.s32 	%r8645, %r2326, %r8644;
	mov.u32 	%r8646, %r13797;
	mov.u32 	%r8647, %r13798;
	mov.u32 	%r8648, %r13799;
	mov.u32 	%r8649, %r13800;
	add.s32 	%r8650, %r8646, %r8645;
	add.s32 	%r8651, %r8647, %r8650;
	add.s32 	%r8652, %r8648, %r8651;
	add.s32 	%r8653, %r8649, %r8652;
	mov.u32 	%r8654, %r13801;
	mov.u32 	%r8655, %r13802;
	mov.u32 	%r8656, %r13803;
	mov.u32 	%r8657, %r13804;
	add.s32 	%r8658, %r8654, %r8653;
	add.s32 	%r8659, %r8655, %r8658;
	add.s32 	%r8660, %r8656, %r8659;
	add.s32 	%r8661, %r8657, %r8660;
	add.s32 	%r8662, %r2335, %r8661;
	add.s32 	%r8663, %r2336, %r8662;
	add.s32 	%r8664, %r2337, %r8663;
	add.s32 	%r8665, %r2338, %r8664;
	mov.u32 	%r8666, %r13809;
	mov.u32 	%r8667, %r13810;
	mov.u32 	%r8668, %r13811;
	mov.u32 	%r8669, %r13812;
	add.s32 	%r8670, %r8666, %r8665;
	add.s32 	%r8671, %r8667, %r8670;
	add.s32 	%r8672, %r8668, %r8671;
	add.s32 	%r8673, %r8669, %r8672;
	mov.u32 	%r8674, %r13813;
	mov.u32 	%r8675, %r13814;
	mov.u32 	%r8676, %r13815;
	mov.u32 	%r8677, %r13816;
	add.s32 	%r8678, %r8674, %r8673;
	add.s32 	%r8679, %r8675, %r8678;
	add.s32 	%r8680, %r8676, %r8679;
	add.s32 	%r8681, %r8677, %r8680;
	mov.u32 	%r8682, %r13817;
	mov.u32 	%r8683, %r13818;
	mov.u32 	%r8684, %r13819;
	mov.u32 	%r8685, %r13820;
	add.s32 	%r8686, %r8682, %r8681;
	add.s32 	%r8687, %r8683, %r8686;
	add.s32 	%r8688, %r8684, %r8687;
	add.s32 	%r8689, %r8685, %r8688;
	add.s32 	%r8690, %r2351, %r8689;
	add.s32 	%r8691, %r2352, %r8690;
	add.s32 	%r8692, %r2353, %r8691;
	add.s32 	%r8693, %r2354, %r8692;
	mov.u32 	%r8694, %r13825;
	mov.u32 	%r8695, %r13826;
	mov.u32 	%r8696, %r13827;
	mov.u32 	%r8697, %r13828;
	add.s32 	%r8698, %r8694, %r8693;
	add.s32 	%r8699, %r8695, %r8698;
	add.s32 	%r8700, %r8696, %r8699;
	add.s32 	%r8701, %r8697, %r8700;
	add.s32 	%r8702, %r2359, %r8701;
	add.s32 	%r8703, %r2360, %r8702;
	add.s32 	%r8704, %r2361, %r8703;
	add.s32 	%r8705, %r2362, %r8704;
	mov.u32 	%r8706, %r13833;
	mov.u32 	%r8707, %r13834;
	mov.u32 	%r8708, %r13835;
	mov.u32 	%r8709, %r13836;
	add.s32 	%r8710, %r8706, %r8705;
	add.s32 	%r8711, %r8707, %r8710;
	add.s32 	%r8712, %r8708, %r8711;
	add.s32 	%r8713, %r8709, %r8712;
	mov.u32 	%r8714, %r13837;
	mov.u32 	%r8715, %r13838;
	mov.u32 	%r8716, %r13839;
	mov.u32 	%r8717, %r13840;
	add.s32 	%r8718, %r8714, %r8713;
	add.s32 	%r8719, %r8715, %r8718;
	add.s32 	%r8720, %r8716, %r8719;
	add.s32 	%r8721, %r8717, %r8720;
	mov.u32 	%r8722, %r13841;
	mov.u32 	%r8723, %r13842;
	mov.u32 	%r8724, %r13843;
	mov.u32 	%r8725, %r13844;
	add.s32 	%r8726, %r8722, %r8721;
	add.s32 	%r8727, %r8723, %r8726;
	add.s32 	%r8728, %r8724, %r8727;
	add.s32 	%r8729, %r8725, %r8728;
	mov.u32 	%r8730, %r13845;
	mov.u32 	%r8731, %r13846;
	mov.u32 	%r8732, %r13847;
	mov.u32 	%r8733, %r13848;
	add.s32 	%r8734, %r8730, %r8729;
	add.s32 	%r8735, %r8731, %r8734;
	add.s32 	%r8736, %r8732, %r8735;
	add.s32 	%r8737, %r8733, %r8736;
	add.s32 	%r8738, %r2379, %r8737;
	add.s32 	%r8739, %r2380, %r8738;
	add.s32 	%r8740, %r2381, %r8739;
	add.s32 	%r8741, %r2382, %r8740;
	add.s32 	%r8742, %r2383, %r8741;
	add.s32 	%r8743, %r2384, %r8742;
	add.s32 	%r8744, %r2385, %r8743;
	add.s32 	%r8745, %r2386, %r8744;
	mov.u32 	%r8746, %r13857;
	mov.u32 	%r8747, %r13858;
	mov.u32 	%r8748, %r13859;
	mov.u32 	%r8749, %r13860;
	add.s32 	%r8750, %r8746, %r8745;
	add.s32 	%r8751, %r8747, %r8750;
	add.s32 	%r8752, %r8748, %r8751;
	add.s32 	%r8753, %r8749, %r8752;
	mov.u32 	%r8754, %r13861;
	mov.u32 	%r8755, %r13862;
	mov.u32 	%r8756, %r13863;
	mov.u32 	%r8757, %r13864;
	add.s32 	%r8758, %r8754, %r8753;
	add.s32 	%r8759, %r8755, %r8758;
	add.s32 	%r8760, %r8756, %r8759;
	add.s32 	%r8761, %r8757, %r8760;
	mov.u32 	%r8762, %r13865;
	mov.u32 	%r8763, %r13866;
	mov.u32 	%r8764, %r13867;
	mov.u32 	%r8765, %r13868;
	add.s32 	%r8766, %r8762, %r8761;
	add.s32 	%r8767, %r8763, %r8766;
	add.s32 	%r8768, %r8764, %r8767;
	add.s32 	%r8769, %r8765, %r8768;
	mov.u32 	%r8770, %r13869;
	mov.u32 	%r8771, %r13870;
	mov.u32 	%r8772, %r13871;
	mov.u32 	%r8773, %r13872;
	add.s32 	%r8774, %r8770, %r8769;
	add.s32 	%r8775, %r8771, %r8774;
	add.s32 	%r8776, %r8772, %r8775;
	add.s32 	%r8777, %r8773, %r8776;
	mov.u32 	%r8778, %r13873;
	mov.u32 	%r8779, %r13874;
	mov.u32 	%r8780, %r13875;
	mov.u32 	%r8781, %r13876;
	add.s32 	%r8782, %r8778, %r8777;
	add.s32 	%r8783, %r8779, %r8782;
	add.s32 	%r8784, %r8780, %r8783;
	add.s32 	%r8785, %r8781, %r8784;
	add.s32 	%r8786, %r2407, %r8785;
	add.s32 	%r8787, %r2408, %r8786;
	add.s32 	%r8788, %r2409, %r8787;
	add.s32 	%r8789, %r2410, %r8788;
	add.s32 	%r8790, %r2411, %r8789;
	add.s32 	%r8791, %r2412, %r8790;
	add.s32 	%r8792, %r2413, %r8791;
	add.s32 	%r8793, %r2414, %r8792;
	mov.u32 	%r8794, %r13885;
	mov.u32 	%r8795, %r13886;
	mov.u32 	%r8796, %r13887;
	mov.u32 	%r8797, %r13888;
	add.s32 	%r8798, %r8794, %r8793;
	add.s32 	%r8799, %r8795, %r8798;
	add.s32 	%r8800, %r8796, %r8799;
	add.s32 	%r8801, %r8797, %r8800;
	mov.u32 	%r8802, %r13889;
	mov.u32 	%r8803, %r13890;
	mov.u32 	%r8804, %r13891;
	mov.u32 	%r8805, %r13892;
	add.s32 	%r8806, %r8802, %r8801;
	add.s32 	%r8807, %r8803, %r8806;
	add.s32 	%r8808, %r8804, %r8807;
	add.s32 	%r8809, %r8805, %r8808;
	mov.u32 	%r8810, %r13893;
	mov.u32 	%r8811, %r13894;
	mov.u32 	%r8812, %r13895;
	mov.u32 	%r8813, %r13896;
	add.s32 	%r8814, %r8810, %r8809;
	add.s32 	%r8815, %r8811, %r8814;
	add.s32 	%r8816, %r8812, %r8815;
	add.s32 	%r8817, %r8813, %r8816;
	mov.u32 	%r8818, %r13897;
	mov.u32 	%r8819, %r13898;
	mov.u32 	%r8820, %r13899;
	mov.u32 	%r8821, %r13900;
	add.s32 	%r8822, %r8818, %r8817;
	add.s32 	%r8823, %r8819, %r8822;
	add.s32 	%r8824, %r8820, %r8823;
	add.s32 	%r8825, %r8821, %r8824;
	add.s32 	%r8826, %r2431, %r8825;
	add.s32 	%r8827, %r2432, %r8826;
	add.s32 	%r8828, %r2433, %r8827;
	add.s32 	%r8829, %r2434, %r8828;
	mov.u32 	%r8830, %r13905;
	mov.u32 	%r8831, %r13906;
	mov.u32 	%r8832, %r13907;
	mov.u32 	%r8833, %r13908;
	add.s32 	%r8834, %r8830, %r8829;
	add.s32 	%r8835, %r8831, %r8834;
	add.s32 	%r8836, %r8832, %r8835;
	add.s32 	%r8837, %r8833, %r8836;
	add.s32 	%r8838, %r2439, %r8837;
	add.s32 	%r8839, %r2440, %r8838;
	add.s32 	%r8840, %r2441, %r8839;
	add.s32 	%r8841, %r2442, %r8840;
	mov.u32 	%r8842, %r13913;
	mov.u32 	%r8843, %r13914;
	mov.u32 	%r8844, %r13915;
	mov.u32 	%r8845, %r13916;
	add.s32 	%r8846, %r8842, %r8841;
	add.s32 	%r8847, %r8843, %r8846;
	add.s32 	%r8848, %r8844, %r8847;
	add.s32 	%r8849, %r8845, %r8848;
	mov.u32 	%r8850, %r13917;
	mov.u32 	%r8851, %r13918;
	mov.u32 	%r8852, %r13919;
	mov.u32 	%r8853, %r13920;
	add.s32 	%r8854, %r8850, %r8849;
	add.s32 	%r8855, %r8851, %r8854;
	add.s32 	%r8856, %r8852, %r8855;
	add.s32 	%r8857, %r8853, %r8856;
	mov.u32 	%r8858, %r13921;
	mov.u32 	%r8859, %r13922;
	mov.u32 	%r8860, %r13923;
	mov.u32 	%r8861, %r13924;
	add.s32 	%r8862, %r8858, %r8857;
	add.s32 	%r8863, %r8859, %r8862;
	add.s32 	%r8864, %r8860, %r8863;
	add.s32 	%r8865, %r8861, %r8864;
	add.s32 	%r8866, %r2455, %r8865;
	add.s32 	%r8867, %r2456, %r8866;
	add.s32 	%r8868, %r2457, %r8867;
	add.s32 	%r8869, %r2458, %r8868;
	mov.u32 	%r8870, %r13929;
	mov.u32 	%r8871, %r13930;
	mov.u32 	%r8872, %r13931;
	mov.u32 	%r8873, %r13932;
	add.s32 	%r8874, %r8870, %r8869;
	add.s32 	%r8875, %r8871, %r8874;
	add.s32 	%r8876, %r8872, %r8875;
	add.s32 	%r8877, %r8873, %r8876;
	mov.u32 	%r8878, %r13933;
	mov.u32 	%r8879, %r13934;
	mov.u32 	%r8880, %r13935;
	mov.u32 	%r8881, %r13936;
	add.s32 	%r8882, %r8878, %r8877;
	add.s32 	%r8883, %r8879, %r8882;
	add.s32 	%r8884, %r8880, %r8883;
	add.s32 	%r8885, %r8881, %r8884;
	add.s32 	%r8886, %r2467, %r8885;
	add.s32 	%r8887, %r2468, %r8886;
	add.s32 	%r8888, %r2469, %r8887;
	add.s32 	%r8889, %r2470, %r8888;
	mov.u32 	%r8890, %r13941;
	mov.u32 	%r8891, %r13942;
	mov.u32 	%r8892, %r13943;
	mov.u32 	%r8893, %r13944;
	add.s32 	%r8894, %r8890, %r8889;
	add.s32 	%r8895, %r8891, %r8894;
	add.s32 	%r8896, %r8892, %r8895;
	add.s32 	%r8897, %r8893, %r8896;
	mov.u32 	%r8898, %r13945;
	mov.u32 	%r8899, %r13946;
	mov.u32 	%r8900, %r13947;
	mov.u32 	%r8901, %r13948;
	add.s32 	%r8902, %r8898, %r8897;
	add.s32 	%r8903, %r8899, %r8902;
	add.s32 	%r8904, %r8900, %r8903;
	add.s32 	%r8905, %r8901, %r8904;
	add.s32 	%r8906, %r2479, %r8905;
	add.s32 	%r8907, %r2480, %r8906;
	add.s32 	%r8908, %r2481, %r8907;
	add.s32 	%r8909, %r2482, %r8908;
	mov.u32 	%r8910, %r13953;
	mov.u32 	%r8911, %r13954;
	mov.u32 	%r8912, %r13955;
	mov.u32 	%r8913, %r13956;
	add.s32 	%r8914, %r8910, %r8909;
	add.s32 	%r8915, %r8911, %r8914;
	add.s32 	%r8916, %r8912, %r8915;
	add.s32 	%r8917, %r8913, %r8916;
	mov.u32 	%r8918, %r13957;
	mov.u32 	%r8919, %r13958;
	mov.u32 	%r8920, %r13959;
	mov.u32 	%r8921, %r13960;
	add.s32 	%r8922, %r8918, %r8917;
	add.s32 	%r8923, %r8919, %r8922;
	add.s32 	%r8924, %r8920, %r8923;
	add.s32 	%r8925, %r8921, %r8924;
	mov.u32 	%r8926, %r13961;
	mov.u32 	%r8927, %r13962;
	mov.u32 	%r8928, %r13963;
	mov.u32 	%r8929, %r13964;
	add.s32 	%r8930, %r8926, %r8925;
	add.s32 	%r8931, %r8927, %r8930;
	add.s32 	%r8932, %r8928, %r8931;
	add.s32 	%r8933, %r8929, %r8932;
	add.s32 	%r8934, %r2495, %r8933;
	add.s32 	%r8935, %r2496, %r8934;
	add.s32 	%r8936, %r2497, %r8935;
	add.s32 	%r8937, %r2498, %r8936;
	mov.u32 	%r8938, %r13969;
	mov.u32 	%r8939, %r13970;
	mov.u32 	%r8940, %r13971;
	mov.u32 	%r8941, %r13972;
	add.s32 	%r8942, %r8938, %r8937;
	add.s32 	%r8943, %r8939, %r8942;
	add.s32 	%r8944, %r8940, %r8943;
	add.s32 	%r8945, %r8941, %r8944;
	add.s32 	%r8946, %r2503, %r8945;
	add.s32 	%r8947, %r2504, %r8946;
	add.s32 	%r8948, %r2505, %r8947;
	add.s32 	%r8949, %r2506, %r8948;
	mov.u32 	%r8950, %r13977;
	mov.u32 	%r8951, %r13978;
	mov.u32 	%r8952, %r13979;
	mov.u32 	%r8953, %r13980;
	add.s32 	%r8954, %r8950, %r8949;
	add.s32 	%r8955, %r8951, %r8954;
	add.s32 	%r8956, %r8952, %r8955;
	add.s32 	%r8957, %r8953, %r8956;
	mov.u32 	%r8958, %r13981;
	mov.u32 	%r8959, %r13982;
	mov.u32 	%r8960, %r13983;
	mov.u32 	%r8961, %r13984;
	add.s32 	%r8962, %r8958, %r8957;
	add.s32 	%r8963, %r8959, %r8962;
	add.s32 	%r8964, %r8960, %r8963;
	add.s32 	%r8965, %r8961, %r8964;
	mov.u32 	%r8966, %r13985;
	mov.u32 	%r8967, %r13986;
	mov.u32 	%r8968, %r13987;
	mov.u32 	%r8969, %r13988;
	add.s32 	%r8970, %r8966, %r8965;
	add.s32 	%r8971, %r8967, %r8970;
	add.s32 	%r8972, %r8968, %r8971;
	add.s32 	%r8973, %r8969, %r8972;
	mov.u32 	%r8974, %r13989;
	mov.u32 	%r8975, %r13990;
	mov.u32 	%r8976, %r13991;
	mov.u32 	%r8977, %r13992;
	add.s32 	%r8978, %r8974, %r8973;
	add.s32 	%r8979, %r8975, %r8978;
	add.s32 	%r8980, %r8976, %r8979;
	add.s32 	%r8981, %r8977, %r8980;
	add.s32 	%r8982, %r2523, %r8981;
	add.s32 	%r8983, %r2524, %r8982;
	add.s32 	%r8984, %r2525, %r8983;
	add.s32 	%r8985, %r2526, %r8984;
	add.s32 	%r8986, %r2527, %r8985;
	add.s32 	%r8987, %r2528, %r8986;
	add.s32 	%r8988, %r2529, %r8987;
	add.s32 	%r8989, %r2530, %r8988;
	mov.u32 	%r8990, %r14001;
	mov.u32 	%r8991, %r14002;
	mov.u32 	%r8992, %r14003;
	mov.u32 	%r8993, %r14004;
	add.s32 	%r8994, %r8990, %r8989;
	add.s32 	%r8995, %r8991, %r8994;
	add.s32 	%r8996, %r8992, %r8995;
	add.s32 	%r8997, %r8993, %r8996;
	mov.u32 	%r8998, %r14005;
	mov.u32 	%r8999, %r14006;
	mov.u32 	%r9000, %r14007;
	mov.u32 	%r9001, %r14008;
	add.s32 	%r9002, %r8998, %r8997;
	add.s32 	%r9003, %r8999, %r9002;
	add.s32 	%r9004, %r9000, %r9003;
	add.s32 	%r9005, %r9001, %r9004;
	mov.u32 	%r9006, %r14009;
	mov.u32 	%r9007, %r14010;
	mov.u32 	%r9008, %r14011;
	mov.u32 	%r9009, %r14012;
	add.s32 	%r9010, %r9006, %r9005;
	add.s32 	%r9011, %r9007, %r9010;
	add.s32 	%r9012, %r9008, %r9011;
	add.s32 	%r9013, %r9009, %r9012;
	mov.u32 	%r9014, %r14013;
	mov.u32 	%r9015, %r14014;
	mov.u32 	%r9016, %r14015;
	mov.u32 	%r9017, %r14016;
	add.s32 	%r9018, %r9014, %r9013;
	add.s32 	%r9019, %r9015, %r9018;
	add.s32 	%r9020, %r9016, %r9019;
	add.s32 	%r9021, %r9017, %r9020;
	add.s32 	%r9022, %r2547, %r9021;
	add.s32 	%r9023, %r2548, %r9022;
	add.s32 	%r9024, %r2549, %r9023;
	add.s32 	%r9025, %r2550, %r9024;
	add.s32 	%r9026, %r2551, %r9025;
	add.s32 	%r9027, %r2552, %r9026;
	add.s32 	%r9028, %r2553, %r9027;
	add.s32 	%r9029, %r2554, %r9028;
	mov.u32 	%r9030, %r14025;
	mov.u32 	%r9031, %r14026;
	mov.u32 	%r9032, %r14027;
	mov.u32 	%r9033, %r14028;
	add.s32 	%r9034, %r9030, %r9029;
	add.s32 	%r9035, %r9031, %r9034;
	add.s32 	%r9036, %r9032, %r9035;
	add.s32 	%r9037, %r9033, %r9036;
	mov.u32 	%r9038, %r14029;
	mov.u32 	%r9039, %r14030;
	mov.u32 	%r9040, %r14031;
	mov.u32 	%r9041, %r14032;
	add.s32 	%r9042, %r9038, %r9037;
	add.s32 	%r9043, %r9039, %r9042;
	add.s32 	%r9044, %r9040, %r9043;
	add.s32 	%r9045, %r9041, %r9044;
	mov.u32 	%r9046, %r14033;
	mov.u32 	%r9047, %r14034;
	mov.u32 	%r9048, %r14035;
	mov.u32 	%r9049, %r14036;
	add.s32 	%r9050, %r9046, %r9045;
	add.s32 	%r9051, %r9047, %r9050;
	add.s32 	%r9052, %r9048, %r9051;
	add.s32 	%r9053, %r9049, %r9052;
	add.s32 	%r9054, %r2567, %r9053;
	add.s32 	%r9055, %r2568, %r9054;
	add.s32 	%r9056, %r2569, %r9055;
	add.s32 	%r9057, %r2570, %r9056;
	mov.u32 	%r9058, %r14041;
	mov.u32 	%r9059, %r14042;
	mov.u32 	%r9060, %r14043;
	mov.u32 	%r9061, %r14044;
	add.s32 	%r9062, %r9058, %r9057;
	add.s32 	%r9063, %r9059, %r9062;
	add.s32 	%r9064, %r9060, %r9063;
	add.s32 	%r9065, %r9061, %r9064;
	add.s32 	%r9066, %r2575, %r9065;
	add.s32 	%r9067, %r2576, %r9066;
	add.s32 	%r9068, %r2577, %r9067;
	add.s32 	%r9069, %r2578, %r9068;
	mov.u32 	%r9070, %r14049;
	mov.u32 	%r9071, %r14050;
	mov.u32 	%r9072, %r14051;
	mov.u32 	%r9073, %r14052;
	add.s32 	%r9074, %r9070, %r9069;
	add.s32 	%r9075, %r9071, %r9074;
	add.s32 	%r9076, %r9072, %r9075;
	add.s32 	%r9077, %r9073, %r9076;
	mov.u32 	%r9078, %r14053;
	mov.u32 	%r9079, %r14054;
	mov.u32 	%r9080, %r14055;
	mov.u32 	%r9081, %r14056;
	add.s32 	%r9082, %r9078, %r9077;
	add.s32 	%r9083, %r9079, %r9082;
	add.s32 	%r9084, %r9080, %r9083;
	add.s32 	%r9085, %r9081, %r9084;
	add.s32 	%r9086, %r2587, %r9085;
	add.s32 	%r9087, %r2588, %r9086;
	add.s32 	%r9088, %r2589, %r9087;
	add.s32 	%r9089, %r2590, %r9088;
	mov.u32 	%r9090, %r14061;
	mov.u32 	%r9091, %r14062;
	mov.u32 	%r9092, %r14063;
	mov.u32 	%r9093, %r14064;
	add.s32 	%r9094, %r9090, %r9089;
	add.s32 	%r9095, %r9091, %r9094;
	add.s32 	%r9096, %r9092, %r9095;
	add.s32 	%r9097, %r9093, %r9096;
	mov.u32 	%r9098, %r14065;
	mov.u32 	%r9099, %r14066;
	mov.u32 	%r9100, %r14067;
	mov.u32 	%r9101, %r14068;
	add.s32 	%r9102, %r9098, %r9097;
	add.s32 	%r9103, %r9099, %r9102;
	add.s32 	%r9104, %r9100, %r9103;
	add.s32 	%r9105, %r9101, %r9104;
	add.s32 	%r9106, %r2599, %r9105;
	add.s32 	%r9107, %r2600, %r9106;
	add.s32 	%r9108, %r2601, %r9107;
	add.s32 	%r9109, %r2602, %r9108;
	mov.u32 	%r9110, %r14073;
	mov.u32 	%r9111, %r14074;
	mov.u32 	%r9112, %r14075;
	mov.u32 	%r9113, %r14076;
	add.s32 	%r9114, %r9110, %r9109;
	add.s32 	%r9115, %r9111, %r9114;
	add.s32 	%r9116, %r9112, %r9115;
	add.s32 	%r9117, %r9113, %r9116;
	add.s32 	%r9118, %r2607, %r9117;
	add.s32 	%r9119, %r2608, %r9118;
	add.s32 	%r9120, %r2609, %r9119;
	add.s32 	%r9121, %r2610, %r9120;
	mov.u32 	%r9122, %r14081;
	mov.u32 	%r9123, %r14082;
	mov.u32 	%r9124, %r14083;
	mov.u32 	%r9125, %r14084;
	add.s32 	%r9126, %r9122, %r9121;
	add.s32 	%r9127, %r9123, %r9126;
	add.s32 	%r9128, %r9124, %r9127;
	add.s32 	%r9129, %r9125, %r9128;
	mov.u32 	%r9130, %r14085;
	mov.u32 	%r9131, %r14086;
	mov.u32 	%r9132, %r14087;
	mov.u32 	%r9133, %r14088;
	add.s32 	%r9134, %r9130, %r9129;
	add.s32 	%r9135, %r9131, %r9134;
	add.s32 	%r9136, %r9132, %r9135;
	add.s32 	%r9137, %r9133, %r9136;
	mov.u32 	%r9138, %r14089;
	mov.u32 	%r9139, %r14090;
	mov.u32 	%r9140, %r14091;
	mov.u32 	%r9141, %r14092;
	add.s32 	%r9142, %r9138, %r9137;
	add.s32 	%r9143, %r9139, %r9142;
	add.s32 	%r9144, %r9140, %r9143;
	add.s32 	%r9145, %r9141, %r9144;
	add.s32 	%r9146, %r2623, %r9145;
	add.s32 	%r9147, %r2624, %r9146;
	add.s32 	%r9148, %r2625, %r9147;
	add.s32 	%r9149, %r2626, %r9148;
	add.s32 	%r9150, %r2627, %r9149;
	add.s32 	%r9151, %r2628, %r9150;
	add.s32 	%r9152, %r2629, %r9151;
	add.s32 	%r9153, %r2630, %r9152;
	mov.u32 	%r9154, %r14101;
	mov.u32 	%r9155, %r14102;
	mov.u32 	%r9156, %r14103;
	mov.u32 	%r9157, %r14104;
	add.s32 	%r9158, %r9154, %r9153;
	add.s32 	%r9159, %r9155, %r9158;
	add.s32 	%r9160, %r9156, %r9159;
	add.s32 	%r9161, %r9157, %r9160;
	mov.u32 	%r9162, %r14105;
	mov.u32 	%r9163, %r14106;
	mov.u32 	%r9164, %r14107;
	mov.u32 	%r9165, %r14108;
	add.s32 	%r9166, %r9162, %r9161;
	add.s32 	%r9167, %r9163, %r9166;
	add.s32 	%r9168, %r9164, %r9167;
	add.s32 	%r9169, %r9165, %r9168;
	mov.u32 	%r9170, %r14109;
	mov.u32 	%r9171, %r14110;
	mov.u32 	%r9172, %r14111;
	mov.u32 	%r9173, %r14112;
	add.s32 	%r9174, %r9170, %r9169;
	add.s32 	%r9175, %r9171, %r9174;
	add.s32 	%r9176, %r9172, %r9175;
	add.s32 	%r9177, %r9173, %r9176;
	mov.u32 	%r9178, %r14113;
	mov.u32 	%r9179, %r14114;
	mov.u32 	%r9180, %r14115;
	mov.u32 	%r9181, %r14116;
	add.s32 	%r9182, %r9178, %r9177;
	add.s32 	%r9183, %r9179, %r9182;
	add.s32 	%r9184, %r9180, %r9183;
	add.s32 	%r9185, %r9181, %r9184;
	add.s32 	%r9186, %r2647, %r9185;
	add.s32 	%r9187, %r2648, %r9186;
	add.s32 	%r9188, %r2649, %r9187;
	add.s32 	%r9189, %r2650, %r9188;
	add.s32 	%r9190, %r2651, %r9189;
	add.s32 	%r9191, %r2652, %r9190;
	add.s32 	%r9192, %r2653, %r9191;
	add.s32 	%r9193, %r2654, %r9192;
	mov.u32 	%r9194, %r14125;
	mov.u32 	%r9195, %r14126;
	mov.u32 	%r9196, %r14127;
	mov.u32 	%r9197, %r14128;
	add.s32 	%r9198, %r9194, %r9193;
	add.s32 	%r9199, %r9195, %r9198;
	add.s32 	%r9200, %r9196, %r9199;
	add.s32 	%r9201, %r9197, %r9200;
	mov.u32 	%r9202, %r14129;
	mov.u32 	%r9203, %r14130;
	mov.u32 	%r9204, %r14131;
	mov.u32 	%r9205, %r14132;
	add.s32 	%r9206, %r9202, %r9201;
	add.s32 	%r9207, %r9203, %r9206;
	add.s32 	%r9208, %r9204, %r9207;
	add.s32 	%r9209, %r9205, %r9208;
	mov.u32 	%r9210, %r14133;
	mov.u32 	%r9211, %r14134;
	mov.u32 	%r9212, %r14135;
	mov.u32 	%r9213, %r14136;
	add.s32 	%r9214, %r9210, %r9209;
	add.s32 	%r9215, %r9211, %r9214;
	add.s32 	%r9216, %r9212, %r9215;
	add.s32 	%r9217, %r9213, %r9216;
	add.s32 	%r9218, %r2667, %r9217;
	add.s32 	%r9219, %r2668, %r9218;
	add.s32 	%r9220, %r2669, %r9219;
	add.s32 	%r9221, %r2670, %r9220;
	mov.u32 	%r9222, %r14141;
	mov.u32 	%r9223, %r14142;
	mov.u32 	%r9224, %r14143;
	mov.u32 	%r9225, %r14144;
	add.s32 	%r9226, %r9222, %r9221;
	add.s32 	%r9227, %r9223, %r9226;
	add.s32 	%r9228, %r9224, %r9227;
	add.s32 	%r9229, %r9225, %r9228;
	add.s32 	%r9230, %r2675, %r9229;
	add.s32 	%r9231, %r2676, %r9230;
	add.s32 	%r9232, %r2677, %r9231;
	add.s32 	%r9233, %r2678, %r9232;
	mov.u32 	%r9234, %r14149;
	mov.u32 	%r9235, %r14150;
	mov.u32 	%r9236, %r14151;
	mov.u32 	%r9237, %r14152;
	add.s32 	%r9238, %r9234, %r9233;
	add.s32 	%r9239, %r9235, %r9238;
	add.s32 	%r9240, %r9236, %r9239;
	add.s32 	%r9241, %r9237, %r9240;
	mov.u32 	%r9242, %r14153;
	mov.u32 	%r9243, %r14154;
	mov.u32 	%r9244, %r14155;
	mov.u32 	%r9245, %r14156;
	add.s32 	%r9246, %r9242, %r9241;
	add.s32 	%r9247, %r9243, %r9246;
	add.s32 	%r9248, %r9244, %r9247;
	add.s32 	%r9249, %r9245, %r9248;
	add.s32 	%r9250, %r2687, %r9249;
	add.s32 	%r9251, %r2688, %r9250;
	add.s32 	%r9252, %r2689, %r9251;
	add.s32 	%r9253, %r2690, %r9252;
	mov.u32 	%r9254, %r14161;
	mov.u32 	%r9255, %r14162;
	mov.u32 	%r9256, %r14163;
	mov.u32 	%r9257, %r14164;
	add.s32 	%r9258, %r9254, %r9253;
	add.s32 	%r9259, %r9255, %r9258;
	add.s32 	%r9260, %r9256, %r9259;
	add.s32 	%r9261, %r9257, %r9260;
	mov.u32 	%r9262, %r14165;
	mov.u32 	%r9263, %r14166;
	mov.u32 	%r9264, %r14167;
	mov.u32 	%r9265, %r14168;
	add.s32 	%r9266, %r9262, %r9261;
	add.s32 	%r9267, %r9263, %r9266;
	add.s32 	%r9268, %r9264, %r9267;
	add.s32 	%r9269, %r9265, %r9268;
	add.s32 	%r9270, %r2699, %r9269;
	add.s32 	%r9271, %r2700, %r9270;
	add.s32 	%r9272, %r2701, %r9271;
	add.s32 	%r9273, %r2702, %r9272;
	mov.u32 	%r9274, %r14173;
	mov.u32 	%r9275, %r14174;
	mov.u32 	%r9276, %r14175;
	mov.u32 	%r9277, %r14176;
	add.s32 	%r9278, %r9274, %r9273;
	add.s32 	%r9279, %r9275, %r9278;
	add.s32 	%r9280, %r9276, %r9279;
	add.s32 	%r9281, %r9277, %r9280;
	add.s32 	%r9282, %r2707, %r9281;
	add.s32 	%r9283, %r2708, %r9282;
	add.s32 	%r9284, %r2709, %r9283;
	add.s32 	%r9285, %r2710, %r9284;
	mov.u32 	%r9286, %r14181;
	mov.u32 	%r9287, %r14182;
	mov.u32 	%r9288, %r14183;
	mov.u32 	%r9289, %r14184;
	add.s32 	%r9290, %r9286, %r9285;
	add.s32 	%r9291, %r9287, %r9290;
	add.s32 	%r9292, %r9288, %r9291;
	add.s32 	%r9293, %r9289, %r9292;
	mov.u32 	%r9294, %r14185;
	mov.u32 	%r9295, %r14186;
	mov.u32 	%r9296, %r14187;
	mov.u32 	%r9297, %r14188;
	add.s32 	%r9298, %r9294, %r9293;
	add.s32 	%r9299, %r9295, %r9298;
	add.s32 	%r9300, %r9296, %r9299;
	add.s32 	%r9301, %r9297, %r9300;
	mov.u32 	%r9302, %r14189;
	mov.u32 	%r9303, %r14190;
	mov.u32 	%r9304, %r14191;
	mov.u32 	%r9305, %r14192;
	add.s32 	%r9306, %r9302, %r9301;
	add.s32 	%r9307, %r9303, %r9306;
	add.s32 	%r9308, %r9304, %r9307;
	add.s32 	%r9309, %r9305, %r9308;
	add.s32 	%r9310, %r2723, %r9309;
	add.s32 	%r9311, %r2724, %r9310;
	add.s32 	%r9312, %r2725, %r9311;
	add.s32 	%r9313, %r2726, %r9312;
	add.s32 	%r9314, %r2727, %r9313;
	add.s32 	%r9315, %r2728, %r9314;
	add.s32 	%r9316, %r2729, %r9315;
	add.s32 	%r9317, %r2730, %r9316;
	mov.u32 	%r9318, %r14201;
	mov.u32 	%r9319, %r14202;
	mov.u32 	%r9320, %r14203;
	mov.u32 	%r9321, %r14204;
	add.s32 	%r9322, %r9318, %r9317;
	add.s32 	%r9323, %r9319, %r9322;
	add.s32 	%r9324, %r9320, %r9323;
	add.s32 	%r9325, %r9321, %r9324;
	mov.u32 	%r9326, %r14205;
	mov.u32 	%r9327, %r14206;
	mov.u32 	%r9328, %r14207;
	mov.u32 	%r9329, %r14208;
	add.s32 	%r9330, %r9326, %r9325;
	add.s32 	%r9331, %r9327, %r9330;
	add.s32 	%r9332, %r9328, %r9331;
	add.s32 	%r9333, %r9329, %r9332;
	mov.u32 	%r9334, %r14209;
	mov.u32 	%r9335, %r14210;
	mov.u32 	%r9336, %r14211;
	mov.u32 	%r9337, %r14212;
	add.s32 	%r9338, %r9334, %r9333;
	add.s32 	%r9339, %r9335, %r9338;
	add.s32 	%r9340, %r9336, %r9339;
	add.s32 	%r9341, %r9337, %r9340;
	mov.u32 	%r9342, %r14213;
	mov.u32 	%r9343, %r14214;
	mov.u32 	%r9344, %r14215;
	mov.u32 	%r9345, %r14216;
	add.s32 	%r9346, %r9342, %r9341;
	add.s32 	%r9347, %r9343, %r9346;
	add.s32 	%r9348, %r9344, %r9347;
	add.s32 	%r9349, %r9345, %r9348;
	add.s32 	%r9350, %r2747, %r9349;
	add.s32 	%r9351, %r2748, %r9350;
	add.s32 	%r9352, %r2749, %r9351;
	add.s32 	%r9353, %r2750, %r9352;
	add.s32 	%r9354, %r2751, %r9353;
	add.s32 	%r9355, %r2752, %r9354;
	add.s32 	%r9356, %r2753, %r9355;
	add.s32 	%r9357, %r2754, %r9356;
	mov.u32 	%r9358, %r14225;
	mov.u32 	%r9359, %r14226;
	mov.u32 	%r9360, %r14227;
	mov.u32 	%r9361, %r14228;
	add.s32 	%r9362, %r9358, %r9357;
	add.s32 	%r9363, %r9359, %r9362;
	add.s32 	%r9364, %r9360, %r9363;
	add.s32 	%r9365, %r9361, %r9364;
	mov.u32 	%r9366, %r14229;
	mov.u32 	%r9367, %r14230;
	mov.u32 	%r9368, %r14231;
	mov.u32 	%r9369, %r14232;
	add.s32 	%r9370, %r9366, %r9365;
	add.s32 	%r9371, %r9367, %r9370;
	add.s32 	%r9372, %r9368, %r9371;
	add.s32 	%r9373, %r9369, %r9372;
	mov.u32 	%r9374, %r14233;
	mov.u32 	%r9375, %r14234;
	mov.u32 	%r9376, %r14235;
	mov.u32 	%r9377, %r14236;
	add.s32 	%r9378, %r9374, %r9373;
	add.s32 	%r9379, %r9375, %r9378;
	add.s32 	%r9380, %r9376, %r9379;
	add.s32 	%r9381, %r9377, %r9380;
	add.s32 	%r9382, %r2767, %r9381;
	add.s32 	%r9383, %r2768, %r9382;
	add.s32 	%r9384, %r2769, %r9383;
	add.s32 	%r9385, %r2770, %r9384;
	mov.u32 	%r9386, %r14241;
	mov.u32 	%r9387, %r14242;
	mov.u32 	%r9388, %r14243;
	mov.u32 	%r9389, %r14244;
	add.s32 	%r9390, %r9386, %r9385;
	add.s32 	%r9391, %r9387, %r9390;
	add.s32 	%r9392, %r9388, %r9391;
	add.s32 	%r9393, %r9389, %r9392;
	add.s32 	%r9394, %r2775, %r9393;
	add.s32 	%r9395, %r2776, %r9394;
	add.s32 	%r9396, %r2777, %r9395;
	add.s32 	%r9397, %r2778, %r9396;
	mov.u32 	%r9398, %r14249;
	mov.u32 	%r9399, %r14250;
	mov.u32 	%r9400, %r14251;
	mov.u32 	%r9401, %r14252;
	add.s32 	%r9402, %r9398, %r9397;
	add.s32 	%r9403, %r9399, %r9402;
	add.s32 	%r9404, %r9400, %r9403;
	add.s32 	%r9405, %r9401, %r9404;
	mov.u32 	%r9406, %r14253;
	mov.u32 	%r9407, %r14254;
	mov.u32 	%r9408, %r14255;
	mov.u32 	%r9409, %r14256;
	add.s32 	%r9410, %r9406, %r9405;
	add.s32 	%r9411, %r9407, %r9410;
	add.s32 	%r9412, %r9408, %r9411;
	add.s32 	%r9413, %r9409, %r9412;
	add.s32 	%r9414, %r2787, %r9413;
	add.s32 	%r9415, %r2788, %r9414;
	add.s32 	%r9416, %r2789, %r9415;
	add.s32 	%r9417, %r2790, %r9416;
	mov.u32 	%r9418, %r14261;
	mov.u32 	%r9419, %r14262;
	mov.u32 	%r9420, %r14263;
	mov.u32 	%r9421, %r14264;
	add.s32 	%r9422, %r9418, %r9417;
	add.s32 	%r9423, %r9419, %r9422;
	add.s32 	%r9424, %r9420, %r9423;
	add.s32 	%r9425, %r9421, %r9424;
	mov.u32 	%r9426, %r14265;
	mov.u32 	%r9427, %r14266;
	mov.u32 	%r9428, %r14267;
	mov.u32 	%r9429, %r14268;
	add.s32 	%r9430, %r9426, %r9425;
	add.s32 	%r9431, %r9427, %r9430;
	add.s32 	%r9432, %r9428, %r9431;
	add.s32 	%r9433, %r9429, %r9432;
	add.s32 	%r9434, %r2799, %r9433;
	add.s32 	%r9435, %r2800, %r9434;
	add.s32 	%r9436, %r2801, %r9435;
	add.s32 	%r9437, %r2802, %r9436;
	mov.u32 	%r9438, %r14273;
	mov.u32 	%r9439, %r14274;
	mov.u32 	%r9440, %r14275;
	mov.u32 	%r9441, %r14276;
	add.s32 	%r9442, %r9438, %r9437;
	add.s32 	%r9443, %r9439, %r9442;
	add.s32 	%r9444, %r9440, %r9443;
	add.s32 	%r9445, %r9441, %r9444;
	add.s32 	%r9446, %r2807, %r9445;
	add.s32 	%r9447, %r2808, %r9446;
	add.s32 	%r9448, %r2809, %r9447;
	add.s32 	%r9449, %r2810, %r9448;
	mov.u32 	%r9450, %r14281;
	mov.u32 	%r9451, %r14282;
	mov.u32 	%r9452, %r14283;
	mov.u32 	%r9453, %r14284;
	add.s32 	%r9454, %r9450, %r9449;
	add.s32 	%r9455, %r9451, %r9454;
	add.s32 	%r9456, %r9452, %r9455;
	add.s32 	%r9457, %r9453, %r9456;
	mov.u32 	%r9458, %r14285;
	mov.u32 	%r9459, %r14286;
	mov.u32 	%r9460, %r14287;
	mov.u32 	%r9461, %r14288;
	add.s32 	%r9462, %r9458, %r9457;
	add.s32 	%r9463, %r9459, %r9462;
	add.s32 	%r9464, %r9460, %r9463;
	add.s32 	%r9465, %r9461, %r9464;
	mov.u32 	%r9466, %r14289;
	mov.u32 	%r9467, %r14290;
	mov.u32 	%r9468, %r14291;
	mov.u32 	%r9469, %r14292;
	add.s32 	%r9470, %r9466, %r9465;
	add.s32 	%r9471, %r9467, %r9470;
	add.s32 	%r9472, %r9468, %r9471;
	add.s32 	%r9473, %r9469, %r9472;
	add.s32 	%r9474, %r2823, %r9473;
	add.s32 	%r9475, %r2824, %r9474;
	add.s32 	%r9476, %r2825, %r9475;
	add.s32 	%r9477, %r2826, %r9476;
	add.s32 	%r9478, %r2827, %r9477;
	add.s32 	%r9479, %r2828, %r9478;
	add.s32 	%r9480, %r2829, %r9479;
	add.s32 	%r9481, %r2830, %r9480;
	mov.u32 	%r9482, %r14301;
	mov.u32 	%r9483, %r14302;
	mov.u32 	%r9484, %r14303;
	mov.u32 	%r9485, %r14304;
	add.s32 	%r9486, %r9482, %r9481;
	add.s32 	%r9487, %r9483, %r9486;
	add.s32 	%r9488, %r9484, %r9487;
	add.s32 	%r9489, %r9485, %r9488;
	mov.u32 	%r9490, %r14305;
	mov.u32 	%r9491, %r14306;
	mov.u32 	%r9492, %r14307;
	mov.u32 	%r9493, %r14308;
	add.s32 	%r9494, %r9490, %r9489;
	add.s32 	%r9495, %r9491, %r9494;
	add.s32 	%r9496, %r9492, %r9495;
	add.s32 	%r9497, %r9493, %r9496;
	mov.u32 	%r9498, %r14309;
	mov.u32 	%r9499, %r14310;
	mov.u32 	%r9500, %r14311;
	mov.u32 	%r9501, %r14312;
	add.s32 	%r9502, %r9498, %r9497;
	add.s32 	%r9503, %r9499, %r9502;
	add.s32 	%r9504, %r9500, %r9503;
	add.s32 	%r9505, %r9501, %r9504;
	mov.u32 	%r9506, %r14313;
	mov.u32 	%r9507, %r14314;
	mov.u32 	%r9508, %r14315;
	mov.u32 	%r9509, %r14316;
	add.s32 	%r9510, %r9506, %r9505;
	add.s32 	%r9511, %r9507, %r9510;
	add.s32 	%r9512, %r9508, %r9511;
	add.s32 	%r9513, %r9509, %r9512;
	add.s32 	%r9514, %r2847, %r9513;
	add.s32 	%r9515, %r2848, %r9514;
	add.s32 	%r9516, %r2849, %r9515;
	add.s32 	%r9517, %r2850, %r9516;
	add.s32 	%r9518, %r2851, %r9517;
	add.s32 	%r9519, %r2852, %r9518;
	add.s32 	%r9520, %r2853, %r9519;
	add.s32 	%r9521, %r2854, %r9520;
	mov.u32 	%r9522, %r14325;
	mov.u32 	%r9523, %r14326;
	mov.u32 	%r9524, %r14327;
	mov.u32 	%r9525, %r14328;
	add.s32 	%r9526, %r9522, %r9521;
	add.s32 	%r9527, %r9523, %r9526;
	add.s32 	%r9528, %r9524, %r9527;
	add.s32 	%r9529, %r9525, %r9528;
	mov.u32 	%r9530, %r14329;
	mov.u32 	%r9531, %r14330;
	mov.u32 	%r9532, %r14331;
	mov.u32 	%r9533, %r14332;
	add.s32 	%r9534, %r9530, %r9529;
	add.s32 	%r9535, %r9531, %r9534;
	add.s32 	%r9536, %r9532, %r9535;
	add.s32 	%r9537, %r9533, %r9536;
	mov.u32 	%r9538, %r14333;
	mov.u32 	%r9539, %r14334;
	mov.u32 	%r9540, %r14335;
	mov.u32 	%r9541, %r14336;
	add.s32 	%r9542, %r9538, %r9537;
	add.s32 	%r9543, %r9539, %r9542;
	add.s32 	%r9544, %r9540, %r9543;
	add.s32 	%r9545, %r9541, %r9544;
	add.s32 	%r9546, %r2867, %r9545;
	add.s32 	%r9547, %r2868, %r9546;
	add.s32 	%r9548, %r2869, %r9547;
	add.s32 	%r9549, %r2870, %r9548;
	mov.u32 	%r9550, %r14341;
	mov.u32 	%r9551, %r14342;
	mov.u32 	%r9552, %r14343;
	mov.u32 	%r9553, %r14344;
	add.s32 	%r9554, %r9550, %r9549;
	add.s32 	%r9555, %r9551, %r9554;
	add.s32 	%r9556, %r9552, %r9555;
	add.s32 	%r9557, %r9553, %r9556;
	add.s32 	%r9558, %r2875, %r9557;
	add.s32 	%r9559, %r2876, %r9558;
	add.s32 	%r9560, %r2877, %r9559;
	add.s32 	%r9561, %r2878, %r9560;
	mov.u32 	%r9562, %r14349;
	mov.u32 	%r9563, %r14350;
	mov.u32 	%r9564, %r14351;
	mov.u32 	%r9565, %r14352;
	add.s32 	%r9566, %r9562, %r9561;
	add.s32 	%r9567, %r9563, %r9566;
	add.s32 	%r9568, %r9564, %r9567;
	add.s32 	%r9569, %r9565, %r9568;
	mov.u32 	%r9570, %r14353;
	mov.u32 	%r9571, %r14354;
	mov.u32 	%r9572, %r14355;
	mov.u32 	%r9573, %r14356;
	add.s32 	%r9574, %r9570, %r9569;
	add.s32 	%r9575, %r9571, %r9574;
	add.s32 	%r9576, %r9572, %r9575;
	add.s32 	%r9577, %r9573, %r9576;
	add.s32 	%r9578, %r2887, %r9577;
	add.s32 	%r9579, %r2888, %r9578;
	add.s32 	%r9580, %r2889, %r9579;
	add.s32 	%r9581, %r2890, %r9580;
	mov.u32 	%r9582, %r14361;
	mov.u32 	%r9583, %r14362;
	mov.u32 	%r9584, %r14363;
	mov.u32 	%r9585, %r14364;
	add.s32 	%r9586, %r9582, %r9581;
	add.s32 	%r9587, %r9583, %r9586;
	add.s32 	%r9588, %r9584, %r9587;
	add.s32 	%r9589, %r9585, %r9588;
	mov.u32 	%r9590, %r14365;
	mov.u32 	%r9591, %r14366;
	mov.u32 	%r9592, %r14367;
	mov.u32 	%r9593, %r14368;
	add.s32 	%r9594, %r9590, %r9589;
	add.s32 	%r9595, %r9591, %r9594;
	add.s32 	%r9596, %r9592, %r9595;
	add.s32 	%r9597, %r9593, %r9596;
	add.s32 	%r9598, %r2899, %r9597;
	add.s32 	%r9599, %r2900, %r9598;
	add.s32 	%r9600, %r2901, %r9599;
	add.s32 	%r9601, %r2902, %r9600;
	mov.u32 	%r9602, %r14373;
	mov.u32 	%r9603, %r14374;
	mov.u32 	%r9604, %r14375;
	mov.u32 	%r9605, %r14376;
	add.s32 	%r9606, %r9602, %r9601;
	add.s32 	%r9607, %r9603, %r9606;
	add.s32 	%r9608, %r9604, %r9607;
	add.s32 	%r9609, %r9605, %r9608;
	add.s32 	%r9610, %r2907, %r9609;
	add.s32 	%r9611, %r2908, %r9610;
	add.s32 	%r9612, %r2909, %r9611;
	add.s32 	%r9613, %r2910, %r9612;
	mov.u32 	%r9614, %r14381;
	mov.u32 	%r9615, %r14382;
	mov.u32 	%r9616, %r14383;
	mov.u32 	%r9617, %r14384;
	add.s32 	%r9618, %r9614, %r9613;
	add.s32 	%r9619, %r9615, %r9618;
	add.s32 	%r9620, %r9616, %r9619;
	add.s32 	%r9621, %r9617, %r9620;
	mov.u32 	%r9622, %r14385;
	mov.u32 	%r9623, %r14386;
	mov.u32 	%r9624, %r14387;
	mov.u32 	%r9625, %r14388;
	add.s32 	%r9626, %r9622, %r9621;
	add.s32 	%r9627, %r9623, %r9626;
	add.s32 	%r9628, %r9624, %r9627;
	add.s32 	%r9629, %r9625, %r9628;
	mov.u32 	%r9630, %r14389;
	mov.u32 	%r9631, %r14390;
	mov.u32 	%r9632, %r14391;
	mov.u32 	%r9633, %r14392;
	add.s32 	%r9634, %r9630, %r9629;
	add.s32 	%r9635, %r9631, %r9634;
	add.s32 	%r9636, %r9632, %r9635;
	add.s32 	%r9637, %r9633, %r9636;
	add.s32 	%r9638, %r2923, %r9637;
	add.s32 	%r9639, %r2924, %r9638;
	add.s32 	%r9640, %r2925, %r9639;
	add.s32 	%r9641, %r2926, %r9640;
	add.s32 	%r9642, %r2927, %r9641;
	add.s32 	%r9643, %r2928, %r9642;
	add.s32 	%r9644, %r2929, %r9643;
	add.s32 	%r9645, %r2930, %r9644;
	mov.u32 	%r9646, %r14401;
	mov.u32 	%r9647, %r14402;
	mov.u32 	%r9648, %r14403;
	mov.u32 	%r9649, %r14404;
	add.s32 	%r9650, %r9646, %r9645;
	add.s32 	%r9651, %r9647, %r9650;
	add.s32 	%r9652, %r9648, %r9651;
	add.s32 	%r9653, %r9649, %r9652;
	mov.u32 	%r9654, %r14405;
	mov.u32 	%r9655, %r14406;
	mov.u32 	%r9656, %r14407;
	mov.u32 	%r9657, %r14408;
	add.s32 	%r9658, %r9654, %r9653;
	add.s32 	%r9659, %r9655, %r9658;
	add.s32 	%r9660, %r9656, %r9659;
	add.s32 	%r9661, %r9657, %r9660;
	mov.u32 	%r9662, %r14409;
	mov.u32 	%r9663, %r14410;
	mov.u32 	%r9664, %r14411;
	mov.u32 	%r9665, %r14412;
	add.s32 	%r9666, %r9662, %r9661;
	add.s32 	%r9667, %r9663, %r9666;
	add.s32 	%r9668, %r9664, %r9667;
	add.s32 	%r9669, %r9665, %r9668;
	add.s32 	%r9670, %r2943, %r9669;
	add.s32 	%r9671, %r2944, %r9670;
	add.s32 	%r9672, %r2945, %r9671;
	add.s32 	%r9673, %r2946, %r9672;
	add.s32 	%r9674, %r2947, %r9673;
	add.s32 	%r9675, %r2948, %r9674;
	add.s32 	%r9676, %r2949, %r9675;
	add.s32 	%r9677, %r2950, %r9676;
	mov.u32 	%r9678, %r14421;
	mov.u32 	%r9679, %r14422;
	mov.u32 	%r9680, %r14423;
	mov.u32 	%r9681, %r14424;
	add.s32 	%r9682, %r9678, %r9677;
	add.s32 	%r9683, %r9679, %r9682;
	add.s32 	%r9684, %r9680, %r9683;
	add.s32 	%r9685, %r9681, %r9684;
	mov.u32 	%r9686, %r14425;
	mov.u32 	%r9687, %r14426;
	mov.u32 	%r9688, %r14427;
	mov.u32 	%r9689, %r14428;
	add.s32 	%r9690, %r9686, %r9685;
	add.s32 	%r9691, %r9687, %r9690;
	add.s32 	%r9692, %r9688, %r9691;
	add.s32 	%r9693, %r9689, %r9692;
	mov.u32 	%r9694, %r14429;
	mov.u32 	%r9695, %r14430;
	mov.u32 	%r9696, %r14431;
	mov.u32 	%r9697, %r14432;
	add.s32 	%r9698, %r9694, %r9693;
	add.s32 	%r9699, %r9695, %r9698;
	add.s32 	%r9700, %r9696, %r9699;
	add.s32 	%r9701, %r9697, %r9700;
	add.s32 	%r9702, %r2963, %r9701;
	add.s32 	%r9703, %r2964, %r9702;
	add.s32 	%r9704, %r2965, %r9703;
	add.s32 	%r9705, %r2966, %r9704;
	add.s32 	%r9706, %r2967, %r9705;
	add.s32 	%r9707, %r2968, %r9706;
	add.s32 	%r9708, %r2969, %r9707;
	add.s32 	%r9709, %r2970, %r9708;
	mov.u32 	%r9710, %r14441;
	mov.u32 	%r9711, %r14442;
	mov.u32 	%r9712, %r14443;
	mov.u32 	%r9713, %r14444;
	add.s32 	%r9714, %r9710, %r9709;
	add.s32 	%r9715, %r9711, %r9714;
	add.s32 	%r9716, %r9712, %r9715;
	add.s32 	%r9717, %r9713, %r9716;
	mov.u32 	%r9718, %r14445;
	mov.u32 	%r9719, %r14446;
	mov.u32 	%r9720, %r14447;
	mov.u32 	%r9721, %r14448;
	add.s32 	%r9722, %r9718, %r9717;
	add.s32 	%r9723, %r9719, %r9722;
	add.s32 	%r9724, %r9720, %r9723;
	add.s32 	%r9725, %r9721, %r9724;
	mov.u32 	%r9726, %r14449;
	mov.u32 	%r9727, %r14450;
	mov.u32 	%r9728, %r14451;
	mov.u32 	%r9729, %r14452;
	add.s32 	%r9730, %r9726, %r9725;
	add.s32 	%r9731, %r9727, %r9730;
	add.s32 	%r9732, %r9728, %r9731;
	add.s32 	%r9733, %r9729, %r9732;
	add.s32 	%r9734, %r2983, %r9733;
	add.s32 	%r9735, %r2984, %r9734;
	add.s32 	%r9736, %r2985, %r9735;
	add.s32 	%r9737, %r2986, %r9736;
	add.s32 	%r9738, %r2987, %r9737;
	add.s32 	%r9739, %r2988, %r9738;
	add.s32 	%r9740, %r2989, %r9739;
	add.s32 	%r9741, %r2990, %r9740;
	mov.u32 	%r9742, %r14461;
	mov.u32 	%r9743, %r14462;
	mov.u32 	%r9744, %r14463;
	mov.u32 	%r9745, %r14464;
	add.s32 	%r9746, %r9742, %r9741;
	add.s32 	%r9747, %r9743, %r9746;
	add.s32 	%r9748, %r9744, %r9747;
	add.s32 	%r9749, %r9745, %r9748;
	mov.u32 	%r9750, %r14465;
	mov.u32 	%r9751, %r14466;
	mov.u32 	%r9752, %r14467;
	mov.u32 	%r9753, %r14468;
	add.s32 	%r9754, %r9750, %r9749;
	add.s32 	%r9755, %r9751, %r9754;
	add.s32 	%r9756, %r9752, %r9755;
	add.s32 	%r9757, %r9753, %r9756;
	mov.u32 	%r9758, %r14469;
	mov.u32 	%r9759, %r14470;
	mov.u32 	%r9760, %r14471;
	mov.u32 	%r9761, %r14472;
	add.s32 	%r9762, %r9758, %r9757;
	add.s32 	%r9763, %r9759, %r9762;
	add.s32 	%r9764, %r9760, %r9763;
	add.s32 	%r9765, %r9761, %r9764;
	add.s32 	%r9766, %r3003, %r9765;
	add.s32 	%r9767, %r3004, %r9766;
	add.s32 	%r9768, %r3005, %r9767;
	add.s32 	%r9769, %r3006, %r9768;
	add.s32 	%r9770, %r3007, %r9769;
	add.s32 	%r9771, %r3008, %r9770;
	add.s32 	%r9772, %r3009, %r9771;
	add.s32 	%r9773, %r3010, %r9772;
	mov.u32 	%r9774, %r14481;
	mov.u32 	%r9775, %r14482;
	mov.u32 	%r9776, %r14483;
	mov.u32 	%r9777, %r14484;
	add.s32 	%r9778, %r9774, %r9773;
	add.s32 	%r9779, %r9775, %r9778;
	add.s32 	%r9780, %r9776, %r9779;
	add.s32 	%r9781, %r9777, %r9780;
	mov.u32 	%r9782, %r14485;
	mov.u32 	%r9783, %r14486;
	mov.u32 	%r9784, %r14487;
	mov.u32 	%r9785, %r14488;
	add.s32 	%r9786, %r9782, %r9781;
	add.s32 	%r9787, %r9783, %r9786;
	add.s32 	%r9788, %r9784, %r9787;
	add.s32 	%r9789, %r9785, %r9788;
	add.s32 	%r9790, %r3019, %r9789;
	add.s32 	%r9791, %r3020, %r9790;
	add.s32 	%r9792, %r3021, %r9791;
	add.s32 	%r9793, %r3022, %r9792;
	mov.u32 	%r9794, %r14493;
	mov.u32 	%r9795, %r14494;
	mov.u32 	%r9796, %r14495;
	mov.u32 	%r9797, %r14496;
	add.s32 	%r9798, %r9794, %r9793;
	add.s32 	%r9799, %r9795, %r9798;
	add.s32 	%r9800, %r9796, %r9799;
	add.s32 	%r9801, %r9797, %r9800;
	add.s32 	%r9802, %r3027, %r9801;
	add.s32 	%r9803, %r3028, %r9802;
	add.s32 	%r9804, %r3029, %r9803;
	add.s32 	%r9805, %r3030, %r9804;
	mov.u32 	%r9806, %r14501;
	mov.u32 	%r9807, %r14502;
	mov.u32 	%r9808, %r14503;
	mov.u32 	%r9809, %r14504;
	add.s32 	%r9810, %r9806, %r9805;
	add.s32 	%r9811, %r9807, %r9810;
	add.s32 	%r9812, %r9808, %r9811;
	add.s32 	%r9813, %r9809, %r9812;
	add.s32 	%r9814, %r3035, %r9813;
	add.s32 	%r9815, %r3036, %r9814;
	add.s32 	%r9816, %r3037, %r9815;
	add.s32 	%r9817, %r3038, %r9816;
	mov.u32 	%r9818, %r14509;
	mov.u32 	%r9819, %r14510;
	mov.u32 	%r9820, %r14511;
	mov.u32 	%r9821, %r14512;
	add.s32 	%r9822, %r9818, %r9817;
	add.s32 	%r9823, %r9819, %r9822;
	add.s32 	%r9824, %r9820, %r9823;
	add.s32 	%r9825, %r9821, %r9824;
	mov.u32 	%r9826, %r14513;
	mov.u32 	%r9827, %r14514;
	mov.u32 	%r9828, %r14515;
	mov.u32 	%r9829, %r14516;
	add.s32 	%r9830, %r9826, %r9825;
	add.s32 	%r9831, %r9827, %r9830;
	add.s32 	%r9832, %r9828, %r9831;
	add.s32 	%r9833, %r9829, %r9832;
	add.s32 	%r9834, %r3047, %r9833;
	add.s32 	%r9835, %r3048, %r9834;
	add.s32 	%r9836, %r3049, %r9835;
	add.s32 	%r9837, %r3050, %r9836;
	add.s32 	%r9838, %r3051, %r9837;
	add.s32 	%r9839, %r3052, %r9838;
	add.s32 	%r9840, %r3053, %r9839;
	add.s32 	%r9841, %r3054, %r9840;
	mov.u32 	%r9842, %r14525;
	mov.u32 	%r9843, %r14526;
	mov.u32 	%r9844, %r14527;
	mov.u32 	%r9845, %r14528;
	add.s32 	%r9846, %r9842, %r9841;
	add.s32 	%r9847, %r9843, %r9846;
	add.s32 	%r9848, %r9844, %r9847;
	add.s32 	%r9849, %r9845, %r9848;
	mov.u32 	%r9850, %r14529;
	mov.u32 	%r9851, %r14530;
	mov.u32 	%r9852, %r14531;
	mov.u32 	%r9853, %r14532;
	add.s32 	%r9854, %r9850, %r9849;
	add.s32 	%r9855, %r9851, %r9854;
	add.s32 	%r9856, %r9852, %r9855;
	add.s32 	%r9857, %r9853, %r9856;
	mov.u32 	%r9858, %r14533;
	mov.u32 	%r9859, %r14534;
	mov.u32 	%r9860, %r14535;
	mov.u32 	%r9861, %r14536;
	add.s32 	%r9862, %r9858, %r9857;
	add.s32 	%r9863, %r9859, %r9862;
	add.s32 	%r9864, %r9860, %r9863;
	add.s32 	%r9865, %r9861, %r9864;
	add.s32 	%r9866, %r3067, %r9865;
	add.s32 	%r9867, %r3068, %r9866;
	add.s32 	%r9868, %r3069, %r9867;
	add.s32 	%r9869, %r3070, %r9868;
	add.s32 	%r9870, %r3071, %r9869;
	add.s32 	%r9871, %r3072, %r9870;
	add.s32 	%r9872, %r3073, %r9871;
	add.s32 	%r9873, %r3074, %r9872;
	mov.u32 	%r9874, %r14545;
	mov.u32 	%r9875, %r14546;
	mov.u32 	%r9876, %r14547;
	mov.u32 	%r9877, %r14548;
	add.s32 	%r9878, %r9874, %r9873;
	add.s32 	%r9879, %r9875, %r9878;
	add.s32 	%r9880, %r9876, %r9879;
	add.s32 	%r9881, %r9877, %r9880;
	mov.u32 	%r9882, %r14549;
	mov.u32 	%r9883, %r14550;
	mov.u32 	%r9884, %r14551;
	mov.u32 	%r9885, %r14552;
	add.s32 	%r9886, %r9882, %r9881;
	add.s32 	%r9887, %r9883, %r9886;
	add.s32 	%r9888, %r9884, %r9887;
	add.s32 	%r9889, %r9885, %r9888;
	add.s32 	%r9890, %r3083, %r9889;
	add.s32 	%r9891, %r3084, %r9890;
	add.s32 	%r9892, %r3085, %r9891;
	add.s32 	%r9893, %r3086, %r9892;
	mov.u32 	%r9894, %r14557;
	mov.u32 	%r9895, %r14558;
	mov.u32 	%r9896, %r14559;
	mov.u32 	%r9897, %r14560;
	add.s32 	%r9898, %r9894, %r9893;
	add.s32 	%r9899, %r9895, %r9898;
	add.s32 	%r9900, %r9896, %r9899;
	add.s32 	%r9901, %r9897, %r9900;
	add.s32 	%r9902, %r3091, %r9901;
	add.s32 	%r9903, %r3092, %r9902;
	add.s32 	%r9904, %r3093, %r9903;
	add.s32 	%r9905, %r3094, %r9904;
	mov.u32 	%r9906, %r14565;
	mov.u32 	%r9907, %r14566;
	mov.u32 	%r9908, %r14567;
	mov.u32 	%r9909, %r14568;
	add.s32 	%r9910, %r9906, %r9905;
	add.s32 	%r9911, %r9907, %r9910;
	add.s32 	%r9912, %r9908, %r9911;
	add.s32 	%r9913, %r9909, %r9912;
	add.s32 	%r9914, %r3099, %r9913;
	add.s32 	%r9915, %r3100, %r9914;
	add.s32 	%r9916, %r3101, %r9915;
	add.s32 	%r9917, %r3102, %r9916;
	mov.u32 	%r9918, %r14573;
	mov.u32 	%r9919, %r14574;
	mov.u32 	%r9920, %r14575;
	mov.u32 	%r9921, %r14576;
	add.s32 	%r9922, %r9918, %r9917;
	add.s32 	%r9923, %r9919, %r9922;
	add.s32 	%r9924, %r9920, %r9923;
	add.s32 	%r9925, %r9921, %r9924;
	mov.u32 	%r9926, %r14577;
	mov.u32 	%r9927, %r14578;
	mov.u32 	%r9928, %r14579;
	mov.u32 	%r9929, %r14580;
	add.s32 	%r9930, %r9926, %r9925;
	add.s32 	%r9931, %r9927, %r9930;
	add.s32 	%r9932, %r9928, %r9931;
	add.s32 	%r9933, %r9929, %r9932;
	add.s32 	%r9934, %r3111, %r9933;
	add.s32 	%r9935, %r3112, %r9934;
	add.s32 	%r9936, %r3113, %r9935;
	add.s32 	%r9937, %r3114, %r9936;
	add.s32 	%r9938, %r3115, %r9937;
	add.s32 	%r9939, %r3116, %r9938;
	add.s32 	%r9940, %r3117, %r9939;
	add.s32 	%r9941, %r3118, %r9940;
	mov.u32 	%r9942, %r14589;
	mov.u32 	%r9943, %r14590;
	mov.u32 	%r9944, %r14591;
	mov.u32 	%r9945, %r14592;
	add.s32 	%r9946, %r9942, %r9941;
	add.s32 	%r9947, %r9943, %r9946;
	add.s32 	%r9948, %r9944, %r9947;
	add.s32 	%r9949, %r9945, %r9948;
	mov.u32 	%r9950, %r14593;
	mov.u32 	%r9951, %r14594;
	mov.u32 	%r9952, %r14595;
	mov.u32 	%r9953, %r14596;
	add.s32 	%r9954, %r9950, %r9949;
	add.s32 	%r9955, %r9951, %r9954;
	add.s32 	%r9956, %r9952, %r9955;
	add.s32 	%r9957, %r9953, %r9956;
	mov.u32 	%r9958, %r14597;
	mov.u32 	%r9959, %r14598;
	mov.u32 	%r9960, %r14599;
	mov.u32 	%r9961, %r14600;
	add.s32 	%r9962, %r9958, %r9957;
	add.s32 	%r9963, %r9959, %r9962;
	add.s32 	%r9964, %r9960, %r9963;
	add.s32 	%r9965, %r9961, %r9964;
	add.s32 	%r9966, %r3131, %r9965;
	add.s32 	%r9967, %r3132, %r9966;
	add.s32 	%r9968, %r3133, %r9967;
	add.s32 	%r9969, %r3134, %r9968;
	add.s32 	%r9970, %r3135, %r9969;
	add.s32 	%r9971, %r3136, %r9970;
	add.s32 	%r9972, %r3137, %r9971;
	add.s32 	%r9973, %r3138, %r9972;
	mov.u32 	%r9974, %r14609;
	mov.u32 	%r9975, %r14610;
	mov.u32 	%r9976, %r14611;
	mov.u32 	%r9977, %r14612;
	add.s32 	%r9978, %r9974, %r9973;
	add.s32 	%r9979, %r9975, %r9978;
	add.s32 	%r9980, %r9976, %r9979;
	add.s32 	%r9981, %r9977, %r9980;
	mov.u32 	%r9982, %r14613;
	mov.u32 	%r9983, %r14614;
	mov.u32 	%r9984, %r14615;
	mov.u32 	%r9985, %r14616;
	add.s32 	%r9986, %r9982, %r9981;
	add.s32 	%r9987, %r9983, %r9986;
	add.s32 	%r9988, %r9984, %r9987;
	add.s32 	%r9989, %r9985, %r9988;
	add.s32 	%r9990, %r3147, %r9989;
	add.s32 	%r9991, %r3148, %r9990;
	add.s32 	%r9992, %r3149, %r9991;
	add.s32 	%r9993, %r3150, %r9992;
	mov.u32 	%r9994, %r14621;
	mov.u32 	%r9995, %r14622;
	mov.u32 	%r9996, %r14623;
	mov.u32 	%r9997, %r14624;
	add.s32 	%r9998, %r9994, %r9993;
	add.s32 	%r9999, %r9995, %r9998;
	add.s32 	%r10000, %r9996, %r9999;
	add.s32 	%r10001, %r9997, %r10000;
	add.s32 	%r10002, %r3155, %r10001;
	add.s32 	%r10003, %r3156, %r10002;
	add.s32 	%r10004, %r3157, %r10003;
	add.s32 	%r10005, %r3158, %r10004;
	mov.u32 	%r10006, %r14629;
	mov.u32 	%r10007, %r14630;
	mov.u32 	%r10008, %r14631;
	mov.u32 	%r10009, %r14632;
	add.s32 	%r10010, %r10006, %r10005;
	add.s32 	%r10011, %r10007, %r10010;
	add.s32 	%r10012, %r10008, %r10011;
	add.s32 	%r10013, %r10009, %r10012;
	add.s32 	%r10014, %r3163, %r10013;
	add.s32 	%r10015, %r3164, %r10014;
	add.s32 	%r10016, %r3165, %r10015;
	add.s32 	%r10017, %r3166, %r10016;
	mov.u32 	%r10018, %r14637;
	mov.u32 	%r10019, %r14638;
	mov.u32 	%r10020, %r14639;
	mov.u32 	%r10021, %r14640;
	add.s32 	%r10022, %r10018, %r10017;
	add.s32 	%r10023, %r10019, %r10022;
	add.s32 	%r10024, %r10020, %r10023;
	add.s32 	%r10025, %r10021, %r10024;
	mov.u32 	%r10026, %r14641;
	mov.u32 	%r10027, %r14642;
	mov.u32 	%r10028, %r14643;
	mov.u32 	%r10029, %r14644;
	add.s32 	%r10030, %r10026, %r10025;
	add.s32 	%r10031, %r10027, %r10030;
	add.s32 	%r10032, %r10028, %r10031;
	add.s32 	%r10033, %r10029, %r10032;
	add.s32 	%r10034, %r3175, %r10033;
	add.s32 	%r10035, %r3176, %r10034;
	add.s32 	%r10036, %r3177, %r10035;
	add.s32 	%r10037, %r3178, %r10036;
	add.s32 	%r10038, %r3179, %r10037;
	add.s32 	%r10039, %r3180, %r10038;
	add.s32 	%r10040, %r3181, %r10039;
	add.s32 	%r10041, %r3182, %r10040;
	mov.u32 	%r10042, %r14653;
	mov.u32 	%r10043, %r14654;
	mov.u32 	%r10044, %r14655;
	mov.u32 	%r10045, %r14656;
	add.s32 	%r10046, %r10042, %r10041;
	add.s32 	%r10047, %r10043, %r10046;
	add.s32 	%r10048, %r10044, %r10047;
	add.s32 	%r10049, %r10045, %r10048;
	mov.u32 	%r10050, %r14657;
	mov.u32 	%r10051, %r14658;
	mov.u32 	%r10052, %r14659;
	mov.u32 	%r10053, %r14660;
	add.s32 	%r10054, %r10050, %r10049;
	add.s32 	%r10055, %r10051, %r10054;
	add.s32 	%r10056, %r10052, %r10055;
	add.s32 	%r10057, %r10053, %r10056;
	mov.u32 	%r10058, %r14661;
	mov.u32 	%r10059, %r14662;
	mov.u32 	%r10060, %r14663;
	mov.u32 	%r10061, %r14664;
	add.s32 	%r10062, %r10058, %r10057;
	add.s32 	%r10063, %r10059, %r10062;
	add.s32 	%r10064, %r10060, %r10063;
	add.s32 	%r10065, %r10061, %r10064;
	add.s32 	%r10066, %r3195, %r10065;
	add.s32 	%r10067, %r3196, %r10066;
	add.s32 	%r10068, %r3197, %r10067;
	add.s32 	%r10069, %r3198, %r10068;
	add.s32 	%r10070, %r3199, %r10069;
	add.s32 	%r10071, %r3200, %r10070;
	add.s32 	%r10072, %r3201, %r10071;
	add.s32 	%r10073, %r3202, %r10072;
	mov.u32 	%r10074, %r14673;
	mov.u32 	%r10075, %r14674;
	mov.u32 	%r10076, %r14675;
	mov.u32 	%r10077, %r14676;
	add.s32 	%r10078, %r10074, %r10073;
	add.s32 	%r10079, %r10075, %r10078;
	add.s32 	%r10080, %r10076, %r10079;
	add.s32 	%r10081, %r10077, %r10080;
	mov.u32 	%r10082, %r14677;
	mov.u32 	%r10083, %r14678;
	mov.u32 	%r10084, %r14679;
	mov.u32 	%r10085, %r14680;
	add.s32 	%r10086, %r10082, %r10081;
	add.s32 	%r10087, %r10083, %r10086;
	add.s32 	%r10088, %r10084, %r10087;
	add.s32 	%r10089, %r10085, %r10088;
	add.s32 	%r10090, %r3211, %r10089;
	add.s32 	%r10091, %r3212, %r10090;
	add.s32 	%r10092, %r3213, %r10091;
	add.s32 	%r10093, %r3214, %r10092;
	mov.u32 	%r10094, %r14685;
	mov.u32 	%r10095, %r14686;
	mov.u32 	%r10096, %r14687;
	mov.u32 	%r10097, %r14688;
	add.s32 	%r10098, %r10094, %r10093;
	add.s32 	%r10099, %r10095, %r10098;
	add.s32 	%r10100, %r10096, %r10099;
	add.s32 	%r10101, %r10097, %r10100;
	add.s32 	%r10102, %r3219, %r10101;
	add.s32 	%r10103, %r3220, %r10102;
	add.s32 	%r10104, %r3221, %r10103;
	add.s32 	%r10105, %r3222, %r10104;
	mov.u32 	%r10106, %r14693;
	mov.u32 	%r10107, %r14694;
	mov.u32 	%r10108, %r14695;
	mov.u32 	%r10109, %r14696;
	add.s32 	%r10110, %r10106, %r10105;
	add.s32 	%r10111, %r10107, %r10110;
	add.s32 	%r10112, %r10108, %r10111;
	add.s32 	%r10113, %r10109, %r10112;
	add.s32 	%r10114, %r3227, %r10113;
	add.s32 	%r10115, %r3228, %r10114;
	add.s32 	%r10116, %r3229, %r10115;
	add.s32 	%r10117, %r3230, %r10116;
	mov.u32 	%r10118, %r14701;
	mov.u32 	%r10119, %r14702;
	mov.u32 	%r10120, %r14703;
	mov.u32 	%r10121, %r14704;
	add.s32 	%r10122, %r10118, %r10117;
	add.s32 	%r10123, %r10119, %r10122;
	add.s32 	%r10124, %r10120, %r10123;
	add.s32 	%r10125, %r10121, %r10124;
	mov.u32 	%r10126, %r14705;
	mov.u32 	%r10127, %r14706;
	mov.u32 	%r10128, %r14707;
	mov.u32 	%r10129, %r14708;
	add.s32 	%r10130, %r10126, %r10125;
	add.s32 	%r10131, %r10127, %r10130;
	add.s32 	%r10132, %r10128, %r10131;
	add.s32 	%r10133, %r10129, %r10132;
	add.s32 	%r10134, %r3239, %r10133;
	add.s32 	%r10135, %r3240, %r10134;
	add.s32 	%r10136, %r3241, %r10135;
	add.s32 	%r10137, %r3242, %r10136;
	add.s32 	%r10138, %r3243, %r10137;
	add.s32 	%r10139, %r3244, %r10138;
	add.s32 	%r10140, %r3245, %r10139;
	add.s32 	%r10141, %r3246, %r10140;
	mov.u32 	%r10142, %r14717;
	mov.u32 	%r10143, %r14718;
	mov.u32 	%r10144, %r14719;
	mov.u32 	%r10145, %r14720;
	add.s32 	%r10146, %r10142, %r10141;
	add.s32 	%r10147, %r10143, %r10146;
	add.s32 	%r10148, %r10144, %r10147;
	add.s32 	%r10149, %r10145, %r10148;
	mov.u32 	%r10150, %r14721;
	mov.u32 	%r10151, %r14722;
	mov.u32 	%r10152, %r14723;
	mov.u32 	%r10153, %r14724;
	add.s32 	%r10154, %r10150, %r10149;
	add.s32 	%r10155, %r10151, %r10154;
	add.s32 	%r10156, %r10152, %r10155;
	add.s32 	%r10157, %r10153, %r10156;
	mov.u32 	%r10158, %r14725;
	mov.u32 	%r10159, %r14726;
	mov.u32 	%r10160, %r14727;
	mov.u32 	%r10161, %r14728;
	add.s32 	%r10162, %r10158, %r10157;
	add.s32 	%r10163, %r10159, %r10162;
	add.s32 	%r10164, %r10160, %r10163;
	add.s32 	%r10165, %r10161, %r10164;
	add.s32 	%r10166, %r3259, %r10165;
	add.s32 	%r10167, %r3260, %r10166;
	add.s32 	%r10168, %r3261, %r10167;
	add.s32 	%r10169, %r3262, %r10168;
	add.s32 	%r10170, %r3263, %r10169;
	add.s32 	%r10171, %r3264, %r10170;
	add.s32 	%r10172, %r3265, %r10171;
	add.s32 	%r10173, %r3266, %r10172;
	mov.u32 	%r10174, %r14737;
	mov.u32 	%r10175, %r14738;
	mov.u32 	%r10176, %r14739;
	mov.u32 	%r10177, %r14740;
	add.s32 	%r10178, %r10174, %r10173;
	add.s32 	%r10179, %r10175, %r10178;
	add.s32 	%r10180, %r10176, %r10179;
	add.s32 	%r10181, %r10177, %r10180;
	mov.u32 	%r10182, %r14741;
	mov.u32 	%r10183, %r14742;
	mov.u32 	%r10184, %r14743;
	mov.u32 	%r10185, %r14744;
	add.s32 	%r10186, %r10182, %r10181;
	add.s32 	%r10187, %r10183, %r10186;
	add.s32 	%r10188, %r10184, %r10187;
	add.s32 	%r10189, %r10185, %r10188;
	add.s32 	%r10190, %r3275, %r10189;
	add.s32 	%r10191, %r3276, %r10190;
	add.s32 	%r10192, %r3277, %r10191;
	add.s32 	%r10193, %r3278, %r10192;
	mov.u32 	%r10194, %r14749;
	mov.u32 	%r10195, %r14750;
	mov.u32 	%r10196, %r14751;
	mov.u32 	%r10197, %r14752;
	add.s32 	%r10198, %r10194, %r10193;
	add.s32 	%r10199, %r10195, %r10198;
	add.s32 	%r10200, %r10196, %r10199;
	add.s32 	%r10201, %r10197, %r10200;
	add.s32 	%r10202, %r3283, %r10201;
	add.s32 	%r10203, %r3284, %r10202;
	add.s32 	%r10204, %r3285, %r10203;
	add.s32 	%r10205, %r3286, %r10204;
	mov.u32 	%r10206, %r14757;
	mov.u32 	%r10207, %r14758;
	mov.u32 	%r10208, %r14759;
	mov.u32 	%r10209, %r14760;
	add.s32 	%r10210, %r10206, %r10205;
	add.s32 	%r10211, %r10207, %r10210;
	add.s32 	%r10212, %r10208, %r10211;
	add.s32 	%r10213, %r10209, %r10212;
	add.s32 	%r10214, %r3291, %r10213;
	add.s32 	%r10215, %r3292, %r10214;
	add.s32 	%r10216, %r3293, %r10215;
	add.s32 	%r10217, %r3294, %r10216;
	mov.u32 	%r10218, %r14765;
	mov.u32 	%r10219, %r14766;
	mov.u32 	%r10220, %r14767;
	mov.u32 	%r10221, %r14768;
	add.s32 	%r10222, %r10218, %r10217;
	add.s32 	%r10223, %r10219, %r10222;
	add.s32 	%r10224, %r10220, %r10223;
	add.s32 	%r10225, %r10221, %r10224;
	mov.u32 	%r10226, %r14769;
	mov.u32 	%r10227, %r14770;
	mov.u32 	%r10228, %r14771;
	mov.u32 	%r10229, %r14772;
	add.s32 	%r10230, %r10226, %r10225;
	add.s32 	%r10231, %r10227, %r10230;
	add.s32 	%r10232, %r10228, %r10231;
	add.s32 	%r10233, %r10229, %r10232;
	add.s32 	%r10234, %r3303, %r10233;
	add.s32 	%r10235, %r3304, %r10234;
	add.s32 	%r10236, %r3305, %r10235;
	add.s32 	%r10237, %r3306, %r10236;
	add.s32 	%r10238, %r3307, %r10237;
	add.s32 	%r10239, %r3308, %r10238;
	add.s32 	%r10240, %r3309, %r10239;
	add.s32 	%r10241, %r3310, %r10240;
	mov.u32 	%r10242, %r14781;
	mov.u32 	%r10243, %r14782;
	mov.u32 	%r10244, %r14783;
	mov.u32 	%r10245, %r14784;
	add.s32 	%r10246, %r10242, %r10241;
	add.s32 	%r10247, %r10243, %r10246;
	add.s32 	%r10248, %r10244, %r10247;
	add.s32 	%r10249, %r10245, %r10248;
	mov.u32 	%r10250, %r14785;
	mov.u32 	%r10251, %r14786;
	mov.u32 	%r10252, %r14787;
	mov.u32 	%r10253, %r14788;
	add.s32 	%r10254, %r10250, %r10249;
	add.s32 	%r10255, %r10251, %r10254;
	add.s32 	%r10256, %r10252, %r10255;
	add.s32 	%r10257, %r10253, %r10256;
	mov.u32 	%r10258, %r14789;
	mov.u32 	%r10259, %r14790;
	mov.u32 	%r10260, %r14791;
	mov.u32 	%r10261, %r14792;
	add.s32 	%r10262, %r10258, %r10257;
	add.s32 	%r10263, %r10259, %r10262;
	add.s32 	%r10264, %r10260, %r10263;
	add.s32 	%r10265, %r10261, %r10264;
	add.s32 	%r10266, %r3323, %r10265;
	add.s32 	%r10267, %r3324, %r10266;
	add.s32 	%r10268, %r3325, %r10267;
	add.s32 	%r10269, %r3326, %r10268;
	add.s32 	%r10270, %r3327, %r10269;
	add.s32 	%r10271, %r3328, %r10270;
	add.s32 	%r10272, %r3329, %r10271;
	add.s32 	%r10273, %r3330, %r10272;
	mov.u32 	%r10274, %r14801;
	mov.u32 	%r10275, %r14802;
	mov.u32 	%r10276, %r14803;
	mov.u32 	%r10277, %r14804;
	add.s32 	%r10278, %r10274, %r10273;
	add.s32 	%r10279, %r10275, %r10278;
	add.s32 	%r10280, %r10276, %r10279;
	add.s32 	%r10281, %r10277, %r10280;
	mov.u32 	%r10282, %r14805;
	mov.u32 	%r10283, %r14806;
	mov.u32 	%r10284, %r14807;
	mov.u32 	%r10285, %r14808;
	add.s32 	%r10286, %r10282, %r10281;
	add.s32 	%r10287, %r10283, %r10286;
	add.s32 	%r10288, %r10284, %r10287;
	add.s32 	%r10289, %r10285, %r10288;
	add.s32 	%r10290, %r3339, %r10289;
	add.s32 	%r10291, %r3340, %r10290;
	add.s32 	%r10292, %r3341, %r10291;
	add.s32 	%r10293, %r3342, %r10292;
	mov.u32 	%r10294, %r14813;
	mov.u32 	%r10295, %r14814;
	mov.u32 	%r10296, %r14815;
	mov.u32 	%r10297, %r14816;
	add.s32 	%r10298, %r10294, %r10293;
	add.s32 	%r10299, %r10295, %r10298;
	add.s32 	%r10300, %r10296, %r10299;
	add.s32 	%r10301, %r10297, %r10300;
	add.s32 	%r10302, %r3347, %r10301;
	add.s32 	%r10303, %r3348, %r10302;
	add.s32 	%r10304, %r3349, %r10303;
	add.s32 	%r10305, %r3350, %r10304;
	mov.u32 	%r10306, %r14821;
	mov.u32 	%r10307, %r14822;
	mov.u32 	%r10308, %r14823;
	mov.u32 	%r10309, %r14824;
	add.s32 	%r10310, %r10306, %r10305;
	add.s32 	%r10311, %r10307, %r10310;
	add.s32 	%r10312, %r10308, %r10311;
	add.s32 	%r10313, %r10309, %r10312;
	add.s32 	%r10314, %r3355, %r10313;
	add.s32 	%r10315, %r3356, %r10314;
	add.s32 	%r10316, %r3357, %r10315;
	add.s32 	%r10317, %r3358, %r10316;
	mov.u32 	%r10318, %r14829;
	mov.u32 	%r10319, %r14830;
	mov.u32 	%r10320, %r14831;
	mov.u32 	%r10321, %r14832;
	add.s32 	%r10322, %r10318, %r10317;
	add.s32 	%r10323, %r10319, %r10322;
	add.s32 	%r10324, %r10320, %r10323;
	add.s32 	%r10325, %r10321, %r10324;
	mov.u32 	%r10326, %r14833;
	mov.u32 	%r10327, %r14834;
	mov.u32 	%r10328, %r14835;
	mov.u32 	%r10329, %r14836;
	add.s32 	%r10330, %r10326, %r10325;
	add.s32 	%r10331, %r10327, %r10330;
	add.s32 	%r10332, %r10328, %r10331;
	add.s32 	%r10333, %r10329, %r10332;
	add.s32 	%r10334, %r3367, %r10333;
	add.s32 	%r10335, %r3368, %r10334;
	add.s32 	%r10336, %r3369, %r10335;
	add.s32 	%r10337, %r3370, %r10336;
	add.s32 	%r10338, %r3371, %r10337;
	add.s32 	%r10339, %r3372, %r10338;
	add.s32 	%r10340, %r3373, %r10339;
	add.s32 	%r10341, %r3374, %r10340;
	mov.u32 	%r10342, %r14845;
	mov.u32 	%r10343, %r14846;
	mov.u32 	%r10344, %r14847;
	mov.u32 	%r10345, %r14848;
	add.s32 	%r10346, %r10342, %r10341;
	add.s32 	%r10347, %r10343, %r10346;
	add.s32 	%r10348, %r10344, %r10347;
	add.s32 	%r10349, %r10345, %r10348;
	mov.u32 	%r10350, %r14849;
	mov.u32 	%r10351, %r14850;
	mov.u32 	%r10352, %r14851;
	mov.u32 	%r10353, %r14852;
	add.s32 	%r10354, %r10350, %r10349;
	add.s32 	%r10355, %r10351, %r10354;
	add.s32 	%r10356, %r10352, %r10355;
	add.s32 	%r10357, %r10353, %r10356;
	mov.u32 	%r10358, %r14853;
	mov.u32 	%r10359, %r14854;
	mov.u32 	%r10360, %r14855;
	mov.u32 	%r10361, %r14856;
	add.s32 	%r10362, %r10358, %r10357;
	add.s32 	%r10363, %r10359, %r10362;
	add.s32 	%r10364, %r10360, %r10363;
	add.s32 	%r10365, %r10361, %r10364;
	add.s32 	%r10366, %r3387, %r10365;
	add.s32 	%r10367, %r3388, %r10366;
	add.s32 	%r10368, %r3389, %r10367;
	add.s32 	%r10369, %r3390, %r10368;
	add.s32 	%r10370, %r3391, %r10369;
	add.s32 	%r10371, %r3392, %r10370;
	add.s32 	%r10372, %r3393, %r10371;
	add.s32 	%r10373, %r3394, %r10372;
	mov.u32 	%r10374, %r14865;
	mov.u32 	%r10375, %r14866;
	mov.u32 	%r10376, %r14867;
	mov.u32 	%r10377, %r14868;
	add.s32 	%r10378, %r10374, %r10373;
	add.s32 	%r10379, %r10375, %r10378;
	add.s32 	%r10380, %r10376, %r10379;
	add.s32 	%r10381, %r10377, %r10380;
	mov.u32 	%r10382, %r14869;
	mov.u32 	%r10383, %r14870;
	mov.u32 	%r10384, %r14871;
	mov.u32 	%r10385, %r14872;
	add.s32 	%r10386, %r10382, %r10381;
	add.s32 	%r10387, %r10383, %r10386;
	add.s32 	%r10388, %r10384, %r10387;
	add.s32 	%r10389, %r10385, %r10388;
	add.s32 	%r10390, %r3403, %r10389;
	add.s32 	%r10391, %r3404, %r10390;
	add.s32 	%r10392, %r3405, %r10391;
	add.s32 	%r10393, %r3406, %r10392;
	mov.u32 	%r10394, %r14877;
	mov.u32 	%r10395, %r14878;
	mov.u32 	%r10396, %r14879;
	mov.u32 	%r10397, %r14880;
	add.s32 	%r10398, %r10394, %r10393;
	add.s32 	%r10399, %r10395, %r10398;
	add.s32 	%r10400, %r10396, %r10399;
	add.s32 	%r10401, %r10397, %r10400;
	add.s32 	%r10402, %r3411, %r10401;
	add.s32 	%r10403, %r3412, %r10402;
	add.s32 	%r10404, %r3413, %r10403;
	add.s32 	%r10405, %r3414, %r10404;
	mov.u32 	%r10406, %r14885;
	mov.u32 	%r10407, %r14886;
	mov.u32 	%r10408, %r14887;
	mov.u32 	%r10409, %r14888;
	add.s32 	%r10410, %r10406, %r10405;
	add.s32 	%r10411, %r10407, %r10410;
	add.s32 	%r10412, %r10408, %r10411;
	add.s32 	%r10413, %r10409, %r10412;
	add.s32 	%r10414, %r3419, %r10413;
	add.s32 	%r10415, %r3420, %r10414;
	add.s32 	%r10416, %r3421, %r10415;
	add.s32 	%r10417, %r3422, %r10416;
	mov.u32 	%r10418, %r14893;
	mov.u32 	%r10419, %r14894;
	mov.u32 	%r10420, %r14895;
	mov.u32 	%r10421, %r14896;
	add.s32 	%r10422, %r10418, %r10417;
	add.s32 	%r10423, %r10419, %r10422;
	add.s32 	%r10424, %r10420, %r10423;
	add.s32 	%r10425, %r10421, %r10424;
	mov.u32 	%r10426, %r14897;
	mov.u32 	%r10427, %r14898;
	mov.u32 	%r10428, %r14899;
	mov.u32 	%r10429, %r14900;
	add.s32 	%r10430, %r10426, %r10425;
	add.s32 	%r10431, %r10427, %r10430;
	add.s32 	%r10432, %r10428, %r10431;
	add.s32 	%r10433, %r10429, %r10432;
	add.s32 	%r10434, %r3431, %r10433;
	add.s32 	%r10435, %r3432, %r10434;
	add.s32 	%r10436, %r3433, %r10435;
	add.s32 	%r10437, %r3434, %r10436;
	add.s32 	%r10438, %r3435, %r10437;
	add.s32 	%r10439, %r3436, %r10438;
	add.s32 	%r10440, %r3437, %r10439;
	add.s32 	%r10441, %r3438, %r10440;
	mov.u32 	%r10442, %r14909;
	mov.u32 	%r10443, %r14910;
	mov.u32 	%r10444, %r14911;
	mov.u32 	%r10445, %r14912;
	add.s32 	%r10446, %r10442, %r10441;
	add.s32 	%r10447, %r10443, %r10446;
	add.s32 	%r10448, %r10444, %r10447;
	add.s32 	%r10449, %r10445, %r10448;
	mov.u32 	%r10450, %r14913;
	mov.u32 	%r10451, %r14914;
	mov.u32 	%r10452, %r14915;
	mov.u32 	%r10453, %r14916;
	add.s32 	%r10454, %r10450, %r10449;
	add.s32 	%r10455, %r10451, %r10454;
	add.s32 	%r10456, %r10452, %r10455;
	add.s32 	%r10457, %r10453, %r10456;
	mov.u32 	%r10458, %r14917;
	mov.u32 	%r10459, %r14918;
	mov.u32 	%r10460, %r14919;
	mov.u32 	%r10461, %r14920;
	add.s32 	%r10462, %r10458, %r10457;
	add.s32 	%r10463, %r10459, %r10462;
	add.s32 	%r10464, %r10460, %r10463;
	add.s32 	%r10465, %r10461, %r10464;
	add.s32 	%r10466, %r3451, %r10465;
	add.s32 	%r10467, %r3452, %r10466;
	add.s32 	%r10468, %r3453, %r10467;
	add.s32 	%r10469, %r3454, %r10468;
	add.s32 	%r10470, %r3455, %r10469;
	add.s32 	%r10471, %r3456, %r10470;
	add.s32 	%r10472, %r3457, %r10471;
	add.s32 	%r10473, %r3458, %r10472;
	mov.u32 	%r10474, %r14929;
	mov.u32 	%r10475, %r14930;
	mov.u32 	%r10476, %r14931;
	mov.u32 	%r10477, %r14932;
	add.s32 	%r10478, %r10474, %r10473;
	add.s32 	%r10479, %r10475, %r10478;
	add.s32 	%r10480, %r10476, %r10479;
	add.s32 	%r10481, %r10477, %r10480;
	mov.u32 	%r10482, %r14933;
	mov.u32 	%r10483, %r14934;
	mov.u32 	%r10484, %r14935;
	mov.u32 	%r10485, %r14936;
	add.s32 	%r10486, %r10482, %r10481;
	add.s32 	%r10487, %r10483, %r10486;
	add.s32 	%r10488, %r10484, %r10487;
	add.s32 	%r10489, %r10485, %r10488;
	add.s32 	%r10490, %r3467, %r10489;
	add.s32 	%r10491, %r3468, %r10490;
	add.s32 	%r10492, %r3469, %r10491;
	add.s32 	%r10493, %r3470, %r10492;
	mov.u32 	%r10494, %r14941;
	mov.u32 	%r10495, %r14942;
	mov.u32 	%r10496, %r14943;
	mov.u32 	%r10497, %r14944;
	add.s32 	%r10498, %r10494, %r10493;
	add.s32 	%r10499, %r10495, %r10498;
	add.s32 	%r10500, %r10496, %r10499;
	add.s32 	%r10501, %r10497, %r10500;
	add.s32 	%r10502, %r3475, %r10501;
	add.s32 	%r10503, %r3476, %r10502;
	add.s32 	%r10504, %r3477, %r10503;
	add.s32 	%r10505, %r3478, %r10504;
	mov.u32 	%r10506, %r14949;
	mov.u32 	%r10507, %r14950;
	mov.u32 	%r10508, %r14951;
	mov.u32 	%r10509, %r14952;
	add.s32 	%r10510, %r10506, %r10505;
	add.s32 	%r10511, %r10507, %r10510;
	add.s32 	%r10512, %r10508, %r10511;
	add.s32 	%r10513, %r10509, %r10512;
	add.s32 	%r10514, %r3483, %r10513;
	add.s32 	%r10515, %r3484, %r10514;
	add.s32 	%r10516, %r3485, %r10515;
	add.s32 	%r10517, %r3486, %r10516;
	mov.u32 	%r10518, %r14957;
	mov.u32 	%r10519, %r14958;
	mov.u32 	%r10520, %r14959;
	mov.u32 	%r10521, %r14960;
	add.s32 	%r10522, %r10518, %r10517;
	add.s32 	%r10523, %r10519, %r10522;
	add.s32 	%r10524, %r10520, %r10523;
	add.s32 	%r10525, %r10521, %r10524;
	mov.u32 	%r10526, %r14961;
	mov.u32 	%r10527, %r14962;
	mov.u32 	%r10528, %r14963;
	mov.u32 	%r10529, %r14964;
	add.s32 	%r10530, %r10526, %r10525;
	add.s32 	%r10531, %r10527, %r10530;
	add.s32 	%r10532, %r10528, %r10531;
	add.s32 	%r10533, %r10529, %r10532;
	add.s32 	%r10534, %r3495, %r10533;
	add.s32 	%r10535, %r3496, %r10534;
	add.s32 	%r10536, %r3497, %r10535;
	add.s32 	%r10537, %r3498, %r10536;
	add.s32 	%r10538, %r3499, %r10537;
	add.s32 	%r10539, %r3500, %r10538;
	add.s32 	%r10540, %r3501, %r10539;
	add.s32 	%r10541, %r3502, %r10540;
	mov.u32 	%r10542, %r14973;
	mov.u32 	%r10543, %r14974;
	mov.u32 	%r10544, %r14975;
	mov.u32 	%r10545, %r14976;
	add.s32 	%r10546, %r10542, %r10541;
	add.s32 	%r10547, %r10543, %r10546;
	add.s32 	%r10548, %r10544, %r10547;
	add.s32 	%r10549, %r10545, %r10548;
	mov.u32 	%r10550, %r14977;
	mov.u32 	%r10551, %r14978;
	mov.u32 	%r10552, %r14979;
	mov.u32 	%r10553, %r14980;
	add.s32 	%r10554, %r10550, %r10549;
	add.s32 	%r10555, %r10551, %r10554;
	add.s32 	%r10556, %r10552, %r10555;
	add.s32 	%r10557, %r10553, %r10556;
	mov.u32 	%r10558, %r14981;
	mov.u32 	%r10559, %r14982;
	mov.u32 	%r10560, %r14983;
	mov.u32 	%r10561, %r14984;
	add.s32 	%r10562, %r10558, %r10557;
	add.s32 	%r10563, %r10559, %r10562;
	add.s32 	%r10564, %r10560, %r10563;
	add.s32 	%r10565, %r10561, %r10564;
	add.s32 	%r10566, %r3515, %r10565;
	add.s32 	%r10567, %r3516, %r10566;
	add.s32 	%r10568, %r3517, %r10567;
	add.s32 	%r10569, %r3518, %r10568;
	add.s32 	%r10570, %r3519, %r10569;
	add.s32 	%r10571, %r3520, %r10570;
	add.s32 	%r10572, %r3521, %r10571;
	add.s32 	%r10573, %r3522, %r10572;
	mov.u32 	%r10574, %r14993;
	mov.u32 	%r10575, %r14994;
	mov.u32 	%r10576, %r14995;
	mov.u32 	%r10577, %r14996;
	add.s32 	%r10578, %r10574, %r10573;
	add.s32 	%r10579, %r10575, %r10578;
	add.s32 	%r10580, %r10576, %r10579;
	add.s32 	%r10581, %r10577, %r10580;
	mov.u32 	%r10582, %r14997;
	mov.u32 	%r10583, %r14998;
	mov.u32 	%r10584, %r14999;
	mov.u32 	%r10585, %r15000;
	add.s32 	%r10586, %r10582, %r10581;
	add.s32 	%r10587, %r10583, %r10586;
	add.s32 	%r10588, %r10584, %r10587;
	add.s32 	%r10589, %r10585, %r10588;
	add.s32 	%r10590, %r3531, %r10589;
	add.s32 	%r10591, %r3532, %r10590;
	add.s32 	%r10592, %r3533, %r10591;
	add.s32 	%r10593, %r3534, %r10592;
	mov.u32 	%r10594, %r15005;
	mov.u32 	%r10595, %r15006;
	mov.u32 	%r10596, %r15007;
	mov.u32 	%r10597, %r15008;
	add.s32 	%r10598, %r10594, %r10593;
	add.s32 	%r10599, %r10595, %r10598;
	add.s32 	%r10600, %r10596, %r10599;
	add.s32 	%r10601, %r10597, %r10600;
	add.s32 	%r10602, %r3539, %r10601;
	add.s32 	%r10603, %r3540, %r10602;
	add.s32 	%r10604, %r3541, %r10603;
	add.s32 	%r10605, %r3542, %r10604;
	mov.u32 	%r10606, %r15013;
	mov.u32 	%r10607, %r15014;
	mov.u32 	%r10608, %r15015;
	mov.u32 	%r10609, %r15016;
	add.s32 	%r10610, %r10606, %r10605;
	add.s32 	%r10611, %r10607, %r10610;
	add.s32 	%r10612, %r10608, %r10611;
	add.s32 	%r10613, %r10609, %r10612;
	add.s32 	%r10614, %r3547, %r10613;
	add.s32 	%r10615, %r3548, %r10614;
	add.s32 	%r10616, %r3549, %r10615;
	add.s32 	%r10617, %r3550, %r10616;
	mov.u32 	%r10618, %r15021;
	mov.u32 	%r10619, %r15022;
	mov.u32 	%r10620, %r15023;
	mov.u32 	%r10621, %r15024;
	add.s32 	%r10622, %r10618, %r10617;
	add.s32 	%r10623, %r10619, %r10622;
	add.s32 	%r10624, %r10620, %r10623;
	add.s32 	%r10625, %r10621, %r10624;
	mov.u32 	%r10626, %r15025;
	mov.u32 	%r10627, %r15026;
	mov.u32 	%r10628, %r15027;
	mov.u32 	%r10629, %r15028;
	add.s32 	%r10630, %r10626, %r10625;
	add.s32 	%r10631, %r10627, %r10630;
	add.s32 	%r10632, %r10628, %r10631;
	add.s32 	%r10633, %r10629, %r10632;
	add.s32 	%r10634, %r3559, %r10633;
	add.s32 	%r10635, %r3560, %r10634;
	add.s32 	%r10636, %r3561, %r10635;
	add.s32 	%r10637, %r3562, %r10636;
	add.s32 	%r10638, %r3563, %r10637;
	add.s32 	%r10639, %r3564, %r10638;
	add.s32 	%r10640, %r3565, %r10639;
	add.s32 	%r10641, %r3566, %r10640;
	mov.u32 	%r10642, %r15037;
	mov.u32 	%r10643, %r15038;
	mov.u32 	%r10644, %r15039;
	mov.u32 	%r10645, %r15040;
	add.s32 	%r10646, %r10642, %r10641;
	add.s32 	%r10647, %r10643, %r10646;
	add.s32 	%r10648, %r10644, %r10647;
	add.s32 	%r10649, %r10645, %r10648;
	mov.u32 	%r10650, %r15041;
	mov.u32 	%r10651, %r15042;
	mov.u32 	%r10652, %r15043;
	mov.u32 	%r10653, %r15044;
	add.s32 	%r10654, %r10650, %r10649;
	add.s32 	%r10655, %r10651, %r10654;
	add.s32 	%r10656, %r10652, %r10655;
	add.s32 	%r10657, %r10653, %r10656;
	mov.u32 	%r10658, %r15045;
	mov.u32 	%r10659, %r15046;
	mov.u32 	%r10660, %r15047;
	mov.u32 	%r10661, %r15048;
	add.s32 	%r10662, %r10658, %r10657;
	add.s32 	%r10663, %r10659, %r10662;
	add.s32 	%r10664, %r10660, %r10663;
	add.s32 	%r10665, %r10661, %r10664;
	add.s32 	%r10666, %r3579, %r10665;
	add.s32 	%r10667, %r3580, %r10666;
	add.s32 	%r10668, %r3581, %r10667;
	add.s32 	%r10669, %r3582, %r10668;
	add.s32 	%r10670, %r3583, %r10669;
	add.s32 	%r10671, %r3584, %r10670;
	add.s32 	%r10672, %r3585, %r10671;
	add.s32 	%r10673, %r3586, %r10672;
	mov.u32 	%r10674, %r15057;
	mov.u32 	%r10675, %r15058;
	mov.u32 	%r10676, %r15059;
	mov.u32 	%r10677, %r15060;
	add.s32 	%r10678, %r10674, %r10673;
	add.s32 	%r10679, %r10675, %r10678;
	add.s32 	%r10680, %r10676, %r10679;
	add.s32 	%r10681, %r10677, %r10680;
	mov.u32 	%r10682, %r15061;
	mov.u32 	%r10683, %r15062;
	mov.u32 	%r10684, %r15063;
	mov.u32 	%r10685, %r15064;
	add.s32 	%r10686, %r10682, %r10681;
	add.s32 	%r10687, %r10683, %r10686;
	add.s32 	%r10688, %r10684, %r10687;
	add.s32 	%r10689, %r10685, %r10688;
	add.s32 	%r10690, %r3595, %r10689;
	add.s32 	%r10691, %r3596, %r10690;
	add.s32 	%r10692, %r3597, %r10691;
	add.s32 	%r10693, %r3598, %r10692;
	mov.u32 	%r10694, %r15069;
	mov.u32 	%r10695, %r15070;
	mov.u32 	%r10696, %r15071;
	mov.u32 	%r10697, %r15072;
	add.s32 	%r10698, %r10694, %r10693;
	add.s32 	%r10699, %r10695, %r10698;
	add.s32 	%r10700, %r10696, %r10699;
	add.s32 	%r10701, %r10697, %r10700;
	add.s32 	%r10702, %r3603, %r10701;
	add.s32 	%r10703, %r3604, %r10702;
	add.s32 	%r10704, %r3605, %r10703;
	add.s32 	%r10705, %r3606, %r10704;
	mov.u32 	%r10706, %r15077;
	mov.u32 	%r10707, %r15078;
	mov.u32 	%r10708, %r15079;
	mov.u32 	%r10709, %r15080;
	add.s32 	%r10710, %r10706, %r10705;
	add.s32 	%r10711, %r10707, %r10710;
	add.s32 	%r10712, %r10708, %r10711;
	add.s32 	%r10713, %r10709, %r10712;
	add.s32 	%r10714, %r3611, %r10713;
	add.s32 	%r10715, %r3612, %r10714;
	add.s32 	%r10716, %r3613, %r10715;
	add.s32 	%r10717, %r3614, %r10716;
	mov.u32 	%r10718, %r15085;
	mov.u32 	%r10719, %r15086;
	mov.u32 	%r10720, %r15087;
	mov.u32 	%r10721, %r15088;
	add.s32 	%r10722, %r10718, %r10717;
	add.s32 	%r10723, %r10719, %r10722;
	add.s32 	%r10724, %r10720, %r10723;
	add.s32 	%r10725, %r10721, %r10724;
	mov.u32 	%r10726, %r15089;
	mov.u32 	%r10727, %r15090;
	mov.u32 	%r10728, %r15091;
	mov.u32 	%r10729, %r15092;
	add.s32 	%r10730, %r10726, %r10725;
	add.s32 	%r10731, %r10727, %r10730;
	add.s32 	%r10732, %r10728, %r10731;
	add.s32 	%r10733, %r10729, %r10732;
	add.s32 	%r10734, %r3623, %r10733;
	add.s32 	%r10735, %r3624, %r10734;
	add.s32 	%r10736, %r3625, %r10735;
	add.s32 	%r10737, %r3626, %r10736;
	add.s32 	%r10738, %r3627, %r10737;
	add.s32 	%r10739, %r3628, %r10738;
	add.s32 	%r10740, %r3629, %r10739;
	add.s32 	%r10741, %r3630, %r10740;
	mov.u32 	%r10742, %r15101;
	mov.u32 	%r10743, %r15102;
	mov.u32 	%r10744, %r15103;
	mov.u32 	%r10745, %r15104;
	add.s32 	%r10746, %r10742, %r10741;
	add.s32 	%r10747, %r10743, %r10746;
	add.s32 	%r10748, %r10744, %r10747;
	add.s32 	%r10749, %r10745, %r10748;
	mov.u32 	%r10750, %r15105;
	mov.u32 	%r10751, %r15106;
	mov.u32 	%r10752, %r15107;
	mov.u32 	%r10753, %r15108;
	add.s32 	%r10754, %r10750, %r10749;
	add.s32 	%r10755, %r10751, %r10754;
	add.s32 	%r10756, %r10752, %r10755;
	add.s32 	%r10757, %r10753, %r10756;
	mov.u32 	%r10758, %r15109;
	mov.u32 	%r10759, %r15110;
	mov.u32 	%r10760, %r15111;
	mov.u32 	%r10761, %r15112;
	add.s32 	%r10762, %r10758, %r10757;
	add.s32 	%r10763, %r10759, %r10762;
	add.s32 	%r10764, %r10760, %r10763;
	add.s32 	%r10765, %r10761, %r10764;
	add.s32 	%r10766, %r3643, %r10765;
	add.s32 	%r10767, %r3644, %r10766;
	add.s32 	%r10768, %r3645, %r10767;
	add.s32 	%r10769, %r3646, %r10768;
	add.s32 	%r10770, %r3647, %r10769;
	add.s32 	%r10771, %r3648, %r10770;
	add.s32 	%r10772, %r3649, %r10771;
	add.s32 	%r10773, %r3650, %r10772;
	mov.u32 	%r10774, %r15121;
	mov.u32 	%r10775, %r15122;
	mov.u32 	%r10776, %r15123;
	mov.u32 	%r10777, %r15124;
	add.s32 	%r10778, %r10774, %r10773;
	add.s32 	%r10779, %r10775, %r10778;
	add.s32 	%r10780, %r10776, %r10779;
	add.s32 	%r10781, %r10777, %r10780;
	mov.u32 	%r10782, %r15125;
	mov.u32 	%r10783, %r15126;
	mov.u32 	%r10784, %r15127;
	mov.u32 	%r10785, %r15128;
	add.s32 	%r10786, %r10782, %r10781;
	add.s32 	%r10787, %r10783, %r10786;
	add.s32 	%r10788, %r10784, %r10787;
	add.s32 	%r10789, %r10785, %r10788;
	add.s32 	%r10790, %r3659, %r10789;
	add.s32 	%r10791, %r3660, %r10790;
	add.s32 	%r10792, %r3661, %r10791;
	add.s32 	%r10793, %r3662, %r10792;
	mov.u32 	%r10794, %r15133;
	mov.u32 	%r10795, %r15134;
	mov.u32 	%r10796, %r15135;
	mov.u32 	%r10797, %r15136;
	add.s32 	%r10798, %r10794, %r10793;
	add.s32 	%r10799, %r10795, %r10798;
	add.s32 	%r10800, %r10796, %r10799;
	add.s32 	%r10801, %r10797, %r10800;
	add.s32 	%r10802, %r3667, %r10801;
	add.s32 	%r10803, %r3668, %r10802;
	add.s32 	%r10804, %r3669, %r10803;
	add.s32 	%r10805, %r3670, %r10804;
	mov.u32 	%r10806, %r15141;
	mov.u32 	%r10807, %r15142;
	mov.u32 	%r10808, %r15143;
	mov.u32 	%r10809, %r15144;
	add.s32 	%r10810, %r10806, %r10805;
	add.s32 	%r10811, %r10807, %r10810;
	add.s32 	%r10812, %r10808, %r10811;
	add.s32 	%r10813, %r10809, %r10812;
	add.s32 	%r10814, %r3675, %r10813;
	add.s32 	%r10815, %r3676, %r10814;
	add.s32 	%r10816, %r3677, %r10815;
	add.s32 	%r10817, %r3678, %r10816;
	mov.u32 	%r10818, %r15149;
	mov.u32 	%r10819, %r15150;
	mov.u32 	%r10820, %r15151;
	mov.u32 	%r10821, %r15152;
	add.s32 	%r10822, %r10818, %r10817;
	add.s32 	%r10823, %r10819, %r10822;
	add.s32 	%r10824, %r10820, %r10823;
	add.s32 	%r10825, %r10821, %r10824;
	mov.u32 	%r10826, %r15153;
	mov.u32 	%r10827, %r15154;
	mov.u32 	%r10828, %r15155;
	mov.u32 	%r10829, %r15156;
	add.s32 	%r10830, %r10826, %r10825;
	add.s32 	%r10831, %r10827, %r10830;
	add.s32 	%r10832, %r10828, %r10831;
	add.s32 	%r10833, %r10829, %r10832;
	add.s32 	%r10834, %r3687, %r10833;
	add.s32 	%r10835, %r3688, %r10834;
	add.s32 	%r10836, %r3689, %r10835;
	add.s32 	%r10837, %r3690, %r10836;
	add.s32 	%r10838, %r3691, %r10837;
	add.s32 	%r10839, %r3692, %r10838;
	add.s32 	%r10840, %r3693, %r10839;
	add.s32 	%r10841, %r3694, %r10840;
	mov.u32 	%r10842, %r15165;
	mov.u32 	%r10843, %r15166;
	mov.u32 	%r10844, %r15167;
	mov.u32 	%r10845, %r15168;
	add.s32 	%r10846, %r10842, %r10841;
	add.s32 	%r10847, %r10843, %r10846;
	add.s32 	%r10848, %r10844, %r10847;
	add.s32 	%r10849, %r10845, %r10848;
	mov.u32 	%r10850, %r15169;
	mov.u32 	%r10851, %r15170;
	mov.u32 	%r10852, %r15171;
	mov.u32 	%r10853, %r15172;
	add.s32 	%r10854, %r10850, %r10849;
	add.s32 	%r10855, %r10851, %r10854;
	add.s32 	%r10856, %r10852, %r10855;
	add.s32 	%r10857, %r10853, %r10856;
	mov.u32 	%r10858, %r15173;
	mov.u32 	%r10859, %r15174;
	mov.u32 	%r10860, %r15175;
	mov.u32 	%r10861, %r15176;
	add.s32 	%r10862, %r10858, %r10857;
	add.s32 	%r10863, %r10859, %r10862;
	add.s32 	%r10864, %r10860, %r10863;
	add.s32 	%r10865, %r10861, %r10864;
	add.s32 	%r10866, %r3707, %r10865;
	add.s32 	%r10867, %r3708, %r10866;
	add.s32 	%r10868, %r3709, %r10867;
	add.s32 	%r10869, %r3710, %r10868;
	add.s32 	%r10870, %r3711, %r10869;
	add.s32 	%r10871, %r3712, %r10870;
	add.s32 	%r10872, %r3713, %r10871;
	add.s32 	%r10873, %r3714, %r10872;
	mov.u32 	%r10874, %r15185;
	mov.u32 	%r10875, %r15186;
	mov.u32 	%r10876, %r15187;
	mov.u32 	%r10877, %r15188;
	add.s32 	%r10878, %r10874, %r10873;
	add.s32 	%r10879, %r10875, %r10878;
	add.s32 	%r10880, %r10876, %r10879;
	add.s32 	%r10881, %r10877, %r10880;
	mov.u32 	%r10882, %r15189;
	mov.u32 	%r10883, %r15190;
	mov.u32 	%r10884, %r15191;
	mov.u32 	%r10885, %r15192;
	add.s32 	%r10886, %r10882, %r10881;
	add.s32 	%r10887, %r10883, %r10886;
	add.s32 	%r10888, %r10884, %r10887;
	add.s32 	%r10889, %r10885, %r10888;
	add.s32 	%r10890, %r3723, %r10889;
	add.s32 	%r10891, %r3724, %r10890;
	add.s32 	%r10892, %r3725, %r10891;
	add.s32 	%r10893, %r3726, %r10892;
	mov.u32 	%r10894, %r15197;
	mov.u32 	%r10895, %r15198;
	mov.u32 	%r10896, %r15199;
	mov.u32 	%r10897, %r15200;
	add.s32 	%r10898, %r10894, %r10893;
	add.s32 	%r10899, %r10895, %r10898;
	add.s32 	%r10900, %r10896, %r10899;
	add.s32 	%r10901, %r10897, %r10900;
	add.s32 	%r10902, %r3731, %r10901;
	add.s32 	%r10903, %r3732, %r10902;
	add.s32 	%r10904, %r3733, %r10903;
	add.s32 	%r10905, %r3734, %r10904;
	mov.u32 	%r10906, %r15205;
	mov.u32 	%r10907, %r15206;
	mov.u32 	%r10908, %r15207;
	mov.u32 	%r10909, %r15208;
	add.s32 	%r10910, %r10906, %r10905;
	add.s32 	%r10911, %r10907, %r10910;
	add.s32 	%r10912, %r10908, %r10911;
	add.s32 	%r10913, %r10909, %r10912;
	add.s32 	%r10914, %r3739, %r10913;
	add.s32 	%r10915, %r3740, %r10914;
	add.s32 	%r10916, %r3741, %r10915;
	add.s32 	%r10917, %r3742, %r10916;
	mov.u32 	%r10918, %r15213;
	mov.u32 	%r10919, %r15214;
	mov.u32 	%r10920, %r15215;
	mov.u32 	%r10921, %r15216;
	add.s32 	%r10922, %r10918, %r10917;
	add.s32 	%r10923, %r10919, %r10922;
	add.s32 	%r10924, %r10920, %r10923;
	add.s32 	%r10925, %r10921, %r10924;
	mov.u32 	%r10926, %r15217;
	mov.u32 	%r10927, %r15218;
	mov.u32 	%r10928, %r15219;
	mov.u32 	%r10929, %r15220;
	add.s32 	%r10930, %r10926, %r10925;
	add.s32 	%r10931, %r10927, %r10930;
	add.s32 	%r10932, %r10928, %r10931;
	add.s32 	%r10933, %r10929, %r10932;
	add.s32 	%r10934, %r3751, %r10933;
	add.s32 	%r10935, %r3752, %r10934;
	add.s32 	%r10936, %r3753, %r10935;
	add.s32 	%r10937, %r3754, %r10936;
	add.s32 	%r10938, %r3755, %r10937;
	add.s32 	%r10939, %r3756, %r10938;
	add.s32 	%r10940, %r3757, %r10939;
	add.s32 	%r10941, %r3758, %r10940;
	mov.u32 	%r10942, %r15229;
	mov.u32 	%r10943, %r15230;
	mov.u32 	%r10944, %r15231;
	mov.u32 	%r10945, %r15232;
	add.s32 	%r10946, %r10942, %r10941;
	add.s32 	%r10947, %r10943, %r10946;
	add.s32 	%r10948, %r10944, %r10947;
	add.s32 	%r10949, %r10945, %r10948;
	mov.u32 	%r10950, %r15233;
	mov.u32 	%r10951, %r15234;
	mov.u32 	%r10952, %r15235;
	mov.u32 	%r10953, %r15236;
	add.s32 	%r10954, %r10950, %r10949;
	add.s32 	%r10955, %r10951, %r10954;
	add.s32 	%r10956, %r10952, %r10955;
	add.s32 	%r10957, %r10953, %r10956;
	mov.u32 	%r10958, %r15237;
	mov.u32 	%r10959, %r15238;
	mov.u32 	%r10960, %r15239;
	mov.u32 	%r10961, %r15240;
	add.s32 	%r10962, %r10958, %r10957;
	add.s32 	%r10963, %r10959, %r10962;
	add.s32 	%r10964, %r10960, %r10963;
	add.s32 	%r10965, %r10961, %r10964;
	add.s32 	%r10966, %r3771, %r10965;
	add.s32 	%r10967, %r3772, %r10966;
	add.s32 	%r10968, %r3773, %r10967;
	add.s32 	%r10969, %r3774, %r10968;
	add.s32 	%r10970, %r3775, %r10969;
	add.s32 	%r10971, %r3776, %r10970;
	add.s32 	%r10972, %r3777, %r10971;
	add.s32 	%r10973, %r3778, %r10972;
	mov.u32 	%r10974, %r15249;
	mov.u32 	%r10975, %r15250;
	mov.u32 	%r10976, %r15251;
	mov.u32 	%r10977, %r15252;
	add.s32 	%r10978, %r10974, %r10973;
	add.s32 	%r10979, %r10975, %r10978;
	add.s32 	%r10980, %r10976, %r10979;
	add.s32 	%r10981, %r10977, %r10980;
	mov.u32 	%r10982, %r15253;
	mov.u32 	%r10983, %r15254;
	mov.u32 	%r10984, %r15255;
	mov.u32 	%r10985, %r15256;
	add.s32 	%r10986, %r10982, %r10981;
	add.s32 	%r10987, %r10983, %r10986;
	add.s32 	%r10988, %r10984, %r10987;
	add.s32 	%r10989, %r10985, %r10988;
	add.s32 	%r10990, %r3787, %r10989;
	add.s32 	%r10991, %r3788, %r10990;
	add.s32 	%r10992, %r3789, %r10991;
	add.s32 	%r10993, %r3790, %r10992;
	mov.u32 	%r10994, %r15261;
	mov.u32 	%r10995, %r15262;
	mov.u32 	%r10996, %r15263;
	mov.u32 	%r10997, %r15264;
	add.s32 	%r10998, %r10994, %r10993;
	add.s32 	%r10999, %r10995, %r10998;
	add.s32 	%r11000, %r10996, %r10999;
	add.s32 	%r11001, %r10997, %r11000;
	add.s32 	%r11002, %r3795, %r11001;
	add.s32 	%r11003, %r3796, %r11002;
	add.s32 	%r11004, %r3797, %r11003;
	add.s32 	%r11005, %r3798, %r11004;
	mov.u32 	%r11006, %r15269;
	mov.u32 	%r11007, %r15270;
	mov.u32 	%r11008, %r15271;
	mov.u32 	%r11009, %r15272;
	add.s32 	%r11010, %r11006, %r11005;
	add.s32 	%r11011, %r11007, %r11010;
	add.s32 	%r11012, %r11008, %r11011;
	add.s32 	%r11013, %r11009, %r11012;
	add.s32 	%r11014, %r3803, %r11013;
	add.s32 	%r11015, %r3804, %r11014;
	add.s32 	%r11016, %r3805, %r11015;
	add.s32 	%r11017, %r3806, %r11016;
	mov.u32 	%r11018, %r15277;
	mov.u32 	%r11019, %r15278;
	mov.u32 	%r11020, %r15279;
	mov.u32 	%r11021, %r15280;
	add.s32 	%r11022, %r11018, %r11017;
	add.s32 	%r11023, %r11019, %r11022;
	add.s32 	%r11024, %r11020, %r11023;
	add.s32 	%r11025, %r11021, %r11024;
	add.s32 	%r11026, %r3811, %r11025;
	add.s32 	%r11027, %r3812, %r11026;
	add.s32 	%r11028, %r3813, %r11027;
	add.s32 	%r11029, %r3814, %r11028;
	mov.u32 	%r11030, %r15285;
	mov.u32 	%r11031, %r15286;
	mov.u32 	%r11032, %r15287;
	mov.u32 	%r11033, %r15288;
	add.s32 	%r11034, %r11030, %r11029;
	add.s32 	%r11035, %r11031, %r11034;
	add.s32 	%r11036, %r11032, %r11035;
	add.s32 	%r11037, %r11033, %r11036;
	add.s32 	%r11038, %r3819, %r11037;
	add.s32 	%r11039, %r3820, %r11038;
	add.s32 	%r11040, %r3821, %r11039;
	add.s32 	%r11041, %r3822, %r11040;
	mov.u32 	%r11042, %r15293;
	mov.u32 	%r11043, %r15294;
	mov.u32 	%r11044, %r15295;
	mov.u32 	%r11045, %r15296;
	add.s32 	%r11046, %r11042, %r11041;
	add.s32 	%r11047, %r11043, %r11046;
	add.s32 	%r11048, %r11044, %r11047;
	add.s32 	%r11049, %r11045, %r11048;
	add.s32 	%r11050, %r3827, %r11049;
	add.s32 	%r11051, %r3828, %r11050;
	add.s32 	%r11052, %r3829, %r11051;
	add.s32 	%r11053, %r3830, %r11052;
	mov.u32 	%r11054, %r15301;
	mov.u32 	%r11055, %r15302;
	mov.u32 	%r11056, %r15303;
	mov.u32 	%r11057, %r15304;
	add.s32 	%r11058, %r11054, %r11053;
	add.s32 	%r11059, %r11055, %r11058;
	add.s32 	%r11060, %r11056, %r11059;
	add.s32 	%r11061, %r11057, %r11060;
	add.s32 	%r11062, %r3835, %r11061;
	add.s32 	%r11063, %r3836, %r11062;
	add.s32 	%r11064, %r3837, %r11063;
	add.s32 	%r11065, %r3838, %r11064;
	mov.u32 	%r11066, %r15309;
	mov.u32 	%r11067, %r15310;
	mov.u32 	%r11068, %r15311;
	mov.u32 	%r11069, %r15312;
	add.s32 	%r11070, %r11066, %r11065;
	add.s32 	%r11071, %r11067, %r11070;
	add.s32 	%r11072, %r11068, %r11071;
	add.s32 	%r11073, %r11069, %r11072;
	add.s32 	%r11074, %r3843, %r11073;
	add.s32 	%r11075, %r3844, %r11074;
	add.s32 	%r11076, %r3845, %r11075;
	add.s32 	%r11077, %r3846, %r11076;
	mov.u32 	%r11078, %r15317;
	mov.u32 	%r11079, %r15318;
	mov.u32 	%r11080, %r15319;
	mov.u32 	%r11081, %r15320;
	add.s32 	%r11082, %r11078, %r11077;
	add.s32 	%r11083, %r11079, %r11082;
	add.s32 	%r11084, %r11080, %r11083;
	add.s32 	%r11085, %r11081, %r11084;
	add.s32 	%r11086, %r3851, %r11085;
	add.s32 	%r11087, %r3852, %r11086;
	add.s32 	%r11088, %r3853, %r11087;
	add.s32 	%r11089, %r3854, %r11088;
	mov.u32 	%r11090, %r15325;
	mov.u32 	%r11091, %r15326;
	mov.u32 	%r11092, %r15327;
	mov.u32 	%r11093, %r15328;
	add.s32 	%r11094, %r11090, %r11089;
	add.s32 	%r11095, %r11091, %r11094;
	add.s32 	%r11096, %r11092, %r11095;
	add.s32 	%r11097, %r11093, %r11096;
	add.s32 	%r11098, %r3859, %r11097;
	add.s32 	%r11099, %r3860, %r11098;
	add.s32 	%r11100, %r3861, %r11099;
	add.s32 	%r11101, %r3862, %r11100;
	mov.u32 	%r11102, %r15333;
	mov.u32 	%r11103, %r15334;
	mov.u32 	%r11104, %r15335;
	mov.u32 	%r11105, %r15336;
	add.s32 	%r11106, %r11102, %r11101;
	add.s32 	%r11107, %r11103, %r11106;
	add.s32 	%r11108, %r11104, %r11107;
	add.s32 	%r11109, %r11105, %r11108;
	add.s32 	%r11110, %r3867, %r11109;
	add.s32 	%r11111, %r3868, %r11110;
	add.s32 	%r11112, %r3869, %r11111;
	add.s32 	%r11113, %r3870, %r11112;
	mov.u32 	%r11114, %r15341;
	mov.u32 	%r11115, %r15342;
	mov.u32 	%r11116, %r15343;
	mov.u32 	%r11117, %r15344;
	add.s32 	%r11118, %r11114, %r11113;
	add.s32 	%r11119, %r11115, %r11118;
	add.s32 	%r11120, %r11116, %r11119;
	add.s32 	%r11121, %r11117, %r11120;
	add.s32 	%r11122, %r3875, %r11121;
	add.s32 	%r11123, %r3876, %r11122;
	add.s32 	%r11124, %r3877, %r11123;
	add.s32 	%r11125, %r3878, %r11124;
	mov.u32 	%r11126, %r15349;
	mov.u32 	%r11127, %r15350;
	mov.u32 	%r11128, %r15351;
	mov.u32 	%r11129, %r15352;
	add.s32 	%r11130, %r11126, %r11125;
	add.s32 	%r11131, %r11127, %r11130;
	add.s32 	%r11132, %r11128, %r11131;
	add.s32 	%r11133, %r11129, %r11132;
	add.s32 	%r11134, %r3883, %r11133;
	add.s32 	%r11135, %r3884, %r11134;
	add.s32 	%r11136, %r3885, %r11135;
	add.s32 	%r11137, %r3886, %r11136;
	mov.u32 	%r11138, %r15357;
	mov.u32 	%r11139, %r15358;
	mov.u32 	%r11140, %r15359;
	mov.u32 	%r11141, %r15360;
	add.s32 	%r11142, %r11138, %r11137;
	add.s32 	%r11143, %r11139, %r11142;
	add.s32 	%r11144, %r11140, %r11143;
	add.s32 	%r11145, %r11141, %r11144;
	add.s32 	%r11146, %r3891, %r11145;
	add.s32 	%r11147, %r3892, %r11146;
	add.s32 	%r11148, %r3893, %r11147;
	add.s32 	%r11149, %r3894, %r11148;
	mov.u32 	%r11150, %r15365;
	mov.u32 	%r11151, %r15366;
	mov.u32 	%r11152, %r15367;
	mov.u32 	%r11153, %r15368;
	add.s32 	%r11154, %r11150, %r11149;
	add.s32 	%r11155, %r11151, %r11154;
	add.s32 	%r11156, %r11152, %r11155;
	add.s32 	%r11157, %r11153, %r11156;
	add.s32 	%r11158, %r3899, %r11157;
	add.s32 	%r11159, %r3900, %r11158;
	add.s32 	%r11160, %r3901, %r11159;
	add.s32 	%r11161, %r3902, %r11160;
	mov.u32 	%r11162, %r15373;
	mov.u32 	%r11163, %r15374;
	mov.u32 	%r11164, %r15375;
	mov.u32 	%r11165, %r15376;
	add.s32 	%r11166, %r11162, %r11161;
	add.s32 	%r11167, %r11163, %r11166;
	add.s32 	%r11168, %r11164, %r11167;
	add.s32 	%r11169, %r11165, %r11168;
	add.s32 	%r11170, %r3907, %r11169;
	add.s32 	%r11171, %r3908, %r11170;
	add.s32 	%r11172, %r3909, %r11171;
	add.s32 	%r11173, %r3910, %r11172;
	mov.u32 	%r11174, %r15381;
	mov.u32 	%r11175, %r15382;
	mov.u32 	%r11176, %r15383;
	mov.u32 	%r11177, %r15384;
	add.s32 	%r11178, %r11174, %r11173;
	add.s32 	%r11179, %r11175, %r11178;
	add.s32 	%r11180, %r11176, %r11179;
	add.s32 	%r11181, %r11177, %r11180;
	add.s32 	%r11182, %r3915, %r11181;
	add.s32 	%r11183, %r3916, %r11182;
	add.s32 	%r11184, %r3917, %r11183;
	add.s32 	%r11185, %r3918, %r11184;
	mov.u32 	%r11186, %r15389;
	mov.u32 	%r11187, %r15390;
	mov.u32 	%r11188, %r15391;
	mov.u32 	%r11189, %r15392;
	add.s32 	%r11190, %r11186, %r11185;
	add.s32 	%r11191, %r11187, %r11190;
	add.s32 	%r11192, %r11188, %r11191;
	add.s32 	%r11193, %r11189, %r11192;
	add.s32 	%r11194, %r3923, %r11193;
	add.s32 	%r11195, %r3924, %r11194;
	add.s32 	%r11196, %r3925, %r11195;
	add.s32 	%r11197, %r3926, %r11196;
	mov.u32 	%r11198, %r15397;
	mov.u32 	%r11199, %r15398;
	mov.u32 	%r11200, %r15399;
	mov.u32 	%r11201, %r15400;
	add.s32 	%r11202, %r11198, %r11197;
	add.s32 	%r11203, %r11199, %r11202;
	add.s32 	%r11204, %r11200, %r11203;
	add.s32 	%r11205, %r11201, %r11204;
	add.s32 	%r11206, %r3931, %r11205;
	add.s32 	%r11207, %r3932, %r11206;
	add.s32 	%r11208, %r3933, %r11207;
	add.s32 	%r11209, %r3934, %r11208;
	mov.u32 	%r11210, %r15405;
	mov.u32 	%r11211, %r15406;
	mov.u32 	%r11212, %r15407;
	mov.u32 	%r11213, %r15408;
	add.s32 	%r11214, %r11210, %r11209;
	add.s32 	%r11215, %r11211, %r11214;
	add.s32 	%r11216, %r11212, %r11215;
	add.s32 	%r11217, %r11213, %r11216;
	add.s32 	%r11218, %r3939, %r11217;
	add.s32 	%r11219, %r3940, %r11218;
	add.s32 	%r11220, %r3941, %r11219;
	add.s32 	%r11221, %r3942, %r11220;
	mov.u32 	%r11222, %r15413;
	mov.u32 	%r11223, %r15414;
	mov.u32 	%r11224, %r15415;
	mov.u32 	%r11225, %r15416;
	add.s32 	%r11226, %r11222, %r11221;
	add.s32 	%r11227, %r11223, %r11226;
	add.s32 	%r11228, %r11224, %r11227;
	add.s32 	%r11229, %r11225, %r11228;
	add.s32 	%r11230, %r3947, %r11229;
	add.s32 	%r11231, %r3948, %r11230;
	add.s32 	%r11232, %r3949, %r11231;
	add.s32 	%r11233, %r3950, %r11232;
	mov.u32 	%r11234, %r15421;
	mov.u32 	%r11235, %r15422;
	mov.u32 	%r11236, %r15423;
	mov.u32 	%r11237, %r15424;
	add.s32 	%r11238, %r11234, %r11233;
	add.s32 	%r11239, %r11235, %r11238;
	add.s32 	%r11240, %r11236, %r11239;
	add.s32 	%r11241, %r11237, %r11240;
	add.s32 	%r11242, %r3955, %r11241;
	add.s32 	%r11243, %r3956, %r11242;
	add.s32 	%r11244, %r3957, %r11243;
	add.s32 	%r11245, %r3958, %r11244;
	mov.u32 	%r11246, %r15429;
	mov.u32 	%r11247, %r15430;
	mov.u32 	%r11248, %r15431;
	mov.u32 	%r11249, %r15432;
	add.s32 	%r11250, %r11246, %r11245;
	add.s32 	%r11251, %r11247, %r11250;
	add.s32 	%r11252, %r11248, %r11251;
	add.s32 	%r11253, %r11249, %r11252;
	add.s32 	%r11254, %r3963, %r11253;
	add.s32 	%r11255, %r3964, %r11254;
	add.s32 	%r11256, %r3965, %r11255;
	add.s32 	%r11257, %r3966, %r11256;
	mov.u32 	%r11258, %r15437;
	mov.u32 	%r11259, %r15438;
	mov.u32 	%r11260, %r15439;
	mov.u32 	%r11261, %r15440;
	add.s32 	%r11262, %r11258, %r11257;
	add.s32 	%r11263, %r11259, %r11262;
	add.s32 	%r11264, %r11260, %r11263;
	add.s32 	%r11265, %r11261, %r11264;
	add.s32 	%r11266, %r3971, %r11265;
	add.s32 	%r11267, %r3972, %r11266;
	add.s32 	%r11268, %r3973, %r11267;
	add.s32 	%r11269, %r3974, %r11268;
	mov.u32 	%r11270, %r15445;
	mov.u32 	%r11271, %r15446;
	mov.u32 	%r11272, %r15447;
	mov.u32 	%r11273, %r15448;
	add.s32 	%r11274, %r11270, %r11269;
	add.s32 	%r11275, %r11271, %r11274;
	add.s32 	%r11276, %r11272, %r11275;
	add.s32 	%r11277, %r11273, %r11276;
	add.s32 	%r11278, %r3979, %r11277;
	add.s32 	%r11279, %r3980, %r11278;
	add.s32 	%r11280, %r3981, %r11279;
	add.s32 	%r11281, %r3982, %r11280;
	mov.u32 	%r11282, %r15453;
	mov.u32 	%r11283, %r15454;
	mov.u32 	%r11284, %r15455;
	mov.u32 	%r11285, %r15456;
	add.s32 	%r11286, %r11282, %r11281;
	add.s32 	%r11287, %r11283, %r11286;
	add.s32 	%r11288, %r11284, %r11287;
	add.s32 	%r11289, %r11285, %r11288;
	add.s32 	%r11290, %r3987, %r11289;
	add.s32 	%r11291, %r3988, %r11290;
	add.s32 	%r11292, %r3989, %r11291;
	add.s32 	%r11293, %r3990, %r11292;
	mov.u32 	%r11294, %r15461;
	mov.u32 	%r11295, %r15462;
	mov.u32 	%r11296, %r15463;
	mov.u32 	%r11297, %r15464;
	add.s32 	%r11298, %r11294, %r11293;
	add.s32 	%r11299, %r11295, %r11298;
	add.s32 	%r11300, %r11296, %r11299;
	add.s32 	%r11301, %r11297, %r11300;
	add.s32 	%r11302, %r3995, %r11301;
	add.s32 	%r11303, %r3996, %r11302;
	add.s32 	%r11304, %r3997, %r11303;
	add.s32 	%r11305, %r3998, %r11304;
	mov.u32 	%r11306, %r15469;
	mov.u32 	%r11307, %r15470;
	mov.u32 	%r11308, %r15471;
	mov.u32 	%r11309, %r15472;
	add.s32 	%r11310, %r11306, %r11305;
	add.s32 	%r11311, %r11307, %r11310;
	add.s32 	%r11312, %r11308, %r11311;
	add.s32 	%r11313, %r11309, %r11312;
	add.s32 	%r11314, %r4003, %r11313;
	add.s32 	%r11315, %r4004, %r11314;
	add.s32 	%r11316, %r4005, %r11315;
	add.s32 	%r11317, %r4006, %r11316;
	mov.u32 	%r11318, %r15477;
	mov.u32 	%r11319, %r15478;
	mov.u32 	%r11320, %r15479;
	mov.u32 	%r11321, %r15480;
	add.s32 	%r11322, %r11318, %r11317;
	add.s32 	%r11323, %r11319, %r11322;
	add.s32 	%r11324, %r11320, %r11323;
	add.s32 	%r11325, %r11321, %r11324;
	add.s32 	%r11326, %r4011, %r11325;
	add.s32 	%r11327, %r4012, %r11326;
	add.s32 	%r11328, %r4013, %r11327;
	add.s32 	%r11329, %r4014, %r11328;
	mov.u32 	%r11330, %r15485;
	mov.u32 	%r11331, %r15486;
	mov.u32 	%r11332, %r15487;
	mov.u32 	%r11333, %r15488;
	add.s32 	%r11334, %r11330, %r11329;
	add.s32 	%r11335, %r11331, %r11334;
	add.s32 	%r11336, %r11332, %r11335;
	add.s32 	%r11337, %r11333, %r11336;
	add.s32 	%r11338, %r4019, %r11337;
	add.s32 	%r11339, %r4020, %r11338;
	add.s32 	%r11340, %r4021, %r11339;
	add.s32 	%r11341, %r4022, %r11340;
	mov.u32 	%r11342, %r15493;
	mov.u32 	%r11343, %r15494;
	mov.u32 	%r11344, %r15495;
	mov.u32 	%r11345, %r15496;
	add.s32 	%r11346, %r11342, %r11341;
	add.s32 	%r11347, %r11343, %r11346;
	add.s32 	%r11348, %r11344, %r11347;
	add.s32 	%r11349, %r11345, %r11348;
	add.s32 	%r11350, %r4027, %r11349;
	add.s32 	%r11351, %r4028, %r11350;
	add.s32 	%r11352, %r4029, %r11351;
	add.s32 	%r11353, %r4030, %r11352;
	mov.u32 	%r11354, %r15501;
	mov.u32 	%r11355, %r15502;
	mov.u32 	%r11356, %r15503;
	mov.u32 	%r11357, %r15504;
	add.s32 	%r11358, %r11354, %r11353;
	add.s32 	%r11359, %r11355, %r11358;
	add.s32 	%r11360, %r11356, %r11359;
	add.s32 	%r11361, %r11357, %r11360;
	add.s32 	%r11362, %r4035, %r11361;
	add.s32 	%r11363, %r4036, %r11362;
	add.s32 	%r11364, %r4037, %r11363;
	add.s32 	%r11365, %r4038, %r11364;
	mov.u32 	%r11366, %r15509;
	mov.u32 	%r11367, %r15510;
	mov.u32 	%r11368, %r15511;
	mov.u32 	%r11369, %r15512;
	add.s32 	%r11370, %r11366, %r11365;
	add.s32 	%r11371, %r11367, %r11370;
	add.s32 	%r11372, %r11368, %r11371;
	add.s32 	%r11373, %r11369, %r11372;
	add.s32 	%r11374, %r4043, %r11373;
	add.s32 	%r11375, %r4044, %r11374;
	add.s32 	%r11376, %r4045, %r11375;
	add.s32 	%r11377, %r4046, %r11376;
	mov.u32 	%r11378, %r15517;
	mov.u32 	%r11379, %r15518;
	mov.u32 	%r11380, %r15519;
	mov.u32 	%r11381, %r15520;
	add.s32 	%r11382, %r11378, %r11377;
	add.s32 	%r11383, %r11379, %r11382;
	add.s32 	%r11384, %r11380, %r11383;
	add.s32 	%r11385, %r11381, %r11384;
	add.s32 	%r11386, %r4051, %r11385;
	add.s32 	%r11387, %r4052, %r11386;
	add.s32 	%r11388, %r4053, %r11387;
	add.s32 	%r11389, %r4054, %r11388;
	mov.u32 	%r11390, %r15525;
	mov.u32 	%r11391, %r15526;
	mov.u32 	%r11392, %r15527;
	mov.u32 	%r11393, %r15528;
	add.s32 	%r11394, %r11390, %r11389;
	add.s32 	%r11395, %r11391, %r11394;
	add.s32 	%r11396, %r11392, %r11395;
	add.s32 	%r11397, %r11393, %r11396;
	add.s32 	%r11398, %r4059, %r11397;
	add.s32 	%r11399, %r4060, %r11398;
	add.s32 	%r11400, %r4061, %r11399;
	add.s32 	%r11401, %r4062, %r11400;
	mov.u32 	%r11402, %r15533;
	mov.u32 	%r11403, %r15534;
	mov.u32 	%r11404, %r15535;
	mov.u32 	%r11405, %r15536;
	add.s32 	%r11406, %r11402, %r11401;
	add.s32 	%r11407, %r11403, %r11406;
	add.s32 	%r11408, %r11404, %r11407;
	add.s32 	%r11409, %r11405, %r11408;
	add.s32 	%r11410, %r4067, %r11409;
	add.s32 	%r11411, %r4068, %r11410;
	add.s32 	%r11412, %r4069, %r11411;
	add.s32 	%r11413, %r4070, %r11412;
	mov.u32 	%r11414, %r15541;
	mov.u32 	%r11415, %r15542;
	mov.u32 	%r11416, %r15543;
	mov.u32 	%r11417, %r15544;
	add.s32 	%r11418, %r11414, %r11413;
	add.s32 	%r11419, %r11415, %r11418;
	add.s32 	%r11420, %r11416, %r11419;
	add.s32 	%r11421, %r11417, %r11420;
	add.s32 	%r11422, %r4075, %r11421;
	add.s32 	%r11423, %r4076, %r11422;
	add.s32 	%r11424, %r4077, %r11423;
	add.s32 	%r11425, %r4078, %r11424;
	mov.u32 	%r11426, %r15549;
	mov.u32 	%r11427, %r15550;
	mov.u32 	%r11428, %r15551;
	mov.u32 	%r11429, %r15552;
	add.s32 	%r11430, %r11426, %r11425;
	add.s32 	%r11431, %r11427, %r11430;
	add.s32 	%r11432, %r11428, %r11431;
	add.s32 	%r11433, %r11429, %r11432;
	add.s32 	%r11434, %r4083, %r11433;
	add.s32 	%r11435, %r4084, %r11434;
	add.s32 	%r11436, %r4085, %r11435;
	add.s32 	%r11437, %r4086, %r11436;
	add.s32 	%r11438, %r4087, %r11437;
	add.s32 	%r11439, %r4088, %r11438;
	add.s32 	%r11440, %r4089, %r11439;
	add.s32 	%r11441, %r4090, %r11440;
	add.s32 	%r11442, %r4091, %r11441;
	add.s32 	%r11443, %r4092, %r11442;
	add.s32 	%r11444, %r4093, %r11443;
	add.s32 	%r11445, %r4094, %r11444;
	add.s32 	%r11446, %r4095, %r11445;
	add.s32 	%r11447, %r4096, %r11446;
	add.s32 	%r11448, %r4097, %r11447;
	add.s32 	%r11449, %r4098, %r11448;
	shr.u32 	%r11450, %r1, 3;
	add.s32 	%r11451, %r11450, %r1;
	shl.b32 	%r11452, %r11451, 2;
	mov.u32 	%r11453, _ZZ14BlockSumKernelILi256ELi4096ELN3cub18CUB_300001_SM_100020BlockReduceAlgorithmE1EEvPiS3_E12temp_storage;
	add.s32 	%r11454, %r11453, %r11452;
	st.shared.u32 	[%r11454], %r11449;
	bar.sync 	0;
	setp.gt.u32 	%p1, %r1, 31;
	@%p1 bra 	$L__BB3_3;
	mad.lo.s32 	%r11456, %r1, 36, %r11453;
	ld.shared.u32 	%r11457, [%r11456];
	ld.shared.u32 	%r11458, [%r11456+4];
	add.s32 	%r11459, %r11458, %r11457;
	ld.shared.u32 	%r11460, [%r11456+8];
	add.s32 	%r11461, %r11459, %r11460;
	ld.shared.u32 	%r11462, [%r11456+12];
	add.s32 	%r11463, %r11461, %r11462;
	ld.shared.u32 	%r11464, [%r11456+16];
	add.s32 	%r11465, %r11463, %r11464;
	ld.shared.u32 	%r11466, [%r11456+20];
	add.s32 	%r11467, %r11465, %r11466;
	ld.shared.u32 	%r11468, [%r11456+24];
	add.s32 	%r11469, %r11467, %r11468;
	ld.shared.u32 	%r11470, [%r11456+28];
	add.s32 	%r11471, %r11469, %r11470;
	bar.warp.sync 	-1;
	mov.b32 	%r11472, -1;
	redux.sync.add.s32 %r2, %r11471, %r11472;
	setp.ne.s32 	%p2, %r1, 0;
	@%p2 bra 	$L__BB3_3;
	ld.param.u64 	%rd9, [_Z14BlockSumKernelILi256ELi4096ELN3cub18CUB_300001_SM_100020BlockReduceAlgorithmE1EEvPiS3__param_1];
	cvta.to.global.u64 	%rd8, %rd9;
	st.global.u32 	[%rd8], %r2;
$L__BB3_3:
	ret;

}
	// .globl	_ZN3cub18CUB_300001_SM_10006detail11EmptyKernelIvEEvv
.visible .entry _ZN3cub18CUB_300001_SM_10006detail11EmptyKernelIvEEvv()
{


	ret;

}


// ===== COMPILED SASS (sm_100) =====

	.target	sm_100

	.elftype	@"ET_EXEC"


//--------------------- .note.nv.tkinfo           --------------------------
	.section	.note.nv.tkinfo,"",@"SHT_NOTE"
	.sectionflags	@"SHF_NOTE_NV_TKINFO"
	.tkinfo
        /*0018*/ 	.word	0x00000002
        /*0030*/ 	.string	""
        /*0030*/ 	.string	"ptxas"
        /*0030*/ 	.string	"Cuda compilation tools, release 13.0, V13.0.88"
        /*0030*/ 	.string	"Build cuda_13.0.r13.0/compiler.36424714_0"
        /*0030*/ 	.string	"-arch sm_100 -m 64 "



//--------------------- .note.nv.cuinfo           --------------------------
	.section	.note.nv.cuinfo,"",@"SHT_NOTE"
	.sectionflags	@"SHF_NOTE_NV_CUINFO"
        /*0018*/ 	.short	0x0002
        /*001a*/ 	.short	0x0064
        /*001c*/ 	.short	0x0082
	.zero		2


//--------------------- .nv.info                  --------------------------
	.section	.nv.info,"",@"SHT_CUDA_INFO"
	.align	4


	//----- nvinfo : EIATTR_REGCOUNT
	.align		4
        /*0000*/ 	.byte	0x04, 0x2f
        /*0002*/ 	.short	(.L_43 - .L_42)
	.align		4
.L_42:
        /*0004*/ 	.word	index@(_Z26compute_reductions16N_warpPK6__halfPfi)
        /*0008*/ 	.word	0x00000020


	//----- nvinfo : EIATTR_FRAME_SIZE
	.align		4
.L_43:
        /*000c*/ 	.byte	0x04, 0x11
        /*000e*/ 	.short	(.L_45 - .L_44)
	.align		4
.L_44:
        /*0010*/ 	.word	index@(_Z26compute_reductions16N_warpPK6__halfPfi)
        /*0014*/ 	.word	0x00000000


	//----- nvinfo : EIATTR_REGCOUNT
	.align		4
.L_45:
        /*0018*/ 	.byte	0x04, 0x2f
        /*001a*/ 	.short	(.L_47 - .L_46)
	.align		4
.L_46:
        /*001c*/ 	.word	index@(_Z27compute_reductions256N_warpPK6__halfPfi)
        /*0020*/ 	.word	0x0000001e


	//----- nvinfo : EIATTR_FRAME_SIZE
	.align		4
.L_47:
        /*0024*/ 	.byte	0x04, 0x11
        /*0026*/ 	.short	(.L_49 - .L_48)
	.align		4
.L_48:
        /*0028*/ 	.word	index@(_Z27compute_reductions256N_warpPK6__halfPfi)
        /*002c*/ 	.word	0x00000000


	//----- nvinfo : EIATTR_REGCOUNT
	.align		4
.L_49:
        /*0030*/ 	.byte	0x04, 0x2f
        /*0032*/ 	.short	(.L_51 - .L_50)
	.align		4
.L_50:
        /*0034*/ 	.word	index@(_Z28compute_reductions256N_blockPK6__halfPfiPS_)
        /*0038*/ 	.word	0x00000020


	//----- nvinfo : EIATTR_FRAME_SIZE
	.align		4
.L_51:
        /*003c*/ 	.byte	0x04, 0x11
        /*003e*/ 	.short	(.L_53 - .L_52)
	.align		4
.L_52:
        /*0040*/ 	.word	index@(_Z28compute_reductions256N_blockPK6__halfPfiPS_)
        /*0044*/ 	.word	0x00000000


	//----- nvinfo : EIATTR_REGCOUNT
	.align		4
.L_53:
        /*0048*/ 	.byte	0x04, 0x2f
        /*004a*/ 	.short	(.L_55 - .L_54)
	.align		4
.L_54:
        /*004c*/ 	.word	index@(_Z14BlockSumKernelILi256ELi4096ELN3cub18CUB_300001_SM_100020BlockReduceAlgorithmE1EEvPiS3_)
        /*0050*/ 	.word	0x000000a0


	//----- nvinfo : EIATTR_FRAME_SIZE
	.align		4
.L_55:
        /*0054*/ 	.byte	0x04, 0x11
        /*0056*/ 	.short	(.L_57 - .L_56)
	.align		4
.L_56:
        /*0058*/ 	.word	index@(_Z14BlockSumKernelILi256ELi4096ELN3cub18CUB_300001_SM_100020BlockReduceAlgorithmE1EEvPiS3_)
        /*005c*/ 	.word	0x00000000


	//----- nvinfo : EIATTR_REGCOUNT
	.align		4
.L_57:
        /*0060*/ 	.byte	0x04, 0x2f
        /*0062*/ 	.short	(.L_59 - .L_58)
	.align		4
.L_58:
        /*0064*/ 	.word	index@(_ZN3cub18CUB_300001_SM_10006detail11EmptyKernelIvEEvv)
        /*0068*/ 	.word	0x00000004


	//----- nvinfo : EIATTR_FRAME_SIZE
	.align		4
.L_59:
        /*006c*/ 	.byte	0x04, 0x11
        /*006e*/ 	.short	(.L_61 - .L_60)
	.align		4
.L_60:
        /*0070*/ 	.word	index@(_ZN3cub18CUB_300001_SM_10006detail11EmptyKernelIvEEvv)
        /*0074*/ 	.word	0x00000000


	//----- nvinfo : EIATTR_MIN_STACK_SIZE
	.align		4
.L_61:
        /*0078*/ 	.byte	0x04, 0x12
        /*007a*/ 	.short	(.L_63 - .L_62)
	.align		4
.L_62:
        /*007c*/ 	.word	index@(_ZN3cub18CUB_300001_SM_10006detail11EmptyKernelIvEEvv)
        /*0080*/ 	.word	0x00000000


	//----- nvinfo : EIATTR_MIN_STACK_SIZE
	.align		4
.L_63:
        /*0084*/ 	.byte	0x04, 0x12
        /*0086*/ 	.short	(.L_65 - .L_64)
	.align		4
.L_64:
        /*0088*/ 	.word	index@(_Z14BlockSumKernelILi256ELi4096ELN3cub18CUB_300001_SM_100020BlockReduceAlgorithmE1EEvPiS3_)
        /*008c*/ 	.word	0x00000000


	//----- nvinfo : EIATTR_MIN_STACK_SIZE
	.align		4
.L_65:
        /*0090*/ 	.byte	0x04, 0x12
        /*0092*/ 	.short	(.L_67 - .L_66)
	.align		4
.L_66:
        /*0094*/ 	.word	index@(_Z28compute_reductions256N_blockPK6__halfPfiPS_)
        /*0098*/ 	.word	0x00000000


	//----- nvinfo : EIATTR_MIN_STACK_SIZE
	.align		4
.L_67:
        /*009c*/ 	.byte	0x04, 0x12
        /*009e*/ 	.short	(.L_69 - .L_68)
	.align		4
.L_68:
        /*00a0*/ 	.word	index@(_Z27compute_reductions256N_warpPK6__halfPfi)
        /*00a4*/ 	.word	0x00000000


	//----- nvinfo : EIATTR_MIN_STACK_SIZE
	.align		4
.L_69:
        /*00a8*/ 	.byte	0x04, 0x12
        /*00aa*/ 	.short	(.L_71 - .L_70)
	.align		4
.L_70:
        /*00ac*/ 	.word	index@(_Z26compute_reductions16N_warpPK6__halfPfi)
        /*00b0*/ 	.word	0x00000000
.L_71:


//--------------------- .nv.compat                --------------------------
	.section	.nv.compat,"",@"SHT_CUDA_COMPAT_INFO"
	.align	4
        /*0000*/ 	.byte	0x02, 0x09, 0x00, 0x00, 0x02, 0x02, 0x01, 0x00, 0x02, 0x05, 0x05, 0x00, 0x03, 0x07, 0x01, 0x01
        /*0010*/ 	.byte	0x02, 0x03, 0x00, 0x00, 0x02, 0x06, 0x01, 0x00, 0x04, 0x0b, 0x08, 0x00, 0x09, 0x00, 0x00, 0x00
        /*0020*/ 	.byte	0x00, 0x00, 0x00, 0x00


//--------------------- .nv.info._ZN3cub18CUB_300001_SM_10006detail11EmptyKernelIvEEvv --------------------------
	.section	.nv.info._ZN3cub18CUB_300001_SM_10006detail11EmptyKernelIvEEvv,"",@"SHT_CUDA_INFO"
	.sectionflags	@""
	.align	4


	//----- nvinfo : EIATTR_CUDA_API_VERSION
	.align		4
        /*0000*/ 	.byte	0x04, 0x37
        /*0002*/ 	.short	(.L_73 - .L_72)
.L_72:
        /*0004*/ 	.word	0x00000082


	//----- nvinfo : EIATTR_SPARSE_MMA_MASK
	.align		4
.L_73:
        /*0008*/ 	.byte	0x03, 0x50
        /*000a*/ 	.short	0x0000


	//----- nvinfo : EIATTR_MAXREG_COUNT
	.align		4
        /*000c*/ 	.byte	0x03, 0x1b
        /*000e*/ 	.short	0x00ff


	//----- nvinfo : EIATTR_MERCURY_ISA_VERSION
	.align		4
        /*0010*/ 	.byte	0x03, 0x5f
        /*0012*/ 	.short	0x0101


	//----- nvinfo : EIATTR_VRC_CTA_INIT_COUNT
	.align		4
        /*0014*/ 	.byte	0x02, 0x4a
	.zero		1
	.zero		1


	//----- nvinfo : EIATTR_EXIT_INSTR_OFFSETS
	.align		4
        /*0018*/ 	.byte	0x04, 0x1c
        /*001a*/ 	.short	(.L_75 - .L_74)


	//   ....[0]....
.L_74:
        /*001c*/ 	.word	0x00000010


	//----- nvinfo : EIATTR_SW_WAR
	.align		4
.L_75:
        /*0020*/ 	.byte	0x04, 0x36
        /*0022*/ 	.short	(.L_77 - .L_76)
.L_76:
        /*0024*/ 	.word	0x00000008
.L_77:


//--------------------- .nv.info._Z14BlockSumKernelILi256ELi4096ELN3cub18CUB_300001_SM_100020BlockReduceAlgorithmE1EEvPiS3_ --------------------------
	.section	.nv.info._Z14BlockSumKernelILi256ELi4096ELN3cub18CUB_300001_SM_100020BlockReduceAlgorithmE1EEvPiS3_,"",@"SHT_CUDA_INFO"
	.sectionflags	@""
	.align	4


	//----- nvinfo : EIATTR_CUDA_API_VERSION
	.align		4
        /*0000*/ 	.byte	0x04, 0x37
        /*0002*/ 	.short	(.L_79 - .L_78)
.L_78:
        /*0004*/ 	.word	0x00000082


	//----- nvinfo : EIATTR_KPARAM_INFO
	.align		4
.L_79:
        /*0008*/ 	.byte	0x04, 0x17
        /*000a*/ 	.short	(.L_81 - .L_80)
.L_80:
        /*000c*/ 	.word	0x00000000
        /*0010*/ 	.short	0x0001
        /*0012*/ 	.short	0x0008
        /*0014*/ 	.byte	0x00, 0xf5, 0x21, 0x00


	//----- nvinfo : EIATTR_KPARAM_INFO
	.align		4
.L_81:
        /*0018*/ 	.byte	0x04, 0x17
        /*001a*/ 	.short	(.L_83 - .L_82)
.L_82:
        /*001c*/ 	.word	0x00000000
        /*0020*/ 	.short	0x0000
        /*0022*/ 	.short	0x0000
        /*0024*/ 	.byte	0x00, 0xf5, 0x21, 0x00


	//----- nvinfo : EIATTR_SPARSE_MMA_MASK
	.align		4
.L_83:
        /*0028*/ 	.byte	0x03, 0x50
        /*002a*/ 	.short	0x0000


	//----- nvinfo : EIATTR_MAXREG_COUNT
	.align		4
        /*002c*/ 	.byte	0x03, 0x1b
        /*002e*/ 	.short	0x00ff


	//----- nvinfo : EIATTR_NUM_BARRIERS
	.align		4
        /*0030*/ 	.byte	0x02, 0x4c
        /*0032*/ 	.byte	0x01
	.zero		1


	//----- nvinfo : EIATTR_MERCURY_ISA_VERSION
	.align		4
        /*0034*/ 	.byte	0x03, 0x5f
        /*0036*/ 	.short	0x0101


	//----- nvinfo : EIATTR_COOP_GROUP_MASK_REGIDS
	.align		4
        /*0038*/ 	.byte	0x04, 0x29
        /*003a*/ 	.short	(.L_85 - .L_84)


	//   ....[0]....
.L_84:
        /*003c*/ 	.word	0xffffffff


	//   ....[1]....
        /*0040*/ 	.word	0xffffffff


	//----- nvinfo : EIATTR_COOP_GROUP_INSTR_OFFSETS
	.align		4
.L_85:
        /*0044*/ 	.byte	0x04, 0x28
        /*0046*/ 	.short	(.L_87 - .L_86)


	//   ....[0]....
.L_86:
        /*0048*/ 	.word	0x000181d0


	//   ....[1]....
        /*004c*/ 	.word	0x000181f0


	//----- nvinfo : EIATTR_VRC_CTA_INIT_COUNT
	.align		4
.L_87:
        /*0050*/ 	.byte	0x02, 0x4a
	.zero		1
	.zero		1


	//----- nvinfo : EIATTR_EXIT_INSTR_OFFSETS
	.align		4
        /*0054*/ 	.byte	0x04, 0x1c
        /*0056*/ 	.short	(.L_89 - .L_88)


	//   ....[0]....
.L_88:
        /*0058*/ 	.word	0x000180e0


	//   ....[1]....
        /*005c*/ 	.word	0x00018200


	//   ....[2]....
        /*0060*/ 	.word	0x00018230


	//----- nvinfo : EIATTR_CBANK_PARAM_SIZE
	.align		4
.L_89:
        /*0064*/ 	.byte	0x03, 0x19
        /*0066*/ 	.short	0x0010


	//----- nvinfo : EIATTR_PARAM_CBANK
	.align		4
        /*0068*/ 	.byte	0x04, 0x0a
        /*006a*/ 	.short	(.L_91 - .L_90)
	.align		4
.L_90:
        /*006c*/ 	.word	index@(.nv.constant0._Z14BlockSumKernelILi256ELi4096ELN3cub18CUB_300001_SM_100020BlockReduceAlgorithmE1EEvPiS3_)
        /*0070*/ 	.short	0x0380
        /*0072*/ 	.short	0x0010


	//----- nvinfo : EIATTR_SW_WAR
	.align		4
.L_91:
        /*0074*/ 	.byte	0x04, 0x36
        /*0076*/ 	.short	(.L_93 - .L_92)
.L_92:
        /*0078*/ 	.word	0x00000008
.L_93:


//--------------------- .nv.info._Z28compute_reductions256N_blockPK6__halfPfiPS_ --------------------------
	.section	.nv.info._Z28compute_reductions256N_blockPK6__halfPfiPS_,"",@"SHT_CUDA_INFO"
	.sectionflags	@""
	.align	4


	//----- nvinfo : EIATTR_CUDA_API_VERSION
	.align		4
        /*0000*/ 	.byte	0x04, 0x37
        /*0002*/ 	.short	(.L_95 - .L_94)
.L_94:
        /*0004*/ 	.word	0x00000082


	//----- nvinfo : EIATTR_KPARAM_INFO
	.align		4
.L_95:
        /*0008*/ 	.byte	0x04, 0x17
        /*000a*/ 	.short	(.L_97 - .L_96)
.L_96:
        /*000c*/ 	.word	0x00000000
        /*0010*/ 	.short	0x0003
        /*0012*/ 	.short	0x0018
        /*0014*/ 	.byte	0x00, 0xf5, 0x21, 0x00


	//----- nvinfo : EIATTR_KPARAM_INFO
	.align		4
.L_97:
        /*0018*/ 	.byte	0x04, 0x17
        /*001a*/ 	.short	(.L_99 - .L_98)
.L_98:
        /*001c*/ 	.word	0x00000000
        /*0020*/ 	.short	0x0002
        /*0022*/ 	.short	0x0010
        /*0024*/ 	.byte	0x00, 0xf0, 0x11, 0x00


	//----- nvinfo : EIATTR_KPARAM_INFO
	.align		4
.L_99:
        /*0028*/ 	.byte	0x04, 0x17
        /*002a*/ 	.short	(.L_101 - .L_100)
.L_100:
        /*002c*/ 	.word	0x00000000
        /*0030*/ 	.short	0x0001
        /*0032*/ 	.short	0x0008
        /*0034*/ 	.byte	0x00, 0xf5, 0x21, 0x00


	//----- nvinfo : EIATTR_KPARAM_INFO
	.align		4
.L_101:
        /*0038*/ 	.byte	0x04, 0x17
        /*003a*/ 	.short	(.L_103 - .L_102)
.L_102:
        /*003c*/ 	.word	0x00000000
        /*0040*/ 	.short	0x0000
        /*0042*/ 	.short	0x0000
        /*0044*/ 	.byte	0x00, 0xf5, 0x21, 0x00


	//----- nvinfo : EIATTR_SPARSE_MMA_MASK
	.align		4
.L_103:
        /*0048*/ 	.byte	0x03, 0x50
        /*004a*/ 	.short	0x0000


	//----- nvinfo : EIATTR_WMMA_USED
	.align		4
        /*004c*/ 	.byte	0x01, 0x2b
	.zero		2


	//----- nvinfo : EIATTR_MAXREG_COUNT
	.align		4
        /*0050*/ 	.byte	0x03, 0x1b
        /*0052*/ 	.short	0x00ff


	//----- nvinfo : EIATTR_NUM_BARRIERS
	.align		4
        /*0054*/ 	.byte	0x02, 0x4c
        /*0056*/ 	.byte	0x01
	.zero		1


	//----- nvinfo : EIATTR_MERCURY_ISA_VERSION
	.align		4
        /*0058*/ 	.byte	0x03, 0x5f
        /*005a*/ 	.short	0x0101


	//----- nvinfo : EIATTR_COOP_GROUP_MASK_REGIDS
	.align		4
        /*005c*/ 	.byte	0x04, 0x29
        /*005e*/ 	.short	(.L_105 - .L_104)


	//   ....[0]....
.L_104:
        /*0060*/ 	.word	0xffffffff


	//   ....[1]....
        /*0064*/ 	.word	0xffffffff


	//   ....[2]....
        /*0068*/ 	.word	0xffffffff


	//----- nvinfo : EIATTR_COOP_GROUP_INSTR_OFFSETS
	.align		4
.L_105:
        /*006c*/ 	.byte	0x04, 0x28
        /*006e*/ 	.short	(.L_107 - .L_106)


	//   ....[0]....
.L_106:
        /*0070*/ 	.word	0x00000a70


	//   ....[1]....
        /*0074*/ 	.word	0x00000a90


	//   ....[2]....
        /*0078*/ 	.word	0x00000ab0


	//----- nvinfo : EIATTR_VRC_CTA_INIT_COUNT
	.align		4
.L_107:
        /*007c*/ 	.byte	0x02, 0x4a
	.zero		1
	.zero		1


	//----- nvinfo : EIATTR_EXIT_INSTR_OFFSETS
	.align		4
        /*0080*/ 	.byte	0x04, 0x1c
        /*0082*/ 	.short	(.L_109 - .L_108)


	//   ....[0]....
.L_108:
        /*0084*/ 	.word	0x00000a30


	//   ....[1]....
        /*0088*/ 	.word	0x00000ac0


	//   ....[2]....
        /*008c*/ 	.word	0x00000b00


	//----- nvinfo : EIATTR_CRS_STACK_SIZE
	.align		4
.L_109:
        /*0090*/ 	.byte	0x04, 0x1e
        /*0092*/ 	.short	(.L_111 - .L_110)
.L_110:
        /*0094*/ 	.word	0x00000000


	//----- nvinfo : EIATTR_CBANK_PARAM_SIZE
	.align		4
.L_111:
        /*0098*/ 	.byte	0x03, 0x19
        /*009a*/ 	.short	0x0020


	//----- nvinfo : EIATTR_PARAM_CBANK
	.align		4
        /*009c*/ 	.byte	0x04, 0x0a
        /*009e*/ 	.short	(.L_113 - .L_112)
	.align		4
.L_112:
        /*00a0*/ 	.word	index@(.nv.constant0._Z28compute_reductions256N_blockPK6__halfPfiPS_)
        /*00a4*/ 	.short	0x0380
        /*00a6*/ 	.short	0x0020


	//----- nvinfo : EIATTR_SW_WAR
	.align		4
.L_113:
        /*00a8*/ 	.byte	0x04, 0x36
        /*00aa*/ 	.short	(.L_115 - .L_114)
.L_114:
        /*00ac*/ 	.word	0x00000008
.L_115:


//--------------------- .nv.info._Z27compute_reductions256N_warpPK6__halfPfi --------------------------
	.section	.nv.info._Z27compute_reductions256N_warpPK6__halfPfi,"",@"SHT_CUDA_INFO"
	.sectionflags	@""
	.align	4


	//----- nvinfo : EIATTR_CUDA_API_VERSION
	.align		4
        /*0000*/ 	.byte	0x04, 0x37
        /*0002*/ 	.short	(.L_117 - .L_116)
.L_116:
        /*0004*/ 	.word	0x00000082


	//----- nvinfo : EIATTR_KPARAM_INFO
	.align		4
.L_117:
        /*0008*/ 	.byte	0x04, 0x17
        /*000a*/ 	.short	(.L_119 - .L_118)
.L_118:
        /*000c*/ 	.word	0x00000000
        /*0010*/ 	.short	0x0002
        /*0012*/ 	.short	0x0010
        /*0014*/ 	.byte	0x00, 0xf0, 0x11, 0x00


	//----- nvinfo : EIATTR_KPARAM_INFO
	.align		4
.L_119:
        /*0018*/ 	.byte	0x04, 0x17
        /*001a*/ 	.short	(.L_121 - .L_120)
.L_120:
        /*001c*/ 	.word	0x00000000
        /*0020*/ 	.short	0x0001
        /*0022*/ 	.short	0x0008
        /*0024*/ 	.byte	0x00, 0xf5, 0x21, 0x00


	//----- nvinfo : EIATTR_KPARAM_INFO
	.align		4
.L_121:
        /*0028*/ 	.byte	0x04, 0x17
        /*002a*/ 	.short	(.L_123 - .L_122)
.L_122:
        /*002c*/ 	.word	0x00000000
        /*0030*/ 	.short	0x0000
        /*0032*/ 	.short	0x0000
        /*0034*/ 	.byte	0x00, 0xf5, 0x21, 0x00


	//----- nvinfo : EIATTR_SPARSE_MMA_MASK
	.align		4
.L_123:
        /*0038*/ 	.byte	0x03, 0x50
        /*003a*/ 	.short	0x0000


	//----- nvinfo : EIATTR_WMMA_USED
	.align		4
        /*003c*/ 	.byte	0x01, 0x2b
	.zero		2


	//----- nvinfo : EIATTR_MAXREG_COUNT
	.align		4
        /*0040*/ 	.byte	0x03, 0x1b
        /*0042*/ 	.short	0x00ff


	//----- nvinfo : EIATTR_NUM_BARRIERS
	.align		4
        /*0044*/ 	.byte	0x02, 0x4c
        /*0046*/ 	.byte	0x01
	.zero		1


	//----- nvinfo : EIATTR_MERCURY_ISA_VERSION
	.align		4
        /*0048*/ 	.byte	0x03, 0x5f
        /*004a*/ 	.short	0x0101


	//----- nvinfo : EIATTR_VRC_CTA_INIT_COUNT
	.align		4
        /*004c*/ 	.byte	0x02, 0x4a
	.zero		1
	.zero		1


	//----- nvinfo : EIATTR_EXIT_INSTR_OFFSETS
	.align		4
        /*0050*/ 	.byte	0x04, 0x1c
        /*0052*/ 	.short	(.L_125 - .L_124)


	//   ....[0]....
.L_124:
        /*0054*/ 	.word	0x00000030


	//   ....[1]....
        /*0058*/ 	.word	0x00000810


	//   ....[2]....
        /*005c*/ 	.word	0x00000840


	//----- nvinfo : EIATTR_CBANK_PARAM_SIZE
	.align		4
.L_125:
        /*0060*/ 	.byte	0x03, 0x19
        /*0062*/ 	.short	0x0014


	//----- nvinfo : EIATTR_PARAM_CBANK
	.align		4
        /*0064*/ 	.byte	0x04, 0x0a
        /*0066*/ 	.short	(.L_127 - .L_126)
	.align		4
.L_126:
        /*0068*/ 	.word	index@(.nv.constant0._Z27compute_reductions256N_warpPK6__halfPfi)
        /*006c*/ 	.short	0x0380
        /*006e*/ 	.short	0x0014


	//----- nvinfo : EIATTR_SW_WAR
	.align		4
.L_127:
        /*0070*/ 	.byte	0x04, 0x36
        /*0072*/ 	.short	(.L_129 - .L_128)
.L_128:
        /*0074*/ 	.word	0x00000008
.L_129:


//--------------------- .nv.info._Z26compute_reductions16N_warpPK6__halfPfi --------------------------
	.section	.nv.info._Z26compute_reductions16N_warpPK6__halfPfi,"",@"SHT_CUDA_INFO"
	.sectionflags	@""
	.align	4


	//----- nvinfo : EIATTR_CUDA_API_VERSION
	.align		4
        /*0000*/ 	.byte	0x04, 0x37
        /*0002*/ 	.short	(.L_131 - .L_130)
.L_130:
        /*0004*/ 	.word	0x00000082


	//----- nvinfo : EIATTR_KPARAM_INFO
	.align		4
.L_131:
        /*0008*/ 	.byte	0x04, 0x17
        /*000a*/ 	.short	(.L_133 - .L_132)
.L_132:
        /*000c*/ 	.word	0x00000000
        /*0010*/ 	.short	0x0002
        /*0012*/ 	.short	0x0010
        /*0014*/ 	.byte	0x00, 0xf0, 0x11, 0x00


	//----- nvinfo : EIATTR_KPARAM_INFO
	.align		4
.L_133:
        /*0018*/ 	.byte	0x04, 0x17
        /*001a*/ 	.short	(.L_135 - .L_134)
.L_134:
        /*001c*/ 	.word	0x00000000
        /*0020*/ 	.short	0x0001
        /*0022*/ 	.short	0x0008
        /*0024*/ 	.byte	0x00, 0xf5, 0x21, 0x00


	//----- nvinfo : EIATTR_KPARAM_INFO
	.align		4
.L_135:
        /*0028*/ 	.byte	0x04, 0x17
        /*002a*/ 	.short	(.L_137 - .L_136)
.L_136:
        /*002c*/ 	.word	0x00000000
        /*0030*/ 	.short	0x0000
        /*0032*/ 	.short	0x0000
        /*0034*/ 	.byte	0x00, 0xf5, 0x21, 0x00


	//----- nvinfo : EIATTR_SPARSE_MMA_MASK
	.align		4
.L_137:
        /*0038*/ 	.byte	0x03, 0x50
        /*003a*/ 	.short	0x0000


	//----- nvinfo : EIATTR_WMMA_USED
	.align		4
        /*003c*/ 	.byte	0x01, 0x2b
	.zero		2


	//----- nvinfo : EIATTR_MAXREG_COUNT
	.align		4
        /*0040*/ 	.byte	0x03, 0x1b
        /*0042*/ 	.short	0x00ff


	//----- nvinfo : EIATTR_NUM_BARRIERS
	.align		4
        /*0044*/ 	.byte	0x02, 0x4c
        /*0046*/ 	.byte	0x01
	.zero		1


	//----- nvinfo : EIATTR_EXTERNS
	.align		4
        /*0048*/ 	.byte	0x04, 0x0f
        /*004a*/ 	.short	(.L_139 - .L_138)


	//   ....[0]....
	.align		4
.L_138:
        /*004c*/ 	.word	index@(vprintf)


	//----- nvinfo : EIATTR_MERCURY_ISA_VERSION
	.align		4
.L_139:
        /*0050*/ 	.byte	0x03, 0x5f
        /*0052*/ 	.short	0x0101


	//----- nvinfo : EIATTR_VRC_CTA_INIT_COUNT
	.align		4
        /*0054*/ 	.byte	0x02, 0x4a
	.zero		1
	.zero		1


	//----- nvinfo : EIATTR_SYSCALL_OFFSETS
	.align		4
        /*0058*/ 	.byte	0x04, 0x46
        /*005a*/ 	.short	(.L_141 - .L_140)


	//   ....[0]....
.L_140:
        /*005c*/ 	.word	0x00000620


	//----- nvinfo : EIATTR_EXIT_INSTR_OFFSETS
	.align		4
.L_141:
        /*0060*/ 	.byte	0x04, 0x1c
        /*0062*/ 	.short	(.L_143 - .L_142)


	//   ....[0]....
.L_142:
        /*0064*/ 	.word	0x000005a0


	//   ....[1]....
        /*0068*/ 	.word	0x00000630


	//----- nvinfo : EIATTR_CRS_STACK_SIZE
	.align		4
.L_143:
        /*006c*/ 	.byte	0x04, 0x1e
        /*006e*/ 	.short	(.L_145 - .L_144)
.L_144:
        /*0070*/ 	.word	0x00000000


	//----- nvinfo : EIATTR_CBANK_PARAM_SIZE
	.align		4
.L_145:
        /*0074*/ 	.byte	0x03, 0x19
        /*0076*/ 	.short	0x0014


	//----- nvinfo : EIATTR_PARAM_CBANK
	.align		4
        /*0078*/ 	.byte	0x04, 0x0a
        /*007a*/ 	.short	(.L_147 - .L_146)
	.align		4
.L_146:
        /*007c*/ 	.word	index@(.nv.constant0._Z26compute_reductions16N_warpPK6__halfPfi)
        /*0080*/ 	.short	0x0380
        /*0082*/ 	.short	0x0014


	//----- nvinfo : EIATTR_SW_WAR
	.align		4
.L_147:
        /*0084*/ 	.byte	0x04, 0x36
        /*0086*/ 	.short	(.L_149 - .L_148)
.L_148:
        /*0088*/ 	.word	0x00000008
.L_149:


//--------------------- .nv.callgraph             --------------------------
	.section	.nv.callgraph,"",@"SHT_CUDA_CALLGRAPH"
	.align	4
	.sectionentsize	8
	.align		4
        /*0000*/ 	.word	0x00000000
	.align		4
        /*0004*/ 	.word	0xffffffff
	.align		4
        /*0008*/ 	.word	index@(_Z26compute_reductions16N_warpPK6__halfPfi)
	.align		4
        /*000c*/ 	.word	index@(vprintf)
	.align		4
        /*0010*/ 	.word	0x00000000
	.align		4
        /*0014*/ 	.word	0xfffffffe
	.align		4
        /*0018*/ 	.word	0x00000000
	.align		4
        /*001c*/ 	.word	0xfffffffd
	.align		4
        /*0020*/ 	.word	0x00000000
	.align		4
        /*0024*/ 	.word	0xfffffffc


//--------------------- .nv.constant3             --------------------------
	.section	.nv.constant3,"a",@progbits
	.align	2
.nv.constant3:
	.type		P_d,@object
	.size		P_d,(.L_0 - P_d)
P_d:
	.zero		512
.L_0:


//--------------------- .nv.constant4             --------------------------
	.section	.nv.constant4,"a",@progbits
	.align	8
	.align		8
.nv.constant4:
        /*0000*/ 	.dword	_ZN29_INTERNAL_037bd74c_4_k_cu_P_h4cuda3std3__45__cpo5beginE
	.align		8
        /*0008*/ 	.dword	_ZN29_INTERNAL_037bd74c_4_k_cu_P_h4cuda3std3__45__cpo3endE
	.align		8
        /*0010*/ 	.dword	_ZN29_INTERNAL_037bd74c_4_k_cu_P_h4cuda3std3__45__cpo6cbeginE
	.align		8
        /*0018*/ 	.dword	_ZN29_INTERNAL_037bd74c_4_k_cu_P_h4cuda3std3__45__cpo4cendE
	.align		8
        /*0020*/ 	.dword	_ZN29_INTERNAL_037bd74c_4_k_cu_P_h4cuda3std3__45__cpo6rbeginE
	.align		8
        /*0028*/ 	.dword	_ZN29_INTERNAL_037bd74c_4_k_cu_P_h4cuda3std3__45__cpo4rendE
	.align		8
        /*0030*/ 	.dword	_ZN29_INTERNAL_037bd74c_4_k_cu_P_h4cuda3std3__45__cpo7crbeginE
	.align		8
        /*0038*/ 	.dword	_ZN29_INTERNAL_037bd74c_4_k_cu_P_h4cuda3std3__45__cpo5crendE
	.align		8
        /*0040*/ 	.dword	_ZN29_INTERNAL_037bd74c_4_k_cu_P_h4cuda3std3__431_GLOBAL__N__037bd74c_4_k_cu_P_h6ignoreE
	.align		8
        /*0048*/ 	.dword	_ZN29_INTERNAL_037bd74c_4_k_cu_P_h4cuda3std3__419piecewise_constructE
	.align		8
        /*0050*/ 	.dword	_ZN29_INTERNAL_037bd74c_4_k_cu_P_h4cuda3std3__48in_placeE
	.align		8
        /*0058*/ 	.dword	_ZN29_INTERNAL_037bd74c_4_k_cu_P_h4cuda3std3__420unreachable_sentinelE
	.align		8
        /*0060*/ 	.dword	_ZN29_INTERNAL_037bd74c_4_k_cu_P_h4cuda3std3__47nulloptE
	.align		8
        /*0068*/ 	.dword	_ZN29_INTERNAL_037bd74c_4_k_cu_P_h4cuda3std3__48unexpectE
	.align		8
        /*0070*/ 	.dword	_ZN29_INTERNAL_037bd74c_4_k_cu_P_h4cuda3std6ranges3__45__cpo4swapE
	.align		8
        /*0078*/ 	.dword	_ZN29_INTERNAL_037bd74c_4_k_cu_P_h4cuda3std6ranges3__45__cpo9iter_moveE
	.align		8
        /*0080*/ 	.dword	_ZN29_INTERNAL_037bd74c_4_k_cu_P_h4cuda3std6ranges3__45__cpo5beginE
	.align		8
        /*0088*/ 	.dword	_ZN29_INTERNAL_037bd74c_4_k_cu_P_h4cuda3std6ranges3__45__cpo3endE
	.align		8
        /*0090*/ 	.dword	_ZN29_INTERNAL_037bd74c_4_k_cu_P_h4cuda3std6ranges3__45__cpo6cbeginE
	.align		8
        /*0098*/ 	.dword	_ZN29_INTERNAL_037bd74c_4_k_cu_P_h4cuda3std6ranges3__45__cpo4cendE
	.align		8
        /*00a0*/ 	.dword	_ZN29_INTERNAL_037bd74c_4_k_cu_P_h4cuda3std6ranges3__45__cpo7advanceE
	.align		8
        /*00a8*/ 	.dword	_ZN29_INTERNAL_037bd74c_4_k_cu_P_h4cuda3std6ranges3__45__cpo9iter_swapE
	.align		8
        /*00b0*/ 	.dword	_ZN29_INTERNAL_037bd74c_4_k_cu_P_h4cuda3std6ranges3__45__cpo4nextE
	.align		8
        /*00b8*/ 	.dword	_ZN29_INTERNAL_037bd74c_4_k_cu_P_h4cuda3std6ranges3__45__cpo4prevE
	.align		8
        /*00c0*/ 	.dword	_ZN29_INTERNAL_037bd74c_4_k_cu_P_h4cuda3std6ranges3__45__cpo4dataE
	.align		8
        /*00c8*/ 	.dword	_ZN29_INTERNAL_037bd74c_4_k_cu_P_h4cuda3std6ranges3__45__cpo5cdataE
	.align		8
        /*00d0*/ 	.dword	_ZN29_INTERNAL_037bd74c_4_k_cu_P_h4cuda3std6ranges3__45__cpo4sizeE
	.align		8
        /*00d8*/ 	.dword	_ZN29_INTERNAL_037bd74c_4_k_cu_P_h4cuda3std6ranges3__45__cpo5ssizeE
	.align		8
        /*00e0*/ 	.dword	_ZN29_INTERNAL_037bd74c_4_k_cu_P_h4cuda3std6ranges3__45__cpo8distanceE
	.align		8
        /*00e8*/ 	.dword	_ZN29_INTERNAL_037bd74c_4_k_cu_P_h6thrust24THRUST_300001_SM_1000_NS6system6detail10sequential3seqE
	.align		8
        /*00f0*/ 	.dword	_ZN29_INTERNAL_037bd74c_4_k_cu_P_h6thrust24THRUST_300001_SM_1000_NS12placeholders2_1E
	.align		8
        /*00f8*/ 	.dword	_ZN29_INTERNAL_037bd74c_4_k_cu_P_h6thrust24THRUST_300001_SM_1000_NS12placeholders2_2E
	.align		8
        /*0100*/ 	.dword	_ZN29_INTERNAL_037bd74c_4_k_cu_P_h6thrust24THRUST_300001_SM_1000_NS12placeholders2_3E
	.align		8
        /*0108*/ 	.dword	_ZN29_INTERNAL_037bd74c_4_k_cu_P_h6thrust24THRUST_300001_SM_1000_NS12placeholders2_4E
	.align		8
        /*0110*/ 	.dword	_ZN29_INTERNAL_037bd74c_4_k_cu_P_h6thrust24THRUST_300001_SM_1000_NS12placeholders2_5E
	.align		8
        /*0118*/ 	.dword	_ZN29_INTERNAL_037bd74c_4_k_cu_P_h6thrust24THRUST_300001_SM_1000_NS12placeholders2_6E
	.align		8
        /*0120*/ 	.dword	_ZN29_INTERNAL_037bd74c_4_k_cu_P_h6thrust24THRUST_300001_SM_1000_NS12placeholders2_7E
	.align		8
        /*0128*/ 	.dword	_ZN29_INTERNAL_037bd74c_4_k_cu_P_h6thrust24THRUST_300001_SM_1000_NS12placeholders2_8E
	.align		8
        /*0130*/ 	.dword	_ZN29_INTERNAL_037bd74c_4_k_cu_P_h6thrust24THRUST_300001_SM_1000_NS12placeholders2_9E
	.align		8
        /*0138*/ 	.dword	_ZN29_INTERNAL_037bd74c_4_k_cu_P_h6thrust24THRUST_300001_SM_1000_NS12placeholders3_10E
	.align		8
        /*0140*/ 	.dword	$str
	.align		8
        /*0148*/ 	.dword	vprintf


//--------------------- .text._ZN3cub18CUB_300001_SM_10006detail11EmptyKernelIvEEvv --------------------------
	.section	.text._ZN3cub18CUB_300001_SM_10006detail11EmptyKernelIvEEvv,"ax",@progbits
	.align	128
        .global         _ZN3cub18CUB_300001_SM_10006detail11EmptyKernelIvEEvv
        .type           _ZN3cub18CUB_300001_SM_10006detail11EmptyKernelIvEEvv,@function
        .size           _ZN3cub18CUB_300001_SM_10006detail11EmptyKernelIvEEvv,(.L_x_18 - _ZN3cub18CUB_300001_SM_10006detail11EmptyKernelIvEEvv)
        .other          _ZN3cub18CUB_300001_SM_10006detail11EmptyKernelIvEEvv,@"STO_CUDA_ENTRY STV_DEFAULT"
_ZN3cub18CUB_300001_SM_10006detail11EmptyKernelIvEEvv:
.text._ZN3cub18CUB_300001_SM_10006detail11EmptyKernelIvEEvv:
[----:B------:R-:W-:Y:S01]  /*0000*/  LDC R1, c[0x0][0x37c] ;  /* 0x0000df00ff017b82 */ /* 0x000fe20000000800 */
[----:B------:R-:W-:Y:S05]  /*0010*/  EXIT ;  /* 0x000000000000794d */ /* 0x000fea0003800000 */
.L_x_0:
[----:B------:R-:W-:-:S00]  /*0020*/  BRA `(.L_x_0) ;  /* 0xfffffffc00fc7947 */ /* 0x000fc0000383ffff */
[----:B------:R-:W-:-:S00]  /*0030*/  NOP ;  /* 0x0000000000007918 */ /* 0x000fc00000000000 */
        /* <DEDUP_REMOVED lines=12> */
.L_x_18:


//--------------------- .text._Z14BlockSumKernelILi256ELi4096ELN3cub18CUB_300001_SM_100020BlockReduceAlgorithmE1EEvPiS3_ --------------------------
	.section	.text._Z14BlockSumKernelILi256ELi4096ELN3cub18CUB_300001_SM_100020BlockReduceAlgorithmE1EEvPiS3_,"ax",@progbits
	.align	128
        .global         _Z14BlockSumKernelILi256ELi4096ELN3cub18CUB_300001_SM_100020BlockReduceAlgorithmE1EEvPiS3_
        .type           _Z14BlockSumKernelILi256ELi4096ELN3cub18CUB_300001_SM_100020BlockReduceAlgorithmE1EEvPiS3_,@function
        .size           _Z14BlockSumKernelILi256ELi4096ELN3cub18CUB_300001_SM_100020BlockReduceAlgorithmE1EEvPiS3_,(.L_x_19 - _Z14BlockSumKernelILi256ELi4096ELN3cub18CUB_300001_SM_100020BlockReduceAlgorithmE1EEvPiS3_)
        .other          _Z14BlockSumKernelILi256ELi4096ELN3cub18CUB_300001_SM_100020BlockReduceAlgorithmE1EEvPiS3_,@"STO_CUDA_ENTRY STV_DEFAULT"
_Z14BlockSumKernelILi256ELi4096ELN3cub18CUB_300001_SM_100020BlockReduceAlgorithmE1EEvPiS3_:
.text._Z14BlockSumKernelILi256ELi4096ELN3cub18CUB_300001_SM_100020BlockReduceAlgorithmE1EEvPiS3_:
[----:B------:R-:W-:Y:S01]  /*0000*/  LDC R1, c[0x0][0x37c] ;  /* 0x0000df00ff017b82 */ /* 0x000fe20000000800 */
[----:B------:R-:W0:Y:S07]  /*0010*/  S2R R5, SR_TID.X ;  /* 0x0000000000057919 */ /* 0x000e2e0000002100 */
[----:B------:R-:W0:Y:S01]  /*0020*/  LDC.64 R2, c[0x0][0x380] ;  /* 0x0000e000ff027b82 */ /* 0x000e220000000a00 */
[----:B------:R-:W1:Y:S01]  /*0030*/  LDCU.64 UR4, c[0x0][0x358] ;  /* 0x00006b00ff0477ac */ /* 0x000e620008000a00 */
[----:B0-----:R-:W-:-:S05]  /*0040*/  IMAD.WIDE.U32 R2, R5, 0x4, R2 ;  /* 0x0000000405027825 */ /* 0x001fca00078e0002 */
[----:B-1----:R-:W2:Y:S04]  /*0050*/  LDG.E R48, desc[UR4][R2.64] ;  /* 0x0000000402307981 */ /* 0x002ea8000c1e1900 */
[----:B------:R-:W2:Y:S04]  /*0060*/  LDG.E R51, desc[UR4][R2.64+0x400] ;  /* 0x0004000402337981 */ /* 0x000ea8000c1e1900 */
[----:B------:R-:W2:Y:S04]  /*0070*/  LDG.E R50, desc[UR4][R2.64+0x800] ;  /* 0x0008000402327981 */ /* 0x000ea8000c1e1900 */
[----:B------:R-:W3:Y:S04]  /*0080*/  LDG.E R52, desc[UR4][R2.64+0xc00] ;  /* 0x000c000402347981 */ /* 0x000ee8000c1e1900 */
[----:B------:R-:W3:Y:S04]  /*0090*/  LDG.E R53, desc[UR4][R2.64+0x1000] ;  /* 0x0010000402357981 */ /* 0x000ee8000c1e1900 */
[----:B------:R-:W4:Y:S04]  /*00a0*/  LDG.E R55, desc[UR4][R2.64+0x1400] ;  /* 0x0014000402377981 */ /* 0x000f28000c1e1900 */
[----:B------:R-:W4:Y:S04]  /*00b0*/  LDG.E R152, desc[UR4][R2.64+0x1800] ;  /* 0x0018000402987981 */ /* 0x000f28000c1e1900 */
[----:B------:R-:W5:Y:S04]  /*00c0*/  LDG.E R154, desc[UR4][R2.64+0x1c00] ;  /* 0x001c0004029a7981 */ /* 0x000f68000c1e1900 */
        /* <DEDUP_REMOVED lines=140> */
[----:B------:R-:W5:Y:S01]  /*0990*/  LDG.E R63, desc[UR4][R2.64+0x25000] ;  /* 0x02500004023f7981 */ /* 0x000f62000c1e1900 */
[----:B--2---:R-:W-:-:S03]  /*09a0*/  IADD3 R48, PT, PT, R50, R51, R48 ;  /* 0x0000003332307210 */ /* 0x004fc60007ffe030 */
[----:B------:R-:W2:Y:S04]  /*09b0*/  LDG.E R58, desc[UR4][R2.64+0x25400] ;  /* 0x02540004023a7981 */ /* 0x000ea8000c1e1900 */
[----:B------:R-:W2:Y:S01]  /*09c0*/  LDG.E R61, desc[UR4][R2.64+0x25800] ;  /* 0x02580004023d7981 */ /* 0x000ea2000c1e1900 */
[----:B---3--:R-:W-:-:S03]  /*09d0*/  IADD3 R48, PT, PT, R53, R52, R48 ;  /* 0x0000003435307210 */ /* 0x008fc60007ffe030 */
[----:B------:R-:W3:Y:S04]  /*09e0*/  LDG.E R56, desc[UR4][R2.64+0x25c00] ;  /* 0x025c000402387981 */ /* 0x000ee8000c1e1900 */
[----:B------:R-:W3:Y:S01]  /*09f0*/  LDG.E R59, desc[UR4][R2.64+0x26000] ;  /* 0x02600004023b7981 */ /* 0x000ee2000c1e1900 */
[----:B----4-:R-:W-:-:S03]  /*0a00*/  IADD3 R48, PT, PT, R152, R55, R48 ;  /* 0x0000003798307210 */ /* 0x010fc60007ffe030 */
[----:B------:R-:W4:Y:S04]  /*0a10*/  LDG.E R54, desc[UR4][R2.64+0x26400] ;  /* 0x0264000402367981 */ /* 0x000f28000c1e1900 */
[----:B------:R-:W4:Y:S01]  /*0a20*/  LDG.E R57, desc[UR4][R2.64+0x26800] ;  /* 0x0268000402397981 */ /* 0x000f22000c1e1900 */
[----:B-----5:R-:W-:-:S03]  /*0a30*/  IADD3 R48, PT, PT, R155, R154, R48 ;  /* 0x0000009a9b307210 */ /* 0x020fc60007ffe030 */
[----:B------:R-:W5:Y:S04]  /*0a40*/  LDG.E R52, desc[UR4][R2.64+0x26c00] ;  /* 0x026c000402347981 */ /* 0x000f68000c1e1900 */
[----:B------:R-:W5:Y:S01]  /*0a50*/  LDG.E R55, desc[UR4][R2.64+0x27000] ;  /* 0x0270000402377981 */ /* 0x000f62000c1e1900 */
[----:B------:R-:W-:-:S03]  /*0a60*/  IADD3 R156, PT, PT, R157, R156, R48 ;  /* 0x0000009c9d9c7210 */ /* 0x000fc60007ffe030 */
        /* <DEDUP_REMOVED lines=52> */
[----:B------:R-:W5:Y:S04]  /*0db0*/  LDG.E R35, desc[UR4][R2.64+0x30000] ;  /* 0x0300000402237981 */ /* 0x000f68000c1e1900 */
[----:B------:R-:W5:Y:S04]  /*0dc0*/  LDG.E R30, desc[UR4][R2.64+0x30400] ;  /* 0x03040004021e7981 */ /* 0x000f68000c1e1900 */
[----:B------:R-:W5:Y:S01]  /*0dd0*/  LDG.E R33, desc[UR4][R2.64+0x30800] ;  /* 0x0308000402217981 */ /* 0x000f62000c1e1900 */
[----:B------:R-:W-:-:S03]  /*0de0*/  IADD3 R156, PT, PT, R31, R28, R156 ;  /* 0x0000001c1f9c7210 */ /* 0x000fc60007ffe09c */
[----:B------:R-:W5:Y:S01]  /*0df0*/  LDG.E R28, desc[UR4][R2.64+0x30c00] ;  /* 0x030c0004021c7981 */ /* 0x000f62000c1e1900 */
[----:B------:R-:W-:-:S03]  /*0e00*/  IADD3 R156, PT, PT, R29, R26, R156 ;  /* 0x0000001a1d9c7210 */ /* 0x000fc60007ffe09c */
        /* <DEDUP_REMOVED lines=5848> */
[----:B------:R0:W5:Y:S01]  /*17b90*/  LDG.E R152, desc[UR4][R2.64+0x3ffc00] ;  /* 0x3ffc000402987981 */ /* 0x000162000c1e1900 */
[----:B------:R-:W-:-:S04]  /*17ba0*/  IADD3 R26, PT, PT, R26, R29, R28 ;  /* 0x0000001d1a1a7210 */ /* 0x000fc80007ffe01c */
[----:B------:R-:W-:-:S04]  /*17bb0*/  IADD3 R24, PT, PT, R24, R27, R26 ;  /* 0x0000001b18187210 */ /* 0x000fc80007ffe01a */
[----:B------:R-:W-:Y:S01]  /*17bc0*/  IADD3 R22, PT, PT, R22, R25, R24 ;  /* 0x0000001916167210 */ /* 0x000fe20007ffe018 */
[----:B0-----:R-:W0:Y:S01]  /*17bd0*/  S2R R3, SR_CgaCtaId ;  /* 0x0000000000037919 */ /* 0x001e220000008800 */
[----:B------:R-:W-:Y:S02]  /*17be0*/  MOV R2, 0x400 ;  /* 0x0000040000027802 */ /* 0x000fe40000000f00 */
[----:B------:R-:W-:-:S04]  /*17bf0*/  IADD3 R20, PT, PT, R20, R23, R22 ;  /* 0x0000001714147210 */ /* 0x000fc80007ffe016 */
[----:B------:R-:W-:-:S04]  /*17c00*/  IADD3 R0, PT, PT, R0, R5, R20 ;  /* 0x0000000500007210 */ /* 0x000fc80007ffe014 */
[----:B------:R-:W-:-:S04]  /*17c10*/  IADD3 R0, PT, PT, R18, R21, R0 ;  /* 0x0000001512007210 */ /* 0x000fc80007ffe000 */
[----:B------:R-:W-:-:S04]  /*17c20*/  IADD3 R0, PT, PT, R16, R19, R0 ;  /* 0x0000001310007210 */ /* 0x000fc80007ffe000 */
[----:B------:R-:W-:-:S04]  /*17c30*/  IADD3 R0, PT, PT, R14, R17, R0 ;  /* 0x000000110e007210 */ /* 0x000fc80007ffe000 */
[----:B------:R-:W-:-:S04]  /*17c40*/  IADD3 R0, PT, PT, R12, R15, R0 ;  /* 0x0000000f0c007210 */ /* 0x000fc80007ffe000 */
[----:B------:R-:W-:-:S04]  /*17c50*/  IADD3 R0, PT, PT, R10, R13, R0 ;  /* 0x0000000d0a007210 */ /* 0x000fc80007ffe000 */
[----:B------:R-:W-:Y:S02]  /*17c60*/  IADD3 R0, PT, PT, R8, R11, R0 ;  /* 0x0000000b08007210 */ /* 0x000fe40007ffe000 */
[----:B------:R-:W1:Y:S01]  /*17c70*/  S2R R8, SR_TID.X ;  /* 0x0000000000087919 */ /* 0x000e620000002100 */
[----:B0-----:R-:W-:Y:S02]  /*17c80*/  LEA R3, R3, R2, 0x18 ;  /* 0x0000000203037211 */ /* 0x001fe400078ec0ff */
        /* <DEDUP_REMOVED lines=8> */
[----:B-1----:R-:W-:Y:S02]  /*17d10*/  LEA.HI R2, R8, R8, RZ, 0x1d ;  /* 0x0000000808027211 */ /* 0x002fe400078fe8ff */
[----:B------:R-:W-:Y:S02]  /*17d20*/  IADD3 R0, PT, PT, R122, R125, R0 ;  /* 0x0000007d7a007210 */ /* 0x000fe40007ffe000 */
[----:B------:R-:W-:Y:S01]  /*17d30*/  ISETP.GT.U32.AND P0, PT, R8, 0x1f, PT ;  /* 0x0000001f0800780c */ /* 0x000fe20003f04070 */
[----:B------:R-:W-:Y:S01]  /*17d40*/  IMAD R2, R2, 0x4, R3 ;  /* 0x0000000402027824 */ /* 0x000fe200078e0203 */
[----:B------:R-:W-:-:S04]  /*17d50*/  IADD3 R0, PT, PT, R120, R123, R0 ;  /* 0x0000007b78007210 */ /* 0x000fc80007ffe000 */
[----:B------:R-:W-:-:S04]  /*17d60*/  IADD3 R0, PT, PT, R118, R121, R0 ;  /* 0x0000007976007210 */ /* 0x000fc80007ffe000 */
[----:B------:R-:W-:-:S04]  /*17d70*/  IADD3 R0, PT, PT, R116, R119, R0 ;  /* 0x0000007774007210 */ /* 0x000fc80007ffe000 */
[----:B------:R-:W-:-:S04]  /*17d80*/  IADD3 R0, PT, PT, R114, R117, R0 ;  /* 0x0000007572007210 */ /* 0x000fc80007ffe000 */
[----:B------:R-:W-:-:S04]  /*17d90*/  IADD3 R0, PT, PT, R112, R115, R0 ;  /* 0x0000007370007210 */ /* 0x000fc80007ffe000 */
[----:B--2---:R-:W-:-:S04]  /*17da0*/  IADD3 R0, PT, PT, R110, R113, R0 ;  /* 0x000000716e007210 */ /* 0x004fc80007ffe000 */
[----:B---3--:R-:W-:-:S04]  /*17db0*/  IADD3 R0, PT, PT, R108, R111, R0 ;  /* 0x0000006f6c007210 */ /* 0x008fc80007ffe000 */
[----:B----4-:R-:W-:-:S04]  /*17dc0*/  IADD3 R0, PT, PT, R106, R109, R0 ;  /* 0x0000006d6a007210 */ /* 0x010fc80007ffe000 */
[----:B-----5:R-:W-:-:S04]  /*17dd0*/  IADD3 R0, PT, PT, R104, R107, R0 ;  /* 0x0000006b68007210 */ /* 0x020fc80007ffe000 */
[----:B------:R-:W-:-:S04]  /*17de0*/  IADD3 R0, PT, PT, R102, R105, R0 ;  /* 0x0000006966007210 */ /* 0x000fc80007ffe000 */
        /* <DEDUP_REMOVED lines=43> */
[----:B------:R-:W-:-:S05]  /*180a0*/  IADD3 R33, PT, PT, R33, R30, R0 ;  /* 0x0000001e21217210 */ /* 0x000fca0007ffe000 */
[----:B------:R-:W-:-:S05]  /*180b0*/  IMAD.IADD R33, R152, 0x1, R33 ;  /* 0x0000000198217824 */ /* 0x000fca00078e0221 */
[----:B------:R0:W-:Y:S01]  /*180c0*/  STS [R2], R33 ;  /* 0x0000002102007388 */ /* 0x0001e20000000800 */
[----:B------:R-:W-:Y:S06]  /*180d0*/  BAR.SYNC.DEFER_BLOCKING 0x0 ;  /* 0x0000000000007b1d */ /* 0x000fec0000010000 */
[----:B------:R-:W-:Y:S05]  /*180e0*/  @P0 EXIT ;  /* 0x000000000000094d */ /* 0x000fea0003800000 */
[C---:B------:R-:W-:Y:S01]  /*180f0*/  IMAD R3, R8.reuse, 0x24, R3 ;  /* 0x0000002408037824 */ /* 0x040fe200078e0203 */
[----:B------:R-:W-:-:S04]  /*18100*/  ISETP.NE.AND P0, PT, R8, RZ, PT ;  /* 0x000000ff0800720c */ /* 0x000fc80003f05270 */
[----:B------:R-:W-:Y:S04]  /*18110*/  LDS R0, [R3] ;  /* 0x0000000003007984 */ /* 0x000fe80000000800 */
[----:B------:R-:W-:Y:S04]  /*18120*/  LDS R5, [R3+0x4] ;  /* 0x0000040003057984 */ /* 0x000fe80000000800 */
[----:B0-----:R-:W0:Y:S04]  /*18130*/  LDS R2, [R3+0x8] ;  /* 0x0000080003027984 */ /* 0x001e280000000800 */
[----:B------:R-:W-:Y:S04]  /*18140*/  LDS R7, [R3+0xc] ;  /* 0x00000c0003077984 */ /* 0x000fe80000000800 */
[----:B------:R-:W1:Y:S04]  /*18150*/  LDS R4, [R3+0x10] ;  /* 0x0000100003047984 */ /* 0x000e680000000800 */
[----:B------:R-:W-:Y:S04]  /*18160*/  LDS R9, [R3+0x14] ;  /* 0x0000140003097984 */ /* 0x000fe80000000800 */
[----:B------:R-:W2:Y:S04]  /*18170*/  LDS R6, [R3+0x18] ;  /* 0x0000180003067984 */ /* 0x000ea80000000800 */
[----:B------:R-:W3:Y:S01]  /*18180*/  LDS R11, [R3+0x1c] ;  /* 0x00001c00030b7984 */ /* 0x000ee20000000800 */
[----:B0-----:R-:W-:-:S04]  /*18190*/  IADD3 R0, PT, PT, R2, R5, R0 ;  /* 0x0000000502007210 */ /* 0x001fc80007ffe000 */
[----:B-1----:R-:W-:-:S04]  /*181a0*/  IADD3 R0, PT, PT, R4, R0, R7 ;  /* 0x0000000004007210 */ /* 0x002fc80007ffe007 */
[----:B--2---:R-:W-:-:S05]  /*181b0*/  IADD3 R0, PT, PT, R6, R0, R9 ;  /* 0x0000000006007210 */ /* 0x004fca0007ffe009 */
[----:B---3--:R-:W-:-:S04]  /*181c0*/  IMAD.IADD R0, R0, 0x1, R11 ;  /* 0x0000000100007824 */ /* 0x008fc800078e020b */
[----:B------:R-:W0:Y:S02]  /*181d0*/  REDUX.SUM.S32 UR6, R0 ;  /* 0x00000000000673c4 */ /* 0x000e24000000c200 */
[----:B0-----:R-:W-:Y:S01]  /*181e0*/  IMAD.U32 R5, RZ, RZ, UR6 ;  /* 0x00000006ff057e24 */ /* 0x001fe2000f8e00ff */
[----:B------:R-:W-:Y:S01]  /*181f0*/  NOP ;  /* 0x0000000000007918 */ /* 0x000fe20000000000 */
[----:B------:R-:W-:Y:S05]  /*18200*/  @P0 EXIT ;  /* 0x000000000000094d */ /* 0x000fea0003800000 */
[----:B------:R-:W0:Y:S02]  /*18210*/  LDC.64 R2, c[0x0][0x388] ;  /* 0x0000e200ff027b82 */ /* 0x000e240000000a00 */
[----:B0-----:R-:W-:Y:S01]  /*18220*/  STG.E desc[UR4][R2.64], R5 ;  /* 0x0000000502007986 */ /* 0x001fe2000c101904 */
[----:B------:R-:W-:Y:S05]  /*18230*/  EXIT ;  /* 0x000000000000794d */ /* 0x000fea0003800000 */
.L_x_1:
        /* <DEDUP_REMOVED lines=12> */
.L_x_19:


//--------------------- .text._Z28compute_reductions256N_blockPK6__halfPfiPS_ --------------------------
	.section	.text._Z28compute_reductions256N_blockPK6__halfPfiPS_,"ax",@progbits
	.align	128
        .global         _Z28compute_reductions256N_blockPK6__halfPfiPS_
        .type           _Z28compute_reductions256N_blockPK6__halfPfiPS_,@function
        .size           _Z28compute_reductions256N_blockPK6__halfPfiPS_,(.L_x_20 - _Z28compute_reductions256N_blockPK6__halfPfiPS_)
        .other          _Z28compute_reductions256N_blockPK6__halfPfiPS_,@"STO_CUDA_ENTRY STV_DEFAULT"
_Z28compute_reductions256N_blockPK6__halfPfiPS_:
.text._Z28compute_reductions256N_blockPK6__halfPfiPS_:
[----:B------:R-:W-:Y:S01]  /*0000*/  LDC R1, c[0x0][0x37c] ;  /* 0x0000df00ff017b82 */ /* 0x000fe20000000800 */
[----:B------:R-:W0:Y:S01]  /*0010*/  S2R R4, SR_LANEID ;  /* 0x0000000000047919 */ /* 0x000e220000000000 */
[----:B------:R-:W-:Y:S01]  /*0020*/  BSSY.RECONVERGENT B0, `(.L_x_2) ;  /* 0x0000021000007945 */ /* 0x000fe20003800200 */
[----:B------:R-:W1:Y:S01]  /*0030*/  S2R R5, SR_TID.X ;  /* 0x0000000000057919 */ /* 0x000e620000002100 */
[----:B------:R-:W2:Y:S01]  /*0040*/  S2R R11, SR_CgaCtaId ;  /* 0x00000000000b7919 */ /* 0x000ea20000008800 */
[--C-:B0-----:R-:W-:Y:S02]  /*0050*/  SHF.R.U32.HI R0, RZ, 0x3, R4.reuse ;  /* 0x00000003ff007819 */ /* 0x101fe40000011604 */
[----:B------:R-:W-:Y:S02]  /*0060*/  LOP3.LUT R2, R4, 0x7, RZ, 0xc0, !PT ;  /* 0x0000000704027812 */ /* 0x000fe400078ec0ff */
[----:B------:R-:W-:Y:S01]  /*0070*/  SHF.R.U32.HI R7, RZ, 0x4, R4 ;  /* 0x00000004ff077819 */ /* 0x000fe20000011604 */
[C---:B------:R-:W-:Y:S01]  /*0080*/  IMAD.SHL.U32 R3, R0.reuse, 0x8, RZ ;  /* 0x0000000800037824 */ /* 0x040fe200078e00ff */
[----:B-1----:R-:W-:Y:S01]  /*0090*/  ISETP.GT.U32.AND P0, PT, R5, 0x1f, PT ;  /* 0x0000001f0500780c */ /* 0x002fe20003f04070 */
[----:B------:R-:W-:Y:S01]  /*00a0*/  IMAD.SHL.U32 R6, R0, 0x8, RZ ;  /* 0x0000000800067824 */ /* 0x000fe200078e00ff */
[----:B------:R-:W-:Y:S01]  /*00b0*/  MOV R0, 0x400 ;  /* 0x0000040000007802 */ /* 0x000fe20000000f00 */
[--C-:B------:R-:W-:Y:S01]  /*00c0*/  IMAD R9, R7, 0x8, R2.reuse ;  /* 0x0000000807097824 */ /* 0x100fe200078e0202 */
[----:B------:R-:W-:Y:S01]  /*00d0*/  LOP3.LUT R3, R3, 0x8, R2, 0xe2, !PT ;  /* 0x0000000803037812 */ /* 0x000fe200078ee202 */
[----:B------:R-:W-:Y:S01]  /*00e0*/  IMAD.SHL.U32 R2, R7, 0x8, RZ ;  /* 0x0000000807027824 */ /* 0x000fe200078e00ff */
[----:B------:R-:W-:-:S02]  /*00f0*/  LOP3.LUT R6, R6, 0x8, RZ, 0xe2, !PT ;  /* 0x0000000806067812 */ /* 0x000fc400078ee2ff */
[----:B--2---:R-:W-:Y:S01]  /*0100*/  LEA R0, R11, R0, 0x18 ;  /* 0x000000000b007211 */ /* 0x004fe200078ec0ff */
[----:B------:R-:W-:Y:S02]  /*0110*/  IMAD R7, R3, 0x18, R2 ;  /* 0x0000001803077824 */ /* 0x000fe400078e0202 */
[----:B------:R-:W-:-:S03]  /*0120*/  IMAD R9, R9, 0x18, R6 ;  /* 0x0000001809097824 */ /* 0x000fc600078e0206 */
[----:B------:R-:W-:Y:S01]  /*0130*/  LEA R20, R7, R0, 0x1 ;  /* 0x0000000007147211 */ /* 0x000fe200078e08ff */
[----:B------:R-:W-:Y:S01]  /*0140*/  IMAD.U32 R14, R9, 0x2, R0 ;  /* 0x00000002090e7824 */ /* 0x000fe200078e0000 */
[----:B------:R-:W-:Y:S06]  /*0150*/  @P0 BRA `(.L_x_3) ;  /* 0x0000000000340947 */ /* 0x000fec0003800000 */
[C---:B------:R-:W-:Y:S01]  /*0160*/  IMAD.SHL.U32 R6, R5.reuse, 0x8, RZ ;  /* 0x0000000805067824 */ /* 0x040fe200078e00ff */
[----:B------:R-:W0:Y:S01]  /*0170*/  S2R R13, SR_CgaCtaId ;  /* 0x00000000000d7919 */ /* 0x000e220000008800 */
[----:B------:R-:W-:Y:S02]  /*0180*/  IMAD.SHL.U32 R12, R5, 0x10, RZ ;  /* 0x00000010050c7824 */ /* 0x000fe400078e00ff */
[----:B------:R-:W-:Y:S01]  /*0190*/  IMAD.SHL.U32 R7, R6, 0x2, RZ ;  /* 0x0000000206077824 */ /* 0x000fe200078e00ff */
[----:B------:R-:W-:-:S03]  /*01a0*/  MOV R6, 0x400 ;  /* 0x0000040000067802 */ /* 0x000fc60000000f00 */
[----:B------:R-:W1:Y:S08]  /*01b0*/  LDC.64 R8, c[0x3][R7] ;  /* 0x00c0000007087b82 */ /* 0x000e700000000a00 */
[----:B------:R-:W1:Y:S01]  /*01c0*/  LDC.64 R10, c[0x3][R7+0x8] ;  /* 0x00c00200070a7b82 */ /* 0x000e620000000a00 */
[----:B0-----:R-:W-:Y:S02]  /*01d0*/  LEA R13, R13, R6, 0x18 ;  /* 0x000000060d0d7211 */ /* 0x001fe400078ec0ff */
[----:B------:R-:W-:-:S05]  /*01e0*/  SHF.R.U32.HI R6, RZ, 0x1, R5 ;  /* 0x00000001ff067819 */ /* 0x000fca0000011605 */
[----:B------:R-:W-:Y:S01]  /*01f0*/  IMAD R6, R6, 0x30, R13 ;  /* 0x0000003006067824 */ /* 0x000fe200078e020d */
[----:B------:R-:W-:-:S05]  /*0200*/  LOP3.LUT R13, R12, 0x10, RZ, 0xc0, !PT ;  /* 0x000000100c0d7812 */ /* 0x000fca00078ec0ff */
[----:B------:R-:W-:-:S05]  /*0210*/  IMAD.IADD R6, R6, 0x1, R13 ;  /* 0x0000000106067824 */ /* 0x000fca00078e020d */
[----:B-1----:R0:W-:Y:S02]  /*0220*/  STS.128 [R6], R8 ;  /* 0x0000000806007388 */ /* 0x0021e40000000c00 */
.L_x_3:
[----:B------:R-:W-:Y:S05]  /*0230*/  BSYNC.RECONVERGENT B0 ;  /* 0x0000000000007941 */ /* 0x000fea0003800200 */
.L_x_2:
[----:B------:R-:W1:Y:S01]  /*0240*/  LDCU UR6, c[0x0][0x390] ;  /* 0x00007200ff0677ac */ /* 0x000e620008000800 */
[----:B------:R-:W-:Y:S01]  /*0250*/  BAR.SYNC.DEFER_BLOCKING 0x0 ;  /* 0x0000000000007b1d */ /* 0x000fe20000010000 */
[----:B------:R-:W-:Y:S02]  /*0260*/  SHF.R.U32.HI R26, RZ, 0x5, R5 ;  /* 0x00000005ff1a7819 */ /* 0x000fe40000011605 */
[----:B------:R-:W-:Y:S02]  /*0270*/  CS2R R18, SRZ ;  /* 0x0000000000127805 */ /* 0x000fe4000001ff00 */
[----:B------:R-:W-:Y:S01]  /*0280*/  CS2R R16, SRZ ;  /* 0x0000000000107805 */ /* 0x000fe2000001ff00 */
[----:B------:R-:W2:Y:S01]  /*0290*/  LDCU.64 UR4, c[0x0][0x358] ;  /* 0x00006b00ff0477ac */ /* 0x000ea20008000a00 */
[----:B------:R-:W-:Y:S01]  /*02a0*/  BSSY.RECONVERGENT B0, `(.L_x_4) ;  /* 0x0000062000007945 */ /* 0x000fe20003800200 */
[----:B-1----:R-:W-:Y:S01]  /*02b0*/  ISETP.GE.U32.AND P0, PT, R26, UR6, PT ;  /* 0x000000061a007c0c */ /* 0x002fe2000bf06070 */
[----:B------:R-:W1:Y:S04]  /*02c0*/  LDSM.16.M88.4 R12, [R14] ;  /* 0x000000000e0c783b */ /* 0x000e680000000200 */
[----:B0-----:R0:W3:Y:S08]  /*02d0*/  LDSM.16.M88.4 R8, [R20] ;  /* 0x000000001408783b */ /* 0x0010f00000000200 */
[----:B0-2---:R-:W-:Y:S05]  /*02e0*/  @P0 BRA `(.L_x_5) ;  /* 0x0000000400740947 */ /* 0x005fea0003800000 */
[----:B------:R-:W-:Y:S01]  /*02f0*/  LOP3.LUT R6, RZ, R26, RZ, 0x33, !PT ;  /* 0x0000001aff067212 */ /* 0x000fe200078e33ff */
[----:B------:R-:W-:Y:S01]  /*0300*/  IMAD.MOV.U32 R25, RZ, RZ, RZ ;  /* 0x000000ffff197224 */ /* 0x000fe200078e00ff */
[----:B------:R-:W-:Y:S01]  /*0310*/  CS2R R16, SRZ ;  /* 0x0000000000107805 */ /* 0x000fe2000001ff00 */
[----:B------:R-:W-:Y:S01]  /*0320*/  IMAD.MOV.U32 R18, RZ, RZ, RZ ;  /* 0x000000ffff127224 */ /* 0x000fe200078e00ff */
[----:B------:R-:W-:-:S04]  /*0330*/  IADD3 R6, PT, PT, R6, UR6, RZ ;  /* 0x0000000606067c10 */ /* 0x000fc8000fffe0ff */
[C---:B------:R-:W-:Y:S02]  /*0340*/  ISETP.GE.U32.AND P1, PT, R6.reuse, 0x18, PT ;  /* 0x000000180600780c */ /* 0x040fe40003f26070 */
[----:B------:R-:W-:-:S04]  /*0350*/  LEA.HI R7, R6, 0x1, RZ, 0x1d ;  /* 0x0000000106077811 */ /* 0x000fc800078fe8ff */
[----:B------:R-:W-:-:S07]  /*0360*/  LOP3.LUT P0, R6, R7, 0x3, RZ, 0xc0, !PT ;  /* 0x0000000307067812 */ /* 0x000fce000780c0ff */
[----:B------:R-:W-:Y:S06]  /*0370*/  @!P1 BRA `(.L_x_6) ;  /* 0x0000000000ec9947 */ /* 0x000fec0003800000 */
[----:B------:R-:W-:Y:S01]  /*0380*/  LOP3.LUT R22, R4, 0x3, RZ, 0xc0, !PT ;  /* 0x0000000304167812 */ /* 0x000fe200078ec0ff */
[----:B------:R-:W-:Y:S01]  /*0390*/  IMAD.MOV.U32 R23, RZ, RZ, RZ ;  /* 0x000000ffff177224 */ /* 0x000fe200078e00ff */
[----:B-1----:R-:W-:Y:S01]  /*03a0*/  SHF.R.U32.HI R15, RZ, 0x2, R4 ;  /* 0x00000002ff0f7819 */ /* 0x002fe20000011604 */
[----:B------:R-:W-:Y:S01]  /*03b0*/  IMAD.MOV.U32 R18, RZ, RZ, RZ ;  /* 0x000000ffff127224 */ /* 0x000fe200078e00ff */
[----:B------:R-:W-:Y:S02]  /*03c0*/  LOP3.LUT R14, R7, 0x3ffffffc, RZ, 0xc0, !PT ;  /* 0x3ffffffc070e7812 */ /* 0x000fe400078ec0ff */
[----:B------:R-:W-:Y:S02]  /*03d0*/  CS2R R16, SRZ ;  /* 0x0000000000107805 */ /* 0x000fe4000001ff00 */
[----:B------:R-:W-:Y:S01]  /*03e0*/  LEA R24, R26, 0x1000, 0x8 ;  /* 0x000010001a187811 */ /* 0x000fe200078e40ff */
[----:B------:R-:W-:Y:S01]  /*03f0*/  IMAD.WIDE.U32 R22, R15, 0x8, R22 ;  /* 0x000000080f167825 */ /* 0x000fe200078e0016 */
[----:B------:R-:W-:-:S04]  /*0400*/  MOV R25, RZ ;  /* 0x000000ff00197202 */ /* 0x000fc80000000f00 */
[C---:B------:R-:W-:Y:S01]  /*0410*/  SHF.L.U64.HI R7, R22.reuse, 0x2, R23 ;  /* 0x0000000216077819 */ /* 0x040fe20000010217 */
[----:B------:R-:W-:Y:S02]  /*0420*/  IMAD.SHL.U32 R22, R22, 0x4, RZ ;  /* 0x0000000416167824 */ /* 0x000fe400078e00ff */
[----:B------:R-:W-:-:S07]  /*0430*/  IMAD.MOV R23, RZ, RZ, -R14 ;  /* 0x000000ffff177224 */ /* 0x000fce00078e0a0e */
.L_x_7:
[----:B------:R-:W0:Y:S01]  /*0440*/  LDC.64 R20, c[0x0][0x380] ;  /* 0x0000e000ff147b82 */ /* 0x000e220000000a00 */
[----:B------:R-:W-:-:S04]  /*0450*/  VIADD R15, R24, 0xfffff000 ;  /* 0xfffff000180f7836 */ /* 0x000fc80000000000 */
[----:B0-----:R-:W-:-:S03]  /*0460*/  IMAD.WIDE.U32 R14, R15, 0x2, R20 ;  /* 0x000000020f0e7825 */ /* 0x001fc600078e0014 */
[----:B------:R-:W-:-:S05]  /*0470*/  IADD3 R28, P1, PT, R14, R22, RZ ;  /* 0x000000160e1c7210 */ /* 0x000fca0007f3e0ff */
[----:B------:R-:W-:-:S05]  /*0480*/  IMAD.X R29, R15, 0x1, R7, P1 ;  /* 0x000000010f1d7824 */ /* 0x000fca00008e0607 */
[----:B------:R-:W3:Y:S04]  /*0490*/  LDG.E R14, desc[UR4][R28.64] ;  /* 0x000000041c0e7981 */ /* 0x000ee8000c1e1900 */
[----:B------:R-:W3:Y:S01]  /*04a0*/  LDG.E R15, desc[UR4][R28.64+0x10] ;  /* 0x000010041c0f7981 */ /* 0x000ee2000c1e1900 */
[----:B------:R-:W-:Y:S05]  /*04b0*/  WARPSYNC.ALL ;  /* 0x0000000000007948 */ /* 0x000fea0003800000 */
[C---:B---3--:R-:W-:Y:S01]  /*04c0*/  HMMA.16816.F16 R16, R8.reuse, R14, R16 ;  /* 0x0000000e0810723c */ /* 0x048fe20000000810 */
[----:B------:R-:W2:Y:S04]  /*04d0*/  LDG.E R14, desc[UR4][R28.64+0x100] ;  /* 0x000100041c0e7981 */ /* 0x000ea8000c1e1900 */
[----:B------:R-:W2:Y:S03]  /*04e0*/  LDG.E R15, desc[UR4][R28.64+0x110] ;  /* 0x000110041c0f7981 */ /* 0x000ea6000c1e1900 */
[----:B--2---:R-:W-:Y:S01]  /*04f0*/  HMMA.16816.F16 R14, R8, R14, R18 ;  /* 0x0000000e080e723c */ /* 0x004fe20000000812 */
[----:B------:R-:W-:-:S05]  /*0500*/  IADD3 R19, PT, PT, R24, -0x800, RZ ;  /* 0xfffff80018137810 */ /* 0x000fca0007ffe0ff */
[----:B------:R-:W-:-:S03]  /*0510*/  IMAD.WIDE.U32 R18, R19, 0x2, R20 ;  /* 0x0000000213127825 */ /* 0x000fc600078e0014 */
[----:B------:R-:W-:-:S05]  /*0520*/  IADD3 R28, P1, PT, R18, R22, RZ ;  /* 0x00000016121c7210 */ /* 0x000fca0007f3e0ff */
[----:B------:R-:W-:-:S05]  /*0530*/  IMAD.X R29, R19, 0x1, R7, P1 ;  /* 0x00000001131d7824 */ /* 0x000fca00008e0607 */
[----:B------:R-:W2:Y:S04]  /*0540*/  LDG.E R18, desc[UR4][R28.64] ;  /* 0x000000041c127981 */ /* 0x000ea8000c1e1900 */
[----:B------:R-:W2:Y:S02]  /*0550*/  LDG.E R19, desc[UR4][R28.64+0x10] ;  /* 0x000010041c137981 */ /* 0x000ea4000c1e1900 */
[C---:B--2---:R-:W-:Y:S02]  /*0560*/  HMMA.16816.F16 R16, R8.reuse, R18, R16 ;  /* 0x000000120810723c */ /* 0x044fe40000000810 */
[----:B------:R-:W2:Y:S04]  /*0570*/  LDG.E R18, desc[UR4][R28.64+0x100] ;  /* 0x000100041c127981 */ /* 0x000ea8000c1e1900 */
[----:B------:R-:W2:Y:S02]  /*0580*/  LDG.E R19, desc[UR4][R28.64+0x110] ;  /* 0x000110041c137981 */ /* 0x000ea4000c1e1900 */
[----:B--2---:R-:W-:Y:S01]  /*0590*/  HMMA.16816.F16 R14, R8, R18, R14 ;  /* 0x00000012080e723c */ /* 0x004fe2000000080e */
[----:B------:R-:W-:-:S03]  /*05a0*/  IMAD.WIDE.U32 R18, R24, 0x2, R20 ;  /* 0x0000000218127825 */ /* 0x000fc600078e0014 */
[----:B------:R-:W-:-:S05]  /*05b0*/  IADD3 R28, P1, PT, R18, R22, RZ ;  /* 0x00000016121c7210 */ /* 0x000fca0007f3e0ff */
[----:B------:R-:W-:-:S05]  /*05c0*/  IMAD.X R29, R19, 0x1, R7, P1 ;  /* 0x00000001131d7824 */ /* 0x000fca00008e0607 */
[----:B------:R-:W2:Y:S04]  /*05d0*/  LDG.E R18, desc[UR4][R28.64] ;  /* 0x000000041c127981 */ /* 0x000ea8000c1e1900 */
[----:B------:R-:W2:Y:S01]  /*05e0*/  LDG.E R19, desc[UR4][R28.64+0x10] ;  /* 0x000010041c137981 */ /* 0x000ea2000c1e1900 */
[----:B------:R-:W-:-:S04]  /*05f0*/  VIADD R27, R24, 0x800 ;  /* 0x00000800181b7836 */ /* 0x000fc80000000000 */
[----:B------:R-:W-:Y:S01]  /*0600*/  IMAD.WIDE.U32 R20, R27, 0x2, R20 ;  /* 0x000000021b147825 */ /* 0x000fe200078e0014 */
[----:B--2---:R-:W-:Y:S01]  /*0610*/  HMMA.16816.F16 R16, R8, R18, R16 ;  /* 0x000000120810723c */ /* 0x004fe20000000810 */
[----:B------:R-:W2:Y:S04]  /*0620*/  LDG.E R18, desc[UR4][R28.64+0x100] ;  /* 0x000100041c127981 */ /* 0x000ea8000c1e1900 */
[----:B------:R0:W2:Y:S02]  /*0630*/  LDG.E R19, desc[UR4][R28.64+0x110] ;  /* 0x000110041c137981 */ /* 0x0000a4000c1e1900 */
[----:B0-----:R-:W-:-:S05]  /*0640*/  IADD3 R28, P1, PT, R20, R22, RZ ;  /* 0x00000016141c7210 */ /* 0x001fca0007f3e0ff */
[----:B------:R-:W-:-:S05]  /*0650*/  IMAD.X R29, R21, 0x1, R7, P1 ;  /* 0x00000001151d7824 */ /* 0x000fca00008e0607 */
[----:B------:R-:W3:Y:S04]  /*0660*/  LDG.E R20, desc[UR4][R28.64] ;  /* 0x000000041c147981 */ /* 0x000ee8000c1e1900 */
[----:B------:R-:W3:Y:S01]  /*0670*/  LDG.E R21, desc[UR4][R28.64+0x10] ;  /* 0x000010041c157981 */ /* 0x000ee2000c1e1900 */
[----:B--2---:R-:W-:Y:S03]  /*0680*/  HMMA.16816.F16 R14, R8, R18, R14 ;  /* 0x00000012080e723c */ /* 0x004fe6000000080e */
[----:B------:R-:W2:Y:S04]  /*0690*/  LDG.E R18, desc[UR4][R28.64+0x100] ;  /* 0x000100041c127981 */ /* 0x000ea8000c1e1900 */
[----:B------:R-:W2:Y:S01]  /*06a0*/  LDG.E R19, desc[UR4][R28.64+0x110] ;  /* 0x000110041c137981 */ /* 0x000ea2000c1e1900 */
[----:B------:R-:W-:-:S04]  /*06b0*/  IADD3 R23, PT, PT, R23, 0x4, RZ ;  /* 0x0000000417177810 */ /* 0x000fc80007ffe0ff */
[----:B------:R-:W-:Y:S01]  /*06c0*/  ISETP.NE.AND P1, PT, R23, RZ, PT ;  /* 0x000000ff1700720c */ /* 0x000fe20003f25270 */
[----:B------:R-:W-:Y:S02]  /*06d0*/  VIADD R25, R25, 0x20 ;  /* 0x0000002019197836 */ /* 0x000fe40000000000 */
[----:B------:R-:W-:Y:S01]  /*06e0*/  VIADD R24, R24, 0x2000 ;  /* 0x0000200018187836 */ /* 0x000fe20000000000 */
[C---:B---3--:R-:W-:Y:S08]  /*06f0*/  HMMA.16816.F16 R16, R8.reuse, R20, R16 ;  /* 0x000000140810723c */ /* 0x048ff00000000810 */
[----:B--2---:R-:W-:Y:S01]  /*0700*/  HMMA.16816.F16 R18, R8, R18, R14 ;  /* 0x000000120812723c */ /* 0x004fe2000000080e */
[----:B------:R-:W-:-:S04]  /*0710*/  NOP ;  /* 0x0000000000007918 */ /* 0x000fc80000000000 */
[----:B------:R-:W-:-:S15]  /*0720*/  @P1 BRA `(.L_x_7) ;  /* 0xfffffffc00441947 */ /* 0x000fde000383ffff */
.L_x_6:
[----:B------:R-:W-:Y:S05]  /*0730*/  @!P0 BRA `(.L_x_5) ;  /* 0x0000000000608947 */ /* 0x000fea0003800000 */
[----:B-1----:R-:W-:Y:S01]  /*0740*/  LOP3.LUT R14, R4, 0x3, RZ, 0xc0, !PT ;  /* 0x00000003040e7812 */ /* 0x002fe200078ec0ff */
[----:B------:R-:W-:Y:S01]  /*0750*/  IMAD.MOV.U32 R15, RZ, RZ, RZ ;  /* 0x000000ffff0f7224 */ /* 0x000fe200078e00ff */
[----:B------:R-:W-:Y:S01]  /*0760*/  SHF.R.U32.HI R7, RZ, 0x2, R4 ;  /* 0x00000002ff077819 */ /* 0x000fe20000011604 */
[----:B------:R-:W-:Y:S01]  /*0770*/  IMAD.IADD R27, R26, 0x1, R25 ;  /* 0x000000011a1b7824 */ /* 0x000fe200078e0219 */
[----:B------:R-:W-:-:S03]  /*0780*/  IADD3 R25, PT, PT, -R6, RZ, RZ ;  /* 0x000000ff06197210 */ /* 0x000fc60007ffe1ff */
[----:B------:R-:W-:-:S04]  /*0790*/  IMAD.WIDE.U32 R14, R7, 0x8, R14 ;  /* 0x00000008070e7825 */ /* 0x000fc800078e000e */
[----:B------:R-:W-:Y:S01]  /*07a0*/  IMAD.SHL.U32 R27, R27, 0x100, RZ ;  /* 0x000001001b1b7824 */ /* 0x000fe200078e00ff */
[----:B------:R-:W-:-:S07]  /*07b0*/  SHF.L.U64.HI R24, R14, 0x2, R15 ;  /* 0x000000020e187819 */ /* 0x000fce000001020f */
.L_x_8:
[----:B------:R-:W0:Y:S02]  /*07c0*/  LDC.64 R6, c[0x0][0x380] ;  /* 0x0000e000ff067b82 */ /* 0x000e240000000a00 */
[----:B0-----:R-:W-:-:S03]  /*07d0*/  IMAD.WIDE.U32 R6, R27, 0x2, R6 ;  /* 0x000000021b067825 */ /* 0x001fc600078e0006 */
[----:B------:R-:W-:-:S05]  /*07e0*/  LEA R22, P0, R14, R6, 0x2 ;  /* 0x000000060e167211 */ /* 0x000fca00078010ff */
[----:B------:R-:W-:-:S05]  /*07f0*/  IMAD.X R23, R7, 0x1, R24, P0 ;  /* 0x0000000107177824 */ /* 0x000fca00000e0618 */
[----:B------:R-:W3:Y:S04]  /*0800*/  LDG.E R6, desc[UR4][R22.64] ;  /* 0x0000000416067981 */ /* 0x000ee8000c1e1900 */
[----:B------:R-:W3:Y:S04]  /*0810*/  LDG.E R7, desc[UR4][R22.64+0x10] ;  /* 0x0000100416077981 */ /* 0x000ee8000c1e1900 */
[----:B------:R-:W2:Y:S04]  /*0820*/  LDG.E R20, desc[UR4][R22.64+0x100] ;  /* 0x0001000416147981 */ /* 0x000ea8000c1e1900 */
[----:B------:R-:W2:Y:S01]  /*0830*/  LDG.E R21, desc[UR4][R22.64+0x110] ;  /* 0x0001100416157981 */ /* 0x000ea2000c1e1900 */
[----:B------:R-:W-:Y:S01]  /*0840*/  VIADD R25, R25, 0x1 ;  /* 0x0000000119197836 */ /* 0x000fe20000000000 */
[----:B------:R-:W-:Y:S05]  /*0850*/  WARPSYNC.ALL ;  /* 0x0000000000007948 */ /* 0x000fea0003800000 */
[----:B------:R-:W-:-:S02]  /*0860*/  ISETP.NE.AND P0, PT, R25, RZ, PT ;  /* 0x000000ff1900720c */ /* 0x000fc40003f05270 */
[----:B------:R-:W-:Y:S01]  /*0870*/  IADD3 R27, PT, PT, R27, 0x800, RZ ;  /* 0x000008001b1b7810 */ /* 0x000fe20007ffe0ff */
[C---:B---3--:R-:W-:Y:S08]  /*0880*/  HMMA.16816.F16 R16, R8.reuse, R6, R16 ;  /* 0x000000060810723c */ /* 0x048ff00000000810 */
[----:B--2---:R-:W-:Y:S02]  /*0890*/  HMMA.16816.F16 R18, R8, R20, R18 ;  /* 0x000000140812723c */ /* 0x004fe40000000812 */
[----:B------:R-:W-:-:S03]  /*08a0*/  NOP ;  /* 0x0000000000007918 */ /* 0x000fc60000000000 */
[----:B------:R-:W-:-:S15]  /*08b0*/  @P0 BRA `(.L_x_8) ;  /* 0xfffffffc00c00947 */ /* 0x000fde000383ffff */
.L_x_5:
[----:B------:R-:W-:Y:S05]  /*08c0*/  BSYNC.RECONVERGENT B0 ;  /* 0x0000000000007941 */ /* 0x000fea0003800200 */
.L_x_4:
[----:B------:R-:W-:Y:S01]  /*08d0*/  SHF.R.U32.HI R6, RZ, 0x2, R4 ;  /* 0x00000002ff067819 */ /* 0x000fe20000011604 */
[----:B------:R-:W-:Y:S01]  /*08e0*/  IMAD R7, R26, 0x300, R0 ;  /* 0x000003001a077824 */ /* 0x000fe200078e0200 */
[----:B---3--:R-:W-:Y:S01]  /*08f0*/  LOP3.LUT R9, R4, 0x3, RZ, 0xc0, !PT ;  /* 0x0000000304097812 */ /* 0x008fe200078ec0ff */
[----:B------:R-:W-:Y:S01]  /*0900*/  IMAD R3, R3, 0x10, R2 ;  /* 0x0000001003037824 */ /* 0x000fe200078e0202 */
[----:B------:R-:W-:Y:S05]  /*0910*/  WARPSYNC.ALL ;  /* 0x0000000000007948 */ /* 0x000fea0003800000 */
[----:B------:R-:W-:Y:S01]  /*0920*/  IMAD R9, R6, 0x8, R9 ;  /* 0x0000000806097824 */ /* 0x000fe200078e0209 */
[----:B------:R-:W-:Y:S01]  /*0930*/  LOP3.LUT P0, RZ, R5, 0x1f, RZ, 0xc0, !PT ;  /* 0x0000001f05ff7812 */ /* 0x000fe2000780c0ff */
[----:B------:R-:W-:Y:S01]  /*0940*/  VIADD R4, R7, 0x600 ;  /* 0x0000060007047836 */ /* 0x000fe20000000000 */
[----:B------:R-:W-:-:S03]  /*0950*/  ISETP.GT.U32.AND P1, PT, R5, 0x7, PT ;  /* 0x000000070500780c */ /* 0x000fc60003f24070 */
[----:B------:R-:W-:Y:S01]  /*0960*/  IMAD.U32 R3, R3, 0x2, R4 ;  /* 0x0000000203037824 */ /* 0x000fe200078e0004 */
[----:B------:R-:W-:-:S05]  /*0970*/  LEA R2, R9, R4, 0x2 ;  /* 0x0000000409027211 */ /* 0x000fca00078e10ff */
[----:B------:R-:W-:Y:S02]  /*0980*/  STS [R2], R16 ;  /* 0x0000001002007388 */ /* 0x000fe40000000800 */
[----:B------:R-:W-:Y:S02]  /*0990*/  @!P0 IMAD R7, R26, -0x2fc, R7 ;  /* 0xfffffd041a078824 */ /* 0x000fe400078e0207 */
[----:B------:R-:W-:Y:S04]  /*09a0*/  STS [R2+0x100], R17 ;  /* 0x0001001102007388 */ /* 0x000fe80000000800 */
[----:B------:R-:W-:Y:S04]  /*09b0*/  STS [R2+0x10], R18 ;  /* 0x0000101202007388 */ /* 0x000fe80000000800 */
[----:B------:R-:W-:Y:S04]  /*09c0*/  STS [R2+0x110], R19 ;  /* 0x0001101302007388 */ /* 0x000fe80000000800 */
[----:B------:R-:W1:Y:S02]  /*09d0*/  LDSM.16.M88.4 R8, [R3] ;  /* 0x000000000308783b */ /* 0x000e640000000200 */
[----:B-1----:R-:W-:Y:S01]  /*09e0*/  HMMA.16816.F32 R8, R8, R12, RZ ;  /* 0x0000000c0808723c */ /* 0x002fe200000018ff */
[----:B------:R-:W-:-:S15]  /*09f0*/  BAR.SYNC.DEFER_BLOCKING 0x0 ;  /* 0x0000000000007b1d */ /* 0x000fde0000010000 */
[----:B------:R-:W-:-:S03]  /*0a00*/  NOP ;  /* 0x0000000000007918 */ /* 0x000fc60000000000 */
[----:B------:R0:W-:Y:S01]  /*0a10*/  @!P0 STS [R7], R8 ;  /* 0x0000000807008388 */ /* 0x0001e20000000800 */
[----:B------:R-:W-:Y:S06]  /*0a20*/  BAR.SYNC.DEFER_BLOCKING 0x0 ;  /* 0x0000000000007b1d */ /* 0x000fec0000010000 */
[----:B------:R-:W-:Y:S05]  /*0a30*/  @P1 EXIT ;  /* 0x000000000000194d */ /* 0x000fea0003800000 */
[C---:B------:R-:W-:Y:S01]  /*0a40*/  IMAD R0, R5.reuse, 0x4, R0 ;  /* 0x0000000405007824 */ /* 0x040fe200078e0200 */
[----:B------:R-:W-:-:S05]  /*0a50*/  ISETP.NE.AND P0, PT, R5, RZ, PT ;  /* 0x000000ff0500720c */ /* 0x000fca0003f05270 */
[----:B------:R-:W1:Y:S04]  /*0a60*/  LDS R0, [R0] ;  /* 0x0000000000007984 */ /* 0x000e680000000800 */
[----:B-1----:R-:W1:Y:S02]  /*0a70*/  SHFL.DOWN PT, R3, R0, 0x4, 0x181f ;  /* 0x08981f0000037f89 */ /* 0x002e6400000e0000 */
[----:B-1----:R-:W-:-:S05]  /*0a80*/  FADD R3, R0, R3 ;  /* 0x0000000300037221 */ /* 0x002fca0000000000 */
[----:B------:R-:W1:Y:S02]  /*0a90*/  SHFL.DOWN PT, R2, R3, 0x2, 0x181f ;  /* 0x08581f0003027f89 */ /* 0x000e6400000e0000 */
[----:B-1----:R-:W-:-:S05]  /*0aa0*/  FADD R4, R3, R2 ;  /* 0x0000000203047221 */ /* 0x002fca0000000000 */
[----:B------:R1:W2:Y:S01]  /*0ab0*/  SHFL.DOWN PT, R5, R4, 0x1, 0x181f ;  /* 0x08381f0004057f89 */ /* 0x0002a200000e0000 */
[----:B------:R-:W-:Y:S05]  /*0ac0*/  @P0 EXIT ;  /* 0x000000000000094d */ /* 0x000fea0003800000 */
[----:B------:R-:W3:Y:S01]  /*0ad0*/  LDC.64 R2, c[0x0][0x388] ;  /* 0x0000e200ff027b82 */ /* 0x000ee20000000a00 */
[----:B--2---:R-:W-:-:S05]  /*0ae0*/  FADD R5, R4, R5 ;  /* 0x0000000504057221 */ /* 0x004fca0000000000 */
[----:B---3--:R-:W-:Y:S01]  /*0af0*/  STG.E desc[UR4][R2.64], R5 ;  /* 0x0000000502007986 */ /* 0x008fe2000c101904 */
[----:B------:R-:W-:Y:S05]  /*0b00*/  EXIT ;  /* 0x000000000000794d */ /* 0x000fea0003800000 */
.L_x_9:
        /* <DEDUP_REMOVED lines=15> */
.L_x_20:


//--------------------- .text._Z27compute_reductions256N_warpPK6__halfPfi --------------------------
	.section	.text._Z27compute_reductions256N_warpPK6__halfPfi,"ax",@progbits
	.align	128
        .global         _Z27compute_reductions256N_warpPK6__halfPfi
        .type           _Z27compute_reductions256N_warpPK6__halfPfi,@function
        .size           _Z27compute_reductions256N_warpPK6__halfPfi,(.L_x_21 - _Z27compute_reductions256N_warpPK6__halfPfi)
        .other          _Z27compute_reductions256N_warpPK6__halfPfi,@"STO_CUDA_ENTRY STV_DEFAULT"
_Z27compute_reductions256N_warpPK6__halfPfi:
.text._Z27compute_reductions256N_warpPK6__halfPfi:
[----:B------:R-:W-:Y:S01]  /*0000*/  LDC R1, c[0x0][0x37c] ;  /* 0x0000df00ff017b82 */ /* 0x000fe20000000800 */
[----:B------:R-:W0:Y:S02]  /*0010*/  S2R R0, SR_TID.X ;  /* 0x0000000000007919 */ /* 0x000e240000002100 */
[----:B0-----:R-:W-:-:S13]  /*0020*/  ISETP.GT.U32.AND P0, PT, R0, 0x1f, PT ;  /* 0x0000001f0000780c */ /* 0x001fda0003f04070 */
[----:B------:R-:W-:Y:S05]  /*0030*/  @P0 EXIT ;  /* 0x000000000000094d */ /* 0x000fea0003800000 */
[C---:B------:R-:W-:Y:S01]  /*0040*/  IMAD.SHL.U32 R3, R0.reuse, 0x8, RZ ;  /* 0x0000000800037824 */ /* 0x040fe200078e00ff */
[----:B------:R-:W0:Y:S01]  /*0050*/  S2R R6, SR_CgaCtaId ;  /* 0x0000000000067919 */ /* 0x000e220000008800 */
[----:B------:R-:W-:Y:S01]  /*0060*/  IMAD.SHL.U32 R8, R0, 0x10, RZ ;  /* 0x0000001000087824 */ /* 0x000fe200078e00ff */
[----:B------:R-:W1:Y:S01]  /*0070*/  LDCU UR6, c[0x0][0x390] ;  /* 0x00007200ff0677ac */ /* 0x000e620008000800 */
[----:B------:R-:W-:Y:S01]  /*0080*/  IMAD.SHL.U32 R7, R3, 0x2, RZ ;  /* 0x0000000203077824 */ /* 0x000fe200078e00ff */
[----:B------:R-:W2:Y:S01]  /*0090*/  S2R R2, SR_LANEID ;  /* 0x0000000000027919 */ /* 0x000ea20000000000 */
[----:B------:R-:W-:Y:S02]  /*00a0*/  MOV R3, 0x400 ;  /* 0x0000040000037802 */ /* 0x000fe40000000f00 */
[----:B------:R-:W-:Y:S01]  /*00b0*/  CS2R R16, SRZ ;  /* 0x0000000000107805 */ /* 0x000fe2000001ff00 */
[----:B------:R-:W3:Y:S01]  /*00c0*/  LDC.64 R24, c[0x3][R7] ;  /* 0x00c0000007187b82 */ /* 0x000ee20000000a00 */
[----:B------:R-:W-:-:S02]  /*00d0*/  LOP3.LUT R9, R8, 0x10, RZ, 0xc0, !PT ;  /* 0x0000001008097812 */ /* 0x000fc400078ec0ff */
[----:B------:R-:W-:Y:S01]  /*00e0*/  CS2R R20, SRZ ;  /* 0x0000000000147805 */ /* 0x000fe2000001ff00 */
[----:B------:R-:W4:Y:S04]  /*00f0*/  LDCU.64 UR10, c[0x0][0x358] ;  /* 0x00006b00ff0a77ac */ /* 0x000f280008000a00 */
[----:B------:R-:W3:Y:S01]  /*0100*/  LDC.64 R26, c[0x3][R7+0x8] ;  /* 0x00c00200071a7b82 */ /* 0x000ee20000000a00 */
[----:B-1----:R-:W-:Y:S01]  /*0110*/  UISETP.GE.AND UP0, UPT, UR6, 0x1, UPT ;  /* 0x000000010600788c */ /* 0x002fe2000bf06270 */
[----:B0-----:R-:W-:Y:S02]  /*0120*/  LEA R3, R6, R3, 0x18 ;  /* 0x0000000306037211 */ /* 0x001fe400078ec0ff */
[----:B------:R-:W-:Y:S02]  /*0130*/  SHF.R.U32.HI R6, RZ, 0x1, R0 ;  /* 0x00000001ff067819 */ /* 0x000fe40000011600 */
[----:B--2---:R-:W-:-:S02]  /*0140*/  SHF.R.U32.HI R4, RZ, 0x3, R2 ;  /* 0x00000003ff047819 */ /* 0x004fc40000011602 */
[----:B------:R-:W-:Y:S01]  /*0150*/  LOP3.LUT R5, R2, 0x7, RZ, 0xc0, !PT ;  /* 0x0000000702057812 */ /* 0x000fe200078ec0ff */
[----:B------:R-:W-:Y:S01]  /*0160*/  IMAD R6, R6, 0x30, R3 ;  /* 0x0000003006067824 */ /* 0x000fe200078e0203 */
[----:B------:R-:W-:Y:S01]  /*0170*/  SHF.R.U32.HI R10, RZ, 0x4, R2 ;  /* 0x00000004ff0a7819 */ /* 0x000fe20000011602 */
[----:B------:R-:W-:Y:S02]  /*0180*/  IMAD.SHL.U32 R12, R4, 0x8, RZ ;  /* 0x00000008040c7824 */ /* 0x000fe400078e00ff */
[----:B------:R-:W-:Y:S02]  /*0190*/  IMAD.IADD R6, R6, 0x1, R9 ;  /* 0x0000000106067824 */ /* 0x000fe400078e0209 */
[----:B------:R-:W-:Y:S01]  /*01a0*/  IMAD.SHL.U32 R11, R4, 0x8, RZ ;  /* 0x00000008040b7824 */ /* 0x000fe200078e00ff */
[--C-:B------:R-:W-:Y:S01]  /*01b0*/  LOP3.LUT R4, R12, 0x8, R5.reuse, 0xe2, !PT ;  /* 0x000000080c047812 */ /* 0x100fe200078ee205 */
[C---:B------:R-:W-:Y:S02]  /*01c0*/  IMAD R12, R10.reuse, 0x8, R5 ;  /* 0x000000080a0c7824 */ /* 0x040fe400078e0205 */
[----:B------:R-:W-:Y:S01]  /*01d0*/  IMAD.SHL.U32 R5, R10, 0x8, RZ ;  /* 0x000000080a057824 */ /* 0x000fe200078e00ff */
[----:B------:R-:W-:-:S03]  /*01e0*/  LOP3.LUT R11, R11, 0x8, RZ, 0xe2, !PT ;  /* 0x000000080b0b7812 */ /* 0x000fc600078ee2ff */
[----:B------:R-:W-:Y:S02]  /*01f0*/  IMAD R8, R4, 0x18, R5 ;  /* 0x0000001804087824 */ /* 0x000fe400078e0205 */
[----:B------:R-:W-:Y:S02]  /*0200*/  IMAD R12, R12, 0x18, R11 ;  /* 0x000000180c0c7824 */ /* 0x000fe400078e020b */
[--C-:B------:R-:W-:Y:S02]  /*0210*/  IMAD.U32 R8, R8, 0x2, R3.reuse ;  /* 0x0000000208087824 */ /* 0x100fe400078e0003 */
[----:B------:R-:W-:Y:S01]  /*0220*/  IMAD.U32 R12, R12, 0x2, R3 ;  /* 0x000000020c0c7824 */ /* 0x000fe200078e0003 */
[----:B---3--:R0:W-:Y:S01]  /*0230*/  STS.128 [R6], R24 ;  /* 0x0000001806007388 */ /* 0x0081e20000000c00 */
[----:B------:R-:W-:Y:S06]  /*0240*/  BAR.SYNC.DEFER_BLOCKING 0x0 ;  /* 0x0000000000007b1d */ /* 0x000fec0000010000 */
[----:B------:R-:W1:Y:S04]  /*0250*/  LDSM.16.M88.4 R12, [R12] ;  /* 0x000000000c0c783b */ /* 0x000e680000000200 */
[----:B------:R-:W2:Y:S01]  /*0260*/  LDSM.16.M88.4 R8, [R8] ;  /* 0x000000000808783b */ /* 0x000ea20000000200 */
[----:B----4-:R-:W-:Y:S05]  /*0270*/  BRA.U !UP0, `(.L_x_10) ;  /* 0x0000000508287547 */ /* 0x010fea000b800000 */
[----:B------:R-:W-:Y:S01]  /*0280*/  UISETP.GE.U32.AND UP0, UPT, UR6, 0x4, UPT ;  /* 0x000000040600788c */ /* 0x000fe2000bf06070 */
[----:B------:R-:W-:Y:S01]  /*0290*/  IMAD.MOV.U32 R16, RZ, RZ, RZ ;  /* 0x000000ffff107224 */ /* 0x000fe200078e00ff */
[----:B------:R-:W-:Y:S01]  /*02a0*/  CS2R R20, SRZ ;  /* 0x0000000000147805 */ /* 0x000fe2000001ff00 */
[----:B------:R-:W-:-:S06]  /*02b0*/  UMOV UR4, URZ ;  /* 0x000000ff00047c82 */ /* 0x000fcc0008000000 */
[----:B------:R-:W-:Y:S05]  /*02c0*/  BRA.U !UP0, `(.L_x_11) ;  /* 0x0000000108b07547 */ /* 0x000fea000b800000 */
[----:B0-----:R-:W-:Y:S01]  /*02d0*/  LOP3.LUT R24, R2, 0x3, RZ, 0xc0, !PT ;  /* 0x0000000302187812 */ /* 0x001fe200078ec0ff */
[----:B------:R-:W-:Y:S01]  /*02e0*/  IMAD.MOV.U32 R25, RZ, RZ, RZ ;  /* 0x000000ffff197224 */ /* 0x000fe200078e00ff */
[----:B------:R-:W-:Y:S01]  /*02f0*/  SHF.R.U32.HI R7, RZ, 0x2, R2 ;  /* 0x00000002ff077819 */ /* 0x000fe20000011602 */
[----:B------:R-:W-:Y:S01]  /*0300*/  ULOP3.LUT UR5, UR6, 0x7ffffffc, URZ, 0xc0, !UPT ;  /* 0x7ffffffc06057892 */ /* 0x000fe2000f8ec0ff */
[----:B------:R-:W-:Y:S01]  /*0310*/  IMAD.MOV.U32 R16, RZ, RZ, RZ ;  /* 0x000000ffff107224 */ /* 0x000fe200078e00ff */
[----:B------:R-:W-:Y:S01]  /*0320*/  CS2R R20, SRZ ;  /* 0x0000000000147805 */ /* 0x000fe2000001ff00 */
[----:B------:R-:W0:Y:S01]  /*0330*/  LDCU.64 UR12, c[0x0][0x380] ;  /* 0x00007000ff0c77ac */ /* 0x000e220008000a00 */
[----:B------:R-:W-:Y:S01]  /*0340*/  IMAD.WIDE.U32 R24, R7, 0x8, R24 ;  /* 0x0000000807187825 */ /* 0x000fe200078e0018 */
[----:B------:R-:W-:-:S04]  /*0350*/  UIADD3 UR7, UPT, UPT, -UR5, URZ, URZ ;  /* 0x000000ff05077290 */ /* 0x000fc8000fffe1ff */
[----:B------:R-:W-:Y:S01]  /*0360*/  SHF.L.U64.HI R6, R24, 0x2, R25 ;  /* 0x0000000218067819 */ /* 0x000fe20000010219 */
[----:B------:R-:W-:-:S07]  /*0370*/  UMOV UR4, URZ ;  /* 0x000000ff00047c82 */ /* 0x000fce0008000000 */
.L_x_12:
[----:B0-----:R-:W-:-:S06]  /*0380*/  UIMAD.WIDE.U32 UR8, UR4, 0x2, UR12 ;  /* 0x00000002040878a5 */ /* 0x001fcc000f8e000c */
[----:B------:R-:W-:-:S04]  /*0390*/  LEA R26, P0, R24, UR8, 0x2 ;  /* 0x00000008181a7c11 */ /* 0x000fc8000f8010ff */
[----:B------:R-:W-:-:S05]  /*03a0*/  IADD3.X R27, PT, PT, R6, UR9, RZ, P0, !PT ;  /* 0x00000009061b7c10 */ /* 0x000fca00087fe4ff */
[----:B------:R-:W2:Y:S04]  /*03b0*/  LDG.E R18, desc[UR10][R26.64] ;  /* 0x0000000a1a127981 */ /* 0x000ea8000c1e1900 */
[----:B------:R-:W2:Y:S04]  /*03c0*/  LDG.E R19, desc[UR10][R26.64+0x10] ;  /* 0x0000100a1a137981 */ /* 0x000ea8000c1e1900 */
[----:B-1----:R-:W3:Y:S04]  /*03d0*/  LDG.E R14, desc[UR10][R26.64+0x100] ;  /* 0x0001000a1a0e7981 */ /* 0x002ee8000c1e1900 */
[----:B------:R-:W3:Y:S04]  /*03e0*/  LDG.E R15, desc[UR10][R26.64+0x110] ;  /* 0x0001100a1a0f7981 */ /* 0x000ee8000c1e1900 */
[----:B------:R-:W4:Y:S04]  /*03f0*/  LDG.E R22, desc[UR10][R26.64+0x200] ;  /* 0x0002000a1a167981 */ /* 0x000f28000c1e1900 */
[----:B------:R-:W4:Y:S01]  /*0400*/  LDG.E R23, desc[UR10][R26.64+0x210] ;  /* 0x0002100a1a177981 */ /* 0x000f22000c1e1900 */
[C---:B--2---:R-:W-:Y:S03]  /*0410*/  HMMA.16816.F16 R20, R8.reuse, R18, R20 ;  /* 0x000000120814723c */ /* 0x044fe60000000814 */
[----:B------:R-:W2:Y:S04]  /*0420*/  LDG.E R18, desc[UR10][R26.64+0x400] ;  /* 0x0004000a1a127981 */ /* 0x000ea8000c1e1900 */
[----:B------:R-:W2:Y:S01]  /*0430*/  LDG.E R19, desc[UR10][R26.64+0x410] ;  /* 0x0004100a1a137981 */ /* 0x000ea2000c1e1900 */
[C---:B---3--:R-:W-:Y:S03]  /*0440*/  HMMA.16816.F16 R14, R8.reuse, R14, R16 ;  /* 0x0000000e080e723c */ /* 0x048fe60000000810 */
[----:B------:R-:W3:Y:S04]  /*0450*/  LDG.E R16, desc[UR10][R26.64+0x300] ;  /* 0x0003000a1a107981 */ /* 0x000ee8000c1e1900 */
[----:B------:R-:W3:Y:S05]  /*0460*/  LDG.E R17, desc[UR10][R26.64+0x310] ;  /* 0x0003100a1a117981 */ /* 0x000eea000c1e1900 */
[----:B----4-:R-:W-:Y:S01]  /*0470*/  HMMA.16816.F16 R22, R8, R22, R20 ;  /* 0x000000160816723c */ /* 0x010fe20000000814 */
[----:B------:R-:W4:Y:S04]  /*0480*/  LDG.E R20, desc[UR10][R26.64+0x500] ;  /* 0x0005000a1a147981 */ /* 0x000f28000c1e1900 */
[----:B------:R-:W4:-:S15]  /*0490*/  LDG.E R21, desc[UR10][R26.64+0x510] ;  /* 0x0005100a1a157981 */ /* 0x000f1e000c1e1900 */
[C---:B--2---:R-:W-:Y:S01]  /*04a0*/  HMMA.16816.F16 R22, R8.reuse, R18, R22 ;  /* 0x000000120816723c */ /* 0x044fe20000000816 */
[----:B------:R-:W2:Y:S04]  /*04b0*/  LDG.E R18, desc[UR10][R26.64+0x600] ;  /* 0x0006000a1a127981 */ /* 0x000ea8000c1e1900 */
[----:B------:R-:W2:Y:S03]  /*04c0*/  LDG.E R19, desc[UR10][R26.64+0x610] ;  /* 0x0006100a1a137981 */ /* 0x000ea6000c1e1900 */
[----:B---3--:R-:W-:Y:S01]  /*04d0*/  HMMA.16816.F16 R14, R8, R16, R14 ;  /* 0x00000010080e723c */ /* 0x008fe2000000080e */
[----:B------:R-:W3:Y:S04]  /*04e0*/  LDG.E R16, desc[UR10][R26.64+0x700] ;  /* 0x0007000a1a107981 */ /* 0x000ee8000c1e1900 */
[----:B------:R-:W3:-:S15]  /*04f0*/  LDG.E R17, desc[UR10][R26.64+0x710] ;  /* 0x0007100a1a117981 */ /* 0x000ede000c1e1900 */
[----:B----4-:R-:W-:Y:S01]  /*0500*/  HMMA.16816.F16 R14, R8, R20, R14 ;  /* 0x00000014080e723c */ /* 0x010fe2000000080e */
[----:B------:R-:W-:-:S04]  /*0510*/  UIADD3 UR7, UPT, UPT, UR7, 0x4, URZ ;  /* 0x0000000407077890 */ /* 0x000fc8000fffe0ff */
[----:B------:R-:W-:Y:S02]  /*0520*/  UISETP.NE.AND UP0, UPT, UR7, URZ, UPT ;  /* 0x000000ff0700728c */ /* 0x000fe4000bf05270 */
[----:B------:R-:W-:Y:S01]  /*0530*/  UIADD3 UR4, UPT, UPT, UR4, 0x400, URZ ;  /* 0x0000040004047890 */ /* 0x000fe2000fffe0ff */
[----:B--2---:R-:W-:-:S12]  /*0540*/  HMMA.16816.F16 R20, R8, R18, R22 ;  /* 0x000000120814723c */ /* 0x004fd80000000816 */
[----:B---3--:R-:W-:Y:S01]  /*0550*/  HMMA.16816.F16 R16, R8, R16, R14 ;  /* 0x000000100810723c */ /* 0x008fe2000000080e */
[----:B------:R-:W-:-:S04]  /*0560*/  NOP ;  /* 0x0000000000007918 */ /* 0x000fc80000000000 */
[----:B------:R-:W-:-:S15]  /*0570*/  BRA.U UP0, `(.L_x_12) ;  /* 0xfffffffd00807547 */ /* 0x000fde000b83ffff */
[----:B------:R-:W-:-:S05]  /*0580*/  UMOV UR4, UR5 ;  /* 0x0000000500047c82 */ /* 0x000fca0008000000 */
.L_x_11:
[----:B------:R-:W-:-:S09]  /*0590*/  ULOP3.LUT UP0, UR5, UR6, 0x3, URZ, 0xc0, !UPT ;  /* 0x0000000306057892 */ /* 0x000fd2000f80c0ff */
[----:B------:R-:W-:Y:S05]  /*05a0*/  BRA.U !UP0, `(.L_x_10) ;  /* 0x00000001085c7547 */ /* 0x000fea000b800000 */
[----:B------:R-:W3:Y:S01]  /*05b0*/  LDCU.64 UR6, c[0x0][0x380] ;  /* 0x00007000ff0677ac */ /* 0x000ee20008000a00 */
[----:B0-----:R-:W-:Y:S01]  /*05c0*/  LOP3.LUT R6, R2, 0x3, RZ, 0xc0, !PT ;  /* 0x0000000302067812 */ /* 0x001fe200078ec0ff */
[----:B------:R-:W-:Y:S01]  /*05d0*/  IMAD.MOV.U32 R7, RZ, RZ, RZ ;  /* 0x000000ffff077224 */ /* 0x000fe200078e00ff */
[----:B-1----:R-:W-:Y:S01]  /*05e0*/  SHF.R.U32.HI R15, RZ, 0x2, R2 ;  /* 0x00000002ff0f7819 */ /* 0x002fe20000011602 */
[----:B------:R-:W-:Y:S02]  /*05f0*/  USHF.L.U32 UR4, UR4, 0x8, URZ ;  /* 0x0000000804047899 */ /* 0x000fe400080006ff */
[----:B------:R-:W-:Y:S02]  /*0600*/  UIADD3 UR8, UPT, UPT, -UR5, URZ, URZ ;  /* 0x000000ff05087290 */ /* 0x000fe4000fffe1ff */
[----:B------:R-:W-:-:S05]  /*0610*/  IMAD.WIDE.U32 R6, R15, 0x8, R6 ;  /* 0x000000080f067825 */ /* 0x000fca00078e0006 */
[----:B------:R-:W-:Y:S01]  /*0620*/  SHF.L.U64.HI R24, R6, 0x2, R7 ;  /* 0x0000000206187819 */ /* 0x000fe20000010207 */
[----:B---3--:R-:W-:-:S12]  /*0630*/  UIMAD.WIDE.U32 UR4, UR4, 0x2, UR6 ;  /* 0x00000002040478a5 */ /* 0x008fd8000f8e0006 */
.L_x_13:
[----:B------:R-:W-:-:S04]  /*0640*/  LEA R14, P0, R6, UR4, 0x2 ;  /* 0x00000004060e7c11 */ /* 0x000fc8000f8010ff */
[----:B------:R-:W-:-:S05]  /*0650*/  IADD3.X R15, PT, PT, R24, UR5, RZ, P0, !PT ;  /* 0x00000005180f7c10 */ /* 0x000fca00087fe4ff */
[----:B------:R-:W2:Y:S04]  /*0660*/  LDG.E R18, desc[UR10][R14.64] ;  /* 0x0000000a0e127981 */ /* 0x000ea8000c1e1900 */
[----:B------:R-:W2:Y:S04]  /*0670*/  LDG.E R19, desc[UR10][R14.64+0x10] ;  /* 0x0000100a0e137981 */ /* 0x000ea8000c1e1900 */
[----:B------:R-:W3:Y:S04]  /*0680*/  LDG.E R22, desc[UR10][R14.64+0x100] ;  /* 0x0001000a0e167981 */ /* 0x000ee8000c1e1900 */
[----:B------:R-:W3:Y:S01]  /*0690*/  LDG.E R23, desc[UR10][R14.64+0x110] ;  /* 0x0001100a0e177981 */ /* 0x000ee2000c1e1900 */
[----:B------:R-:W-:-:S02]  /*06a0*/  UIADD3 UR4, UP0, UPT, UR4, 0x200, URZ ;  /* 0x0000020004047890 */ /* 0x000fc4000ff1e0ff */
[----:B------:R-:W-:Y:S02]  /*06b0*/  UIADD3 UR8, UPT, UPT, UR8, 0x1, URZ ;  /* 0x0000000108087890 */ /* 0x000fe4000fffe0ff */
[----:B------:R-:W-:Y:S02]  /*06c0*/  UIADD3.X UR5, UPT, UPT, URZ, UR5, URZ, UP0, !UPT ;  /* 0x00000005ff057290 */ /* 0x000fe400087fe4ff */
[----:B------:R-:W-:Y:S01]  /*06d0*/  UISETP.NE.AND UP0, UPT, UR8, URZ, UPT ;  /* 0x000000ff0800728c */ /* 0x000fe2000bf05270 */
[C---:B--2---:R-:W-:Y:S08]  /*06e0*/  HMMA.16816.F16 R20, R8.reuse, R18, R20 ;  /* 0x000000120814723c */ /* 0x044ff00000000814 */
[----:B---3--:R-:W-:Y:S01]  /*06f0*/  HMMA.16816.F16 R16, R8, R22, R16 ;  /* 0x000000160810723c */ /* 0x008fe20000000810 */
[----:B------:R-:W-:-:S04]  /*0700*/  NOP ;  /* 0x0000000000007918 */ /* 0x000fc80000000000 */
[----:B------:R-:W-:-:S15]  /*0710*/  BRA.U UP0, `(.L_x_13) ;  /* 0xfffffffd00c87547 */ /* 0x000fde000b83ffff */
.L_x_10:
[----:B0-----:R-:W-:Y:S01]  /*0720*/  SHF.R.U32.HI R6, RZ, 0x2, R2 ;  /* 0x00000002ff067819 */ /* 0x001fe20000011602 */
[----:B------:R-:W-:Y:S01]  /*0730*/  VIADD R3, R3, 0x600 ;  /* 0x0000060003037836 */ /* 0x000fe20000000000 */
[----:B------:R-:W-:Y:S01]  /*0740*/  LOP3.LUT R7, R2, 0x3, RZ, 0xc0, !PT ;  /* 0x0000000302077812 */ /* 0x000fe200078ec0ff */
[----:B------:R-:W-:Y:S01]  /*0750*/  IMAD R4, R4, 0x10, R5 ;  /* 0x0000001004047824 */ /* 0x000fe200078e0205 */
[----:B------:R-:W-:-:S03]  /*0760*/  ISETP.NE.AND P0, PT, R0, RZ, PT ;  /* 0x000000ff0000720c */ /* 0x000fc60003f05270 */
[----:B------:R-:W-:-:S04]  /*0770*/  IMAD R2, R6, 0x8, R7 ;  /* 0x0000000806027824 */ /* 0x000fc800078e0207 */
[--C-:B------:R-:W-:Y:S02]  /*0780*/  IMAD.U32 R2, R2, 0x4, R3.reuse ;  /* 0x0000000402027824 */ /* 0x100fe400078e0003 */
[----:B------:R-:W-:-:S03]  /*0790*/  IMAD.U32 R3, R4, 0x2, R3 ;  /* 0x0000000204037824 */ /* 0x000fc600078e0003 */
[----:B------:R-:W-:Y:S04]  /*07a0*/  STS [R2], R20 ;  /* 0x0000001402007388 */ /* 0x000fe80000000800 */
[----:B------:R-:W-:Y:S04]  /*07b0*/  STS [R2+0x100], R21 ;  /* 0x0001001502007388 */ /* 0x000fe80000000800 */
[----:B------:R-:W-:Y:S04]  /*07c0*/  STS [R2+0x10], R16 ;  /* 0x0000101002007388 */ /* 0x000fe80000000800 */
[----:B------:R-:W-:Y:S04]  /*07d0*/  STS [R2+0x110], R17 ;  /* 0x0001101102007388 */ /* 0x000fe80000000800 */
[----:B------:R-:W1:Y:S02]  /*07e0*/  LDSM.16.M88.4 R4, [R3] ;  /* 0x000000000304783b */ /* 0x000e640000000200 */
[----:B-1----:R-:W-:Y:S01]  /*07f0*/  HMMA.16816.F32 R4, R4, R12, RZ ;  /* 0x0000000c0404723c */ /* 0x002fe200000018ff */
[----:B------:R-:W-:-:S04]  /*0800*/  NOP ;  /* 0x0000000000007918 */ /* 0x000fc80000000000 */
[----:B------:R-:W-:-:S15]  /*0810*/  @P0 EXIT ;  /* 0x000000000000094d */ /* 0x000fde0003800000 */
[----:B------:R-:W0:Y:S02]  /*0820*/  LDC.64 R2, c[0x0][0x388] ;  /* 0x0000e200ff027b82 */ /* 0x000e240000000a00 */
[----:B0-----:R-:W-:Y:S01]  /*0830*/  STG.E desc[UR10][R2.64], R4 ;  /* 0x0000000402007986 */ /* 0x001fe2000c10190a */
[----:B------:R-:W-:Y:S05]  /*0840*/  EXIT ;  /* 0x000000000000794d */ /* 0x000fea0003800000 */
.L_x_14:
        /* <DEDUP_REMOVED lines=11> */
.L_x_21:


//--------------------- .text._Z26compute_reductions16N_warpPK6__halfPfi --------------------------
	.section	.text._Z26compute_reductions16N_warpPK6__halfPfi,"ax",@progbits
	.align	128
        .global         _Z26compute_reductions16N_warpPK6__halfPfi
        .type           _Z26compute_reductions16N_warpPK6__halfPfi,@function
        .size           _Z26compute_reductions16N_warpPK6__halfPfi,(.L_x_22 - _Z26compute_reductions16N_warpPK6__halfPfi)
        .other          _Z26compute_reductions16N_warpPK6__halfPfi,@"STO_CUDA_ENTRY STV_DEFAULT"
_Z26compute_reductions16N_warpPK6__halfPfi:
.text._Z26compute_reductions16N_warpPK6__halfPfi:
[----:B------:R-:W0:Y:S01]  /*0000*/  LDC R1, c[0x0][0x37c] ;  /* 0x0000df00ff017b82 */ /* 0x000e220000000800 */
[----:B------:R-:W1:Y:S02]  /*0010*/  S2R R5, SR_TID.X ;  /* 0x0000000000057919 */ /* 0x000e640000002100 */
[C---:B-1----:R-:W-:Y:S02]  /*0020*/  ISETP.GT.U32.AND P1, PT, R5.reuse, 0x1f, PT ;  /* 0x0000001f0500780c */ /* 0x042fe40003f24070 */
[----:B------:R-:W-:-:S11]  /*0030*/  ISETP.NE.AND P0, PT, R5, RZ, PT ;  /* 0x000000ff0500720c */ /* 0x000fd60003f05270 */
[----:B------:R-:W-:Y:S05]  /*0040*/  @P1 BRA `(.L_x_15) ;  /* 0x00000004004c1947 */ /* 0x000fea0003800000 */
[----:B------:R-:W1:Y:S01]  /*0050*/  LDCU UR4, c[0x0][0x390] ;  /* 0x00007200ff0477ac */ /* 0x000e620008000800 */
[----:B------:R-:W2:Y:S01]  /*0060*/  LDC.64 R18, c[0x0][0x358] ;  /* 0x0000d600ff127b82 */ /* 0x000ea20000000a00 */
[----:B------:R-:W-:-:S04]  /*0070*/  IMAD.SHL.U32 R2, R5, 0x8, RZ ;  /* 0x0000000805027824 */ /* 0x000fc800078e00ff */
[----:B------:R-:W-:Y:S01]  /*0080*/  IMAD.WIDE.U32 R2, R2, 0x2, RZ ;  /* 0x0000000202027825 */ /* 0x000fe200078e00ff */
[----:B-1----:R-:W-:-:S06]  /*0090*/  USHF.L.U32 UR4, UR4, 0x1, URZ ;  /* 0x0000000104047899 */ /* 0x002fcc00080006ff */
[----:B------:R-:W-:-:S13]  /*00a0*/  ISETP.GE.U32.AND P1, PT, R5, UR4, PT ;  /* 0x0000000405007c0c */ /* 0x000fda000bf26070 */
[----:B------:R-:W1:Y:S01]  /*00b0*/  @!P1 LDC.64 R20, c[0x0][0x380] ;  /* 0x0000e000ff149b82 */ /* 0x000e620000000a00 */
[----:B--2---:R-:W-:Y:S02]  /*00c0*/  @!P1 R2UR UR4, R18 ;  /* 0x00000000120492ca */ /* 0x004fe400000e0000 */
[----:B------:R-:W-:Y:S02]  /*00d0*/  @!P1 R2UR UR5, R19 ;  /* 0x00000000130592ca */ /* 0x000fe400000e0000 */
[----:B-1----:R-:W-:-:S05]  /*00e0*/  @!P1 IADD3 R20, P2, PT, R2, R20, RZ ;  /* 0x0000001402149210 */ /* 0x002fca0007f5e0ff */
[----:B------:R-:W-:-:S06]  /*00f0*/  @!P1 IMAD.X R21, R3, 0x1, R21, P2 ;  /* 0x0000000103159824 */ /* 0x000fcc00010e0615 */
[----:B------:R-:W2:Y:S01]  /*0100*/  @!P1 LDG.E.128 R20, desc[UR4][R20.64] ;  /* 0x0000000414149981 */ /* 0x000ea2000c1e1d00 */
[----:B------:R-:W-:Y:S01]  /*0110*/  IMAD.MOV.U32 R8, RZ, RZ, R2 ;  /* 0x000000ffff087224 */ /* 0x000fe200078e0002 */
[----:B------:R-:W-:Y:S01]  /*0120*/  MOV R2, 0x400 ;  /* 0x0000040000027802 */ /* 0x000fe20000000f00 */
[----:B------:R-:W-:Y:S01]  /*0130*/  IMAD.SHL.U32 R4, R5, 0x10, RZ ;  /* 0x0000001005047824 */ /* 0x000fe200078e00ff */
[----:B------:R-:W1:Y:S01]  /*0140*/  S2R R3, SR_CgaCtaId ;  /* 0x0000000000037919 */ /* 0x000e620000008800 */
[----:B------:R-:W3:Y:S01]  /*0150*/  LDC.64 R24, c[0x3][R8] ;  /* 0x00c0000008187b82 */ /* 0x000ee20000000a00 */
[----:B------:R-:W-:Y:S05]  /*0160*/  WARPSYNC.ALL ;  /* 0x0000000000007948 */ /* 0x000fea0003800000 */
[----:B------:R-:W4:Y:S01]  /*0170*/  S2R R0, SR_LANEID ;  /* 0x0000000000007919 */ /* 0x000f220000000000 */
[----:B------:R-:W5:Y:S01]  /*0180*/  LDCU.64 UR4, c[0x0][0x388] ;  /* 0x00007100ff0477ac */ /* 0x000f620008000a00 */
[----:B------:R-:W3:Y:S01]  /*0190*/  LDC.64 R26, c[0x3][R8+0x8] ;  /* 0x00c00200081a7b82 */ /* 0x000ee20000000a00 */
[----:B------:R-:W-:-:S02]  /*01a0*/  R2UR UR6, R18 ;  /* 0x00000000120672ca */ /* 0x000fc400000e0000 */
[C---:B------:R-:W-:Y:S02]  /*01b0*/  R2UR UR7, R19.reuse ;  /* 0x00000000130772ca */ /* 0x040fe400000e0000 */
[C---:B------:R-:W-:Y:S02]  /*01c0*/  R2UR UR8, R18.reuse ;  /* 0x00000000120872ca */ /* 0x040fe400000e0000 */
[C---:B------:R-:W-:Y:S02]  /*01d0*/  R2UR UR9, R19.reuse ;  /* 0x00000000130972ca */ /* 0x040fe400000e0000 */
[C---:B------:R-:W-:Y:S02]  /*01e0*/  R2UR UR10, R18.reuse ;  /* 0x00000000120a72ca */ /* 0x040fe400000e0000 */
[----:B------:R-:W-:Y:S02]  /*01f0*/  R2UR UR11, R19 ;  /* 0x00000000130b72ca */ /* 0x000fe400000e0000 */
[----:B------:R-:W-:-:S02]  /*0200*/  R2UR UR12, R18 ;  /* 0x00000000120c72ca */ /* 0x000fc400000e0000 */
[----:B------:R-:W-:Y:S02]  /*0210*/  R2UR UR13, R19 ;  /* 0x00000000130d72ca */ /* 0x000fe400000e0000 */
[----:B-1----:R-:W-:Y:S02]  /*0220*/  LEA R2, R3, R2, 0x18 ;  /* 0x0000000203027211 */ /* 0x002fe400078ec0ff */
[----:B------:R-:W-:Y:S02]  /*0230*/  SHF.R.U32.HI R3, RZ, 0x1, R5 ;  /* 0x00000001ff037819 */ /* 0x000fe40000011605 */
[----:B------:R-:W-:-:S03]  /*0240*/  LOP3.LUT R5, R4, 0x10, RZ, 0xc0, !PT ;  /* 0x0000001004057812 */ /* 0x000fc600078ec0ff */
[----:B------:R-:W-:Y:S01]  /*0250*/  IMAD R4, R3, 0x30, R2 ;  /* 0x0000003003047824 */ /* 0x000fe200078e0202 */
[--C-:B----4-:R-:W-:Y:S02]  /*0260*/  SHF.R.U32.HI R6, RZ, 0x3, R0.reuse ;  /* 0x00000003ff067819 */ /* 0x110fe40000011600 */
[----:B------:R-:W-:Y:S01]  /*0270*/  LOP3.LUT R7, R0, 0x7, RZ, 0xc0, !PT ;  /* 0x0000000700077812 */ /* 0x000fe200078ec0ff */
[----:B------:R-:W-:Y:S01]  /*0280*/  IMAD.IADD R28, R4, 0x1, R5 ;  /* 0x00000001041c7824 */ /* 0x000fe200078e0205 */
[----:B------:R-:W-:Y:S01]  /*0290*/  SHF.R.U32.HI R16, RZ, 0x4, R0 ;  /* 0x00000004ff107819 */ /* 0x000fe20000011600 */
[C---:B------:R-:W-:Y:S02]  /*02a0*/  IMAD.SHL.U32 R17, R6.reuse, 0x8, RZ ;  /* 0x0000000806117824 */ /* 0x040fe400078e00ff */
[----:B------:R-:W-:Y:S02]  /*02b0*/  IMAD.SHL.U32 R10, R6, 0x8, RZ ;  /* 0x00000008060a7824 */ /* 0x000fe400078e00ff */
[C-C-:B------:R-:W-:Y:S01]  /*02c0*/  IMAD R6, R16.reuse, 0x8, R7.reuse ;  /* 0x0000000810067824 */ /* 0x140fe200078e0207 */
[----:B------:R-:W-:Y:S01]  /*02d0*/  LOP3.LUT R17, R17, 0x8, RZ, 0xe2, !PT ;  /* 0x0000000811117812 */ /* 0x000fe200078ee2ff */
[----:B------:R-:W-:Y:S01]  /*02e0*/  IMAD.SHL.U32 R16, R16, 0x8, RZ ;  /* 0x0000000810107824 */ /* 0x000fe200078e00ff */
[----:B------:R-:W-:Y:S01]  /*02f0*/  LOP3.LUT R3, R10, 0x8, R7, 0xe2, !PT ;  /* 0x000000080a037812 */ /* 0x000fe200078ee207 */
[----:B------:R-:W-:-:S02]  /*0300*/  VIADD R4, R2, 0x300 ;  /* 0x0000030002047836 */ /* 0x000fc40000000000 */
[----:B------:R-:W-:Y:S01]  /*0310*/  IMAD R17, R6, 0x18, R17 ;  /* 0x0000001806117824 */ /* 0x000fe200078e0211 */
[----:B---3--:R1:W-:Y:S01]  /*0320*/  STS.128 [R28], R24 ;  /* 0x000000181c007388 */ /* 0x0083e20000000c00 */
[----:B------:R-:W-:Y:S02]  /*0330*/  IMAD R5, R3, 0x18, R16 ;  /* 0x0000001803057824 */ /* 0x000fe400078e0210 */
[----:B------:R-:W-:Y:S02]  /*0340*/  IMAD.U32 R10, R17, 0x2, R4 ;  /* 0x00000002110a7824 */ /* 0x000fe400078e0004 */
[----:B------:R-:W-:Y:S02]  /*0350*/  IMAD.U32 R29, R5, 0x2, R2 ;  /* 0x00000002051d7824 */ /* 0x000fe400078e0002 */
[----:B------:R-:W-:Y:S02]  /*0360*/  IMAD R16, R3, 0x10, R16 ;  /* 0x0000001003107824 */ /* 0x000fe400078e0210 */
[----:B------:R-:W-:-:S04]  /*0370*/  VIADD R3, R2, 0x600 ;  /* 0x0000060002037836 */ /* 0x000fc80000000000 */
[----:B------:R-:W-:Y:S02]  /*0380*/  IMAD.U32 R16, R16, 0x2, R3 ;  /* 0x0000000210107824 */ /* 0x000fe400078e0003 */
[----:B-1----:R-:W-:Y:S01]  /*0390*/  IMAD.U32 R24, R17, 0x2, R2 ;  /* 0x0000000211187824 */ /* 0x002fe200078e0002 */
[----:B--2---:R-:W-:Y:S04]  /*03a0*/  @!P1 STS.128 [R28+0x300], R20 ;  /* 0x000300141c009388 */ /* 0x004fe80000000c00 */
[----:B------:R-:W-:Y:S01]  /*03b0*/  @P1 STS.128 [R28+0x300], RZ ;  /* 0x000300ff1c001388 */ /* 0x000fe20000000c00 */
[----:B------:R-:W-:Y:S06]  /*03c0*/  BAR.SYNC.DEFER_BLOCKING 0x0 ;  /* 0x0000000000007b1d */ /* 0x000fec0000010000 */
[----:B------:R-:W-:Y:S04]  /*03d0*/  LDSM.16.M88.4 R4, [R29] ;  /* 0x000000001d04783b */ /* 0x000fe80000000200 */
[----:B------:R-:W1:Y:S02]  /*03e0*/  LDSM.16.M88.4 R8, [R10] ;  /* 0x000000000a08783b */ /* 0x000e640000000200 */
[----:B-1----:R-:W-:Y:S01]  /*03f0*/  HMMA.16816.F32 R12, R4, R8, RZ ;  /* 0x00000008040c723c */ /* 0x002fe200000018ff */
[----:B------:R-:W-:Y:S01]  /*0400*/  LOP3.LUT R8, R0, 0x3, RZ, 0xc0, !PT ;  /* 0x0000000300087812 */ /* 0x000fe200078ec0ff */
[----:B------:R-:W-:-:S06]  /*0410*/  IMAD.MOV.U32 R9, RZ, RZ, RZ ;  /* 0x000000ffff097224 */ /* 0x000fcc00078e00ff */
[----:B------:R-:W-:Y:S01]  /*0420*/  HMMA.16816.F32 R4, R4, R10, RZ ;  /* 0x0000000a0404723c */ /* 0x000fe200000018ff */
[----:B------:R-:W-:-:S05]  /*0430*/  SHF.R.U32.HI R11, RZ, 0x2, R0 ;  /* 0x00000002ff0b7819 */ /* 0x000fca0000011600 */
[----:B------:R-:W-:-:S04]  /*0440*/  IMAD.WIDE.U32 R8, R11, 0x8, R8 ;  /* 0x000000080b087825 */ /* 0x000fc800078e0008 */
[----:B------:R-:W-:Y:S01]  /*0450*/  IMAD.U32 R17, R8, 0x4, R3 ;  /* 0x0000000408117824 */ /* 0x000fe200078e0003 */
[----:B------:R-:W-:Y:S02]  /*0460*/  F2FP.F16.F32.PACK_AB R0, R13, R12 ;  /* 0x0000000c0d00723e */ /* 0x000fe400000000ff */
[----:B------:R-:W-:-:S06]  /*0470*/  F2FP.F16.F32.PACK_AB R2, R15, R14 ;  /* 0x0000000e0f02723e */ /* 0x000fcc00000000ff */
[----:B------:R-:W-:Y:S02]  /*0480*/  F2FP.F16.F32.PACK_AB R10, R5, R4 ;  /* 0x00000004050a723e */ /* 0x000fe400000000ff */
[----:B------:R-:W-:Y:S02]  /*0490*/  F2FP.F16.F32.PACK_AB R11, R7, R6 ;  /* 0x00000006070b723e */ /* 0x000fe400000000ff */
[----:B------:R-:W-:Y:S04]  /*04a0*/  LDSM.16.M88.4 R4, [R24] ;  /* 0x000000001804783b */ /* 0x000fe80000000200 */
[----:B------:R-:W-:Y:S04]  /*04b0*/  STS [R17], R0 ;  /* 0x0000000011007388 */ /* 0x000fe80000000800 */
[----:B------:R5:W-:Y:S04]  /*04c0*/  STS [R17+0x100], R2 ;  /* 0x0001000211007388 */ /* 0x000be80000000800 */
[----:B------:R-:W-:Y:S04]  /*04d0*/  STS [R17+0x10], R10 ;  /* 0x0000100a11007388 */ /* 0x000fe80000000800 */
[----:B------:R-:W-:Y:S01]  /*04e0*/  STS [R17+0x110], R11 ;  /* 0x0001100b11007388 */ /* 0x000fe20000000800 */
[----:B-----5:R-:W-:-:S03]  /*04f0*/  LEA R2, P1, R8, UR4, 0x3 ;  /* 0x0000000408027c11 */ /* 0x020fc6000f8218ff */
[----:B------:R-:W1:Y:S01]  /*0500*/  LDSM.16.M88.4 R20, [R16] ;  /* 0x000000001014783b */ /* 0x000e620000000200 */
[----:B------:R-:W-:Y:S01]  /*0510*/  LEA.HI.X R3, R8, UR5, R9, 0x3, P1 ;  /* 0x0000000508037c11 */ /* 0x000fe200088f1c09 */
[C---:B-1----:R-:W-:Y:S08]  /*0520*/  HMMA.16816.F32 R12, R20.reuse, R4, RZ ;  /* 0x00000004140c723c */ /* 0x042ff000000018ff */
[----:B------:R-:W-:Y:S11]  /*0530*/  HMMA.16816.F32 R4, R20, R6, RZ ;  /* 0x000000061404723c */ /* 0x000ff600000018ff */
[----:B------:R1:W-:Y:S04]  /*0540*/  STG.E.64 desc[UR6][R2.64], R12 ;  /* 0x0000000c02007986 */ /* 0x0003e8000c101b06 */
[----:B------:R1:W-:Y:S04]  /*0550*/  STG.E.64 desc[UR8][R2.64+0x200], R14 ;  /* 0x0002000e02007986 */ /* 0x0003e8000c101b08 */
[----:B------:R1:W-:Y:S04]  /*0560*/  STG.E.64 desc[UR10][R2.64+0x20], R4 ;  /* 0x0000200402007986 */ /* 0x0003e8000c101b0a */
[----:B------:R1:W-:Y:S02]  /*0570*/  STG.E.64 desc[UR12][R2.64+0x220], R6 ;  /* 0x0002200602007986 */ /* 0x0003e4000c101b0c */
.L_x_15:
[----:B------:R-:W-:Y:S05]  /*0580*/  WARPSYNC.ALL ;  /* 0x0000000000007948 */ /* 0x000fea0003800000 */
[----:B------:R-:W-:Y:S06]  /*0590*/  BAR.SYNC.DEFER_BLOCKING 0x0 ;  /* 0x0000000000007b1d */ /* 0x000fec0000010000 */
[----:B------:R-:W-:Y:S05]  /*05a0*/  @P0 EXIT ;  /* 0x000000000000094d */ /* 0x000fea0003800000 */
[----:B------:R-:W-:Y:S01]  /*05b0*/  MOV R0, 0x148 ;  /* 0x0000014800007802 */ /* 0x000fe20000000f00 */
[----:B------:R-:W2:Y:S01]  /*05c0*/  LDCU.64 UR4, c[0x4][0x140] ;  /* 0x01002800ff0477ac */ /* 0x000ea20008000a00 */
[----:B-1----:R-:W-:Y:S02]  /*05d0*/  CS2R R6, SRZ ;  /* 0x0000000000067805 */ /* 0x002fe4000001ff00 */
[----:B------:R1:W3:Y:S01]  /*05e0*/  LDC.64 R2, c[0x4][R0] ;  /* 0x0100000000027b82 */ /* 0x0002e20000000a00 */
[----:B--2---:R-:W-:Y:S02]  /*05f0*/  IMAD.U32 R4, RZ, RZ, UR4 ;  /* 0x00000004ff047e24 */ /* 0x004fe4000f8e00ff */
[----:B-1----:R-:W-:-:S07]  /*0600*/  IMAD.U32 R5, RZ, RZ, UR5 ;  /* 0x00000005ff057e24 */ /* 0x002fce000f8e00ff */
[----:B------:R-:W-:-:S07]  /*0610*/  LEPC R20, `(.L_x_16) ;  /* 0x000000001014794e */ /* 0x000fce0000000000 */
[----:B0--3--:R-:W-:Y:S05]  /*0620*/  CALL.ABS.NOINC R2 ;  /* 0x0000000002007343 */ /* 0x009fea0003c00000 */
.L_x_16:
[----:B------:R-:W-:Y:S05]  /*0630*/  EXIT ;  /* 0x000000000000794d */ /* 0x000fea0003800000 */
.L_x_17:
        /* <DEDUP_REMOVED lines=12> */
.L_x_22:


//--------------------- .nv.global.init           --------------------------
	.section	.nv.global.init,"aw",@progbits
.nv.global.init:
	.type		$str,@object
	.size		$str,(.L_41 - $str)
$str:
        /*0000*/ 	.byte	0x6b, 0x65, 0x72, 0x6e, 0x65, 0x6c, 0x20, 0x63, 0x6f, 0x6d, 0x70, 0x6c, 0x65, 0x74, 0x65, 0x21
        /*0010*/ 	.byte	0x0a, 0x00
.L_41:


//--------------------- .nv.shared._ZN3cub18CUB_300001_SM_10006detail11EmptyKernelIvEEvv --------------------------
	.section	.nv.shared._ZN3cub18CUB_300001_SM_10006detail11EmptyKernelIvEEvv,"aw",@nobits
	.sectionflags	@""
	.align	16
	.zero		1024


//--------------------- .nv.shared.reserved.0     --------------------------
	.section	.nv.shared.reserved.0,"aw",@nobits
	.weak		__nv_reservedSMEM_offset_0_alias
	.size		__nv_reservedSMEM_offset_0_alias, 0, 64
	.other		__nv_reservedSMEM_offset_0_alias,@"STO_CUDA_RESERVED_SHARED STV_DEFAULT"
__nv_reservedSMEM_offset_0_alias:
	.zero		0
	.zero		64


//--------------------- .nv.global                --------------------------
	.section	.nv.global,"aw",@nobits
.nv.global:
	.type		_ZN29_INTERNAL_037bd74c_4_k_cu_P_h6thrust24THRUST_300001_SM_1000_NS12placeholders2_5E,@object
	.size		_ZN29_INTERNAL_037bd74c_4_k_cu_P_h6thrust24THRUST_300001_SM_1000_NS12placeholders2_5E,(_ZN29_INTERNAL_037bd74c_4_k_cu_P_h4cuda3std3__45__cpo6cbeginE - _ZN29_INTERNAL_037bd74c_4_k_cu_P_h6thrust24THRUST_300001_SM_1000_NS12placeholders2_5E)
_ZN29_INTERNAL_037bd74c_4_k_cu_P_h6thrust24THRUST_300001_SM_1000_NS12placeholders2_5E:
	.zero		1
	.type		_ZN29_INTERNAL_037bd74c_4_k_cu_P_h4cuda3std3__45__cpo6cbeginE,@object
	.size		_ZN29_INTERNAL_037bd74c_4_k_cu_P_h4cuda3std3__45__cpo6cbeginE,(_ZN29_INTERNAL_037bd74c_4_k_cu_P_h4cuda3std6ranges3__45__cpo6cbeginE - _ZN29_INTERNAL_037bd74c_4_k_cu_P_h4cuda3std3__45__cpo6cbeginE)
_ZN29_INTERNAL_037bd74c_4_k_cu_P_h4cuda3std3__45__cpo6cbeginE:
	.zero		1
	.type		_ZN29_INTERNAL_037bd74c_4_k_cu_P_h4cuda3std6ranges3__45__cpo6cbeginE,@object
	.size		_ZN29_INTERNAL_037bd74c_4_k_cu_P_h4cuda3std6ranges3__45__cpo6cbeginE,(_ZN29_INTERNAL_037bd74c_4_k_cu_P_h4cuda3std3__48in_placeE - _ZN29_INTERNAL_037bd74c_4_k_cu_P_h4cuda3std6ranges3__45__cpo6cbeginE)
_ZN29_INTERNAL_037bd74c_4_k_cu_P_h4cuda3std6ranges3__45__cpo6cbeginE:
	.zero		1
	.type		_ZN29_INTERNAL_037bd74c_4_k_cu_P_h4cuda3std3__48in_placeE,@object
	.size		_ZN29_INTERNAL_037bd74c_4_k_cu_P_h4cuda3std3__48in_placeE,(_ZN29_INTERNAL_037bd74c_4_k_cu_P_h4cuda3std6ranges3__45__cpo4sizeE - _ZN29_INTERNAL_037bd74c_4_k_cu_P_h4cuda3std3__48in_placeE)
_ZN29_INTERNAL_037bd74c_4_k_cu_P_h4cuda3std3__48in_placeE:
	.zero		1
	.type		_ZN29_INTERNAL_037bd74c_4_k_cu_P_h4cuda3std6ranges3__45__cpo4sizeE,@object
	.size		_ZN29_INTERNAL_037bd74c_4_k_cu_P_h4cuda3std6ranges3__45__cpo4sizeE,(_ZN29_INTERNAL_037bd74c_4_k_cu_P_h6thrust24THRUST_300001_SM_1000_NS12placeholders2_9E - _ZN29_INTERNAL_037bd74c_4_k_cu_P_h4cuda3std6ranges3__45__cpo4sizeE)
_ZN29_INTERNAL_037bd74c_4_k_cu_P_h4cuda3std6ranges3__45__cpo4sizeE:
	.zero		1
	.type		_ZN29_INTERNAL_037bd74c_4_k_cu_P_h6thrust24THRUST_300001_SM_1000_NS12placeholders2_9E,@object
	.size		_ZN29_INTERNAL_037bd74c_4_k_cu_P_h6thrust24THRUST_300001_SM_1000_NS12placeholders2_9E,(_ZN29_INTERNAL_037bd74c_4_k_cu_P_h4cuda3std3__45__cpo7crbeginE - _ZN29_INTERNAL_037bd74c_4_k_cu_P_h6thrust24THRUST_300001_SM_1000_NS12placeholders2_9E)
_ZN29_INTERNAL_037bd74c_4_k_cu_P_h6thrust24THRUST_300001_SM_1000_NS12placeholders2_9E:
	.zero		1
	.type		_ZN29_INTERNAL_037bd74c_4_k_cu_P_h4cuda3std3__45__cpo7crbeginE,@object
	.size		_ZN29_INTERNAL_037bd74c_4_k_cu_P_h4cuda3std3__45__cpo7crbeginE,(_ZN29_INTERNAL_037bd74c_4_k_cu_P_h4cuda3std6ranges3__45__cpo4nextE - _ZN29_INTERNAL_037bd74c_4_k_cu_P_h4cuda3std3__45__cpo7crbeginE)
_ZN29_INTERNAL_037bd74c_4_k_cu_P_h4cuda3std3__45__cpo7crbeginE:
	.zero		1
	.type		_ZN29_INTERNAL_037bd74c_4_k_cu_P_h4cuda3std6ranges3__45__cpo4nextE,@object
	.size		_ZN29_INTERNAL_037bd74c_4_k_cu_P_h4cuda3std6ranges3__45__cpo4nextE,(_ZN29_INTERNAL_037bd74c_4_k_cu_P_h4cuda3std6ranges3__45__cpo4swapE - _ZN29_INTERNAL_037bd74c_4_k_cu_P_h4cuda3std6ranges3__45__cpo4nextE)
_ZN29_INTERNAL_037bd74c_4_k_cu_P_h4cuda3std6ranges3__45__cpo4nextE:
	.zero		1
	.type		_ZN29_INTERNAL_037bd74c_4_k_cu_P_h4cuda3std6ranges3__45__cpo4swapE,@object
	.size		_ZN29_INTERNAL_037bd74c_4_k_cu_P_h4cuda3std6ranges3__45__cpo4swapE,(_ZN29_INTERNAL_037bd74c_4_k_cu_P_h6thrust24THRUST_300001_SM_1000_NS12placeholders2_1E - _ZN29_INTERNAL_037bd74c_4_k_cu_P_h4cuda3std6ranges3__45__cpo4swapE)
_ZN29_INTERNAL_037bd74c_4_k_cu_P_h4cuda3std6ranges3__45__cpo4swapE:
	.zero		1
	.type		_ZN29_INTERNAL_037bd74c_4_k_cu_P_h6thrust24THRUST_300001_SM_1000_NS12placeholders2_1E,@object
	.size		_ZN29_INTERNAL_037bd74c_4_k_cu_P_h6thrust24THRUST_300001_SM_1000_NS12placeholders2_1E,(_ZN29_INTERNAL_037bd74c_4_k_cu_P_h6thrust24THRUST_300001_SM_1000_NS12placeholders2_3E - _ZN29_INTERNAL_037bd74c_4_k_cu_P_h6thrust24THRUST_300001_SM_1000_NS12placeholders2_1E)
_ZN29_INTERNAL_037bd74c_4_k_cu_P_h6thrust24THRUST_300001_SM_1000_NS12placeholders2_1E:
	.zero		1
	.type		_ZN29_INTERNAL_037bd74c_4_k_cu_P_h6thrust24THRUST_300001_SM_1000_NS12placeholders2_3E,@object
	.size		_ZN29_INTERNAL_037bd74c_4_k_cu_P_h6thrust24THRUST_300001_SM_1000_NS12placeholders2_3E,(_ZN29_INTERNAL_037bd74c_4_k_cu_P_h4cuda3std3__45__cpo5beginE - _ZN29_INTERNAL_037bd74c_4_k_cu_P_h6thrust24THRUST_300001_SM_1000_NS12placeholders2_3E)
_ZN29_INTERNAL_037bd74c_4_k_cu_P_h6thrust24THRUST_300001_SM_1000_NS12placeholders2_3E:
	.zero		1
	.type		_ZN29_INTERNAL_037bd74c_4_k_cu_P_h4cuda3std3__45__cpo5beginE,@object
	.size		_ZN29_INTERNAL_037bd74c_4_k_cu_P_h4cuda3std3__45__cpo5beginE,(_ZN29_INTERNAL_037bd74c_4_k_cu_P_h4cuda3std6ranges3__45__cpo5beginE - _ZN29_INTERNAL_037bd74c_4_k_cu_P_h4cuda3std3__45__cpo5beginE)
_ZN29_INTERNAL_037bd74c_4_k_cu_P_h4cuda3std3__45__cpo5beginE:
	.zero		1
	.type		_ZN29_INTERNAL_037bd74c_4_k_cu_P_h4cuda3std6ranges3__45__cpo5beginE,@object
	.size		_ZN29_INTERNAL_037bd74c_4_k_cu_P_h4cuda3std6ranges3__45__cpo5beginE,(_ZN29_INTERNAL_037bd74c_4_k_cu_P_h4cuda3std3__431_GLOBAL__N__037bd74c_4_k_cu_P_h6ignoreE - _ZN29_INTERNAL_037bd74c_4_k_cu_P_h4cuda3std6ranges3__45__cpo5beginE)
_ZN29_INTERNAL_037bd74c_4_k_cu_P_h4cuda3std6ranges3__45__cpo5beginE:
	.zero		1
	.type		_ZN29_INTERNAL_037bd74c_4_k_cu_P_h4cuda3std3__431_GLOBAL__N__037bd74c_4_k_cu_P_h6ignoreE,@object
	.size		_ZN29_INTERNAL_037bd74c_4_k_cu_P_h4cuda3std3__431_GLOBAL__N__037bd74c_4_k_cu_P_h6ignoreE,(_ZN29_INTERNAL_037bd74c_4_k_cu_P_h4cuda3std6ranges3__45__cpo4dataE - _ZN29_INTERNAL_037bd74c_4_k_cu_P_h4cuda3std3__431_GLOBAL__N__037bd74c_4_k_cu_P_h6ignoreE)
_ZN29_INTERNAL_037bd74c_4_k_cu_P_h4cuda3std3__431_GLOBAL__N__037bd74c_4_k_cu_P_h6ignoreE:
	.zero		1
	.type		_ZN29_INTERNAL_037bd74c_4_k_cu_P_h4cuda3std6ranges3__45__cpo4dataE,@object
	.size		_ZN29_INTERNAL_037bd74c_4_k_cu_P_h4cuda3std6ranges3__45__cpo4dataE,(_ZN29_INTERNAL_037bd74c_4_k_cu_P_h6thrust24THRUST_300001_SM_1000_NS12placeholders2_7E - _ZN29_INTERNAL_037bd74c_4_k_cu_P_h4cuda3std6ranges3__45__cpo4dataE)
_ZN29_INTERNAL_037bd74c_4_k_cu_P_h4cuda3std6ranges3__45__cpo4dataE:
	.zero		1
	.type		_ZN29_INTERNAL_037bd74c_4_k_cu_P_h6thrust24THRUST_300001_SM_1000_NS12placeholders2_7E,@object
	.size		_ZN29_INTERNAL_037bd74c_4_k_cu_P_h6thrust24THRUST_300001_SM_1000_NS12placeholders2_7E,(_ZN29_INTERNAL_037bd74c_4_k_cu_P_h4cuda3std3__45__cpo6rbeginE - _ZN29_INTERNAL_037bd74c_4_k_cu_P_h6thrust24THRUST_300001_SM_1000_NS12placeholders2_7E)
_ZN29_INTERNAL_037bd74c_4_k_cu_P_h6thrust24THRUST_300001_SM_1000_NS12placeholders2_7E:
	.zero		1
	.type		_ZN29_INTERNAL_037bd74c_4_k_cu_P_h4cuda3std3__45__cpo6rbeginE,@object
	.size		_ZN29_INTERNAL_037bd74c_4_k_cu_P_h4cuda3std3__45__cpo6rbeginE,(_ZN29_INTERNAL_037bd74c_4_k_cu_P_h4cuda3std6ranges3__45__cpo7advanceE - _ZN29_INTERNAL_037bd74c_4_k_cu_P_h4cuda3std3__45__cpo6rbeginE)
_ZN29_INTERNAL_037bd74c_4_k_cu_P_h4cuda3std3__45__cpo6rbeginE:
	.zero		1
	.type		_ZN29_INTERNAL_037bd74c_4_k_cu_P_h4cuda3std6ranges3__45__cpo7advanceE,@object
	.size		_ZN29_INTERNAL_037bd74c_4_k_cu_P_h4cuda3std6ranges3__45__cpo7advanceE,(_ZN29_INTERNAL_037bd74c_4_k_cu_P_h4cuda3std3__47nulloptE - _ZN29_INTERNAL_037bd74c_4_k_cu_P_h4cuda3std6ranges3__45__cpo7advanceE)
_ZN29_INTERNAL_037bd74c_4_k_cu_P_h4cuda3std6ranges3__45__cpo7advanceE:
	.zero		1
	.type		_ZN29_INTERNAL_037bd74c_4_k_cu_P_h4cuda3std3__47nulloptE,@object
	.size		_ZN29_INTERNAL_037bd74c_4_k_cu_P_h4cuda3std3__47nulloptE,(_ZN29_INTERNAL_037bd74c_4_k_cu_P_h4cuda3std6ranges3__45__cpo8distanceE - _ZN29_INTERNAL_037bd74c_4_k_cu_P_h4cuda3std3__47nulloptE)
_ZN29_INTERNAL_037bd74c_4_k_cu_P_h4cuda3std3__47nulloptE:
	.zero		1
	.type		_ZN29_INTERNAL_037bd74c_4_k_cu_P_h4cuda3std6ranges3__45__cpo8distanceE,@object
	.size		_ZN29_INTERNAL_037bd74c_4_k_cu_P_h4cuda3std6ranges3__45__cpo8distanceE,(_ZN29_INTERNAL_037bd74c_4_k_cu_P_h6thrust24THRUST_300001_SM_1000_NS12placeholders2_6E - _ZN29_INTERNAL_037bd74c_4_k_cu_P_h4cuda3std6ranges3__45__cpo8distanceE)
_ZN29_INTERNAL_037bd74c_4_k_cu_P_h4cuda3std6ranges3__45__cpo8distanceE:
	.zero		1
	.type		_ZN29_INTERNAL_037bd74c_4_k_cu_P_h6thrust24THRUST_300001_SM_1000_NS12placeholders2_6E,@object
	.size		_ZN29_INTERNAL_037bd74c_4_k_cu_P_h6thrust24THRUST_300001_SM_1000_NS12placeholders2_6E,(_ZN29_INTERNAL_037bd74c_4_k_cu_P_h4cuda3std3__45__cpo4cendE - _ZN29_INTERNAL_037bd74c_4_k_cu_P_h6thrust24THRUST_300001_SM_1000_NS12placeholders2_6E)
_ZN29_INTERNAL_037bd74c_4_k_cu_P_h6thrust24THRUST_300001_SM_1000_NS12placeholders2_6E:
	.zero		1
	.type		_ZN29_INTERNAL_037bd74c_4_k_cu_P_h4cuda3std3__45__cpo4cendE,@object
	.size		_ZN29_INTERNAL_037bd74c_4_k_cu_P_h4cuda3std3__45__cpo4cendE,(_ZN29_INTERNAL_037bd74c_4_k_cu_P_h4cuda3std6ranges3__45__cpo4cendE - _ZN29_INTERNAL_037bd74c_4_k_cu_P_h4cuda3std3__45__cpo4cendE)
_ZN29_INTERNAL_037bd74c_4_k_cu_P_h4cuda3std3__45__cpo4cendE:
	.zero		1
	.type		_ZN29_INTERNAL_037bd74c_4_k_cu_P_h4cuda3std6ranges3__45__cpo4cendE,@object
	.size		_ZN29_INTERNAL_037bd74c_4_k_cu_P_h4cuda3std6ranges3__45__cpo4cendE,(_ZN29_INTERNAL_037bd74c_4_k_cu_P_h4cuda3std3__420unreachable_sentinelE - _ZN29_INTERNAL_037bd74c_4_k_cu_P_h4cuda3std6ranges3__45__cpo4cendE)
_ZN29_INTERNAL_037bd74c_4_k_cu_P_h4cuda3std6ranges3__45__cpo4cendE:
	.zero		1
	.type		_ZN29_INTERNAL_037bd74c_4_k_cu_P_h4cuda3std3__420unreachable_sentinelE,@object
	.size		_ZN29_INTERNAL_037bd74c_4_k_cu_P_h4cuda3std3__420unreachable_sentinelE,(_ZN29_INTERNAL_037bd74c_4_k_cu_P_h4cuda3std6ranges3__45__cpo5ssizeE - _ZN29_INTERNAL_037bd74c_4_k_cu_P_h4cuda3std3__420unreachable_sentinelE)
_ZN29_INTERNAL_037bd74c_4_k_cu_P_h4cuda3std3__420unreachable_sentinelE:
	.zero		1
	.type		_ZN29_INTERNAL_037bd74c_4_k_cu_P_h4cuda3std6ranges3__45__cpo5ssizeE,@object
	.size		_ZN29_INTERNAL_037bd74c_4_k_cu_P_h4cuda3std6ranges3__45__cpo5ssizeE,(_ZN29_INTERNAL_037bd74c_4_k_cu_P_h6thrust24THRUST_300001_SM_1000_NS12placeholders3_10E - _ZN29_INTERNAL_037bd74c_4_k_cu_P_h4cuda3std6ranges3__45__cpo5ssizeE)
_ZN29_INTERNAL_037bd74c_4_k_cu_P_h4cuda3std6ranges3__45__cpo5ssizeE:
	.zero		1
	.type		_ZN29_INTERNAL_037bd74c_4_k_cu_P_h6thrust24THRUST_300001_SM_1000_NS12placeholders3_10E,@object
	.size		_ZN29_INTERNAL_037bd74c_4_k_cu_P_h6thrust24THRUST_300001_SM_1000_NS12placeholders3_10E,(_ZN29_INTERNAL_037bd74c_4_k_cu_P_h4cuda3std3__45__cpo5crendE - _ZN29_INTERNAL_037bd74c_4_k_cu_P_h6thrust24THRUST_300001_SM_1000_NS12placeholders3_10E)
_ZN29_INTERNAL_037bd74c_4_k_cu_P_h6thrust24THRUST_300001_SM_1000_NS12placeholders3_10E:
	.zero		1
	.type		_ZN29_INTERNAL_037bd74c_4_k_cu_P_h4cuda3std3__45__cpo5crendE,@object
	.size		_ZN29_INTERNAL_037bd74c_4_k_cu_P_h4cuda3std3__45__cpo5crendE,(_ZN29_INTERNAL_037bd74c_4_k_cu_P_h4cuda3std6ranges3__45__cpo4prevE - _ZN29_INTERNAL_037bd74c_4_k_cu_P_h4cuda3std3__45__cpo5crendE)
_ZN29_INTERNAL_037bd74c_4_k_cu_P_h4cuda3std3__45__cpo5crendE:
	.zero		1
	.type		_ZN29_INTERNAL_037bd74c_4_k_cu_P_h4cuda3std6ranges3__45__cpo4prevE,@object
	.size		_ZN29_INTERNAL_037bd74c_4_k_cu_P_h4cuda3std6ranges3__45__cpo4prevE,(_ZN29_INTERNAL_037bd74c_4_k_cu_P_h4cuda3std6ranges3__45__cpo9iter_moveE - _ZN29_INTERNAL_037bd74c_4_k_cu_P_h4cuda3std6ranges3__45__cpo4prevE)
_ZN29_INTERNAL_037bd74c_4_k_cu_P_h4cuda3std6ranges3__45__cpo4prevE:
	.zero		1
	.type		_ZN29_INTERNAL_037bd74c_4_k_cu_P_h4cuda3std6ranges3__45__cpo9iter_moveE,@object
	.size		_ZN29_INTERNAL_037bd74c_4_k_cu_P_h4cuda3std6ranges3__45__cpo9iter_moveE,(_ZN29_INTERNAL_037bd74c_4_k_cu_P_h6thrust24THRUST_300001_SM_1000_NS12placeholders2_2E - _ZN29_INTERNAL_037bd74c_4_k_cu_P_h4cuda3std6ranges3__45__cpo9iter_moveE)
_ZN29_INTERNAL_037bd74c_4_k_cu_P_h4cuda3std6ranges3__45__cpo9iter_moveE:
	.zero		1
	.type		_ZN29_INTERNAL_037bd74c_4_k_cu_P_h6thrust24THRUST_300001_SM_1000_NS12placeholders2_2E,@object
	.size		_ZN29_INTERNAL_037bd74c_4_k_cu_P_h6thrust24THRUST_300001_SM_1000_NS12placeholders2_2E,(_ZN29_INTERNAL_037bd74c_4_k_cu_P_h6thrust24THRUST_300001_SM_1000_NS12placeholders2_4E - _ZN29_INTERNAL_037bd74c_4_k_cu_P_h6thrust24THRUST_300001_SM_1000_NS12placeholders2_2E)
_ZN29_INTERNAL_037bd74c_4_k_cu_P_h6thrust24THRUST_300001_SM_1000_NS12placeholders2_2E:
	.zero		1
	.type		_ZN29_INTERNAL_037bd74c_4_k_cu_P_h6thrust24THRUST_300001_SM_1000_NS12placeholders2_4E,@object
	.size		_ZN29_INTERNAL_037bd74c_4_k_cu_P_h6thrust24THRUST_300001_SM_1000_NS12placeholders2_4E,(_ZN29_INTERNAL_037bd74c_4_k_cu_P_h4cuda3std3__45__cpo3endE - _ZN29_INTERNAL_037bd74c_4_k_cu_P_h6thrust24THRUST_300001_SM_1000_NS12placeholders2_4E)
_ZN29_INTERNAL_037bd74c_4_k_cu_P_h6thrust24THRUST_300001_SM_1000_NS12placeholders2_4E:
	.zero		1
	.type		_ZN29_INTERNAL_037bd74c_4_k_cu_P_h4cuda3std3__45__cpo3endE,@object
	.size		_ZN29_INTERNAL_037bd74c_4_k_cu_P_h4cuda3std3__45__cpo3endE,(_ZN29_INTERNAL_037bd74c_4_k_cu_P_h4cuda3std6ranges3__45__cpo3endE - _ZN29_INTERNAL_037bd74c_4_k_cu_P_h4cuda3std3__45__cpo3endE)
_ZN29_INTERNAL_037bd74c_4_k_cu_P_h4cuda3std3__45__cpo3endE:
	.zero		1
	.type		_ZN29_INTERNAL_037bd74c_4_k_cu_P_h4cuda3std6ranges3__45__cpo3endE,@object
	.size		_ZN29_INTERNAL_037bd74c_4_k_cu_P_h4cuda3std6ranges3__45__cpo3endE,(_ZN29_INTERNAL_037bd74c_4_k_cu_P_h4cuda3std3__419piecewise_constructE - _ZN29_INTERNAL_037bd74c_4_k_cu_P_h4cuda3std6ranges3__45__cpo3endE)
_ZN29_INTERNAL_037bd74c_4_k_cu_P_h4cuda3std6ranges3__45__cpo3endE:
	.zero		1
	.type		_ZN29_INTERNAL_037bd74c_4_k_cu_P_h4cuda3std3__419piecewise_constructE,@object
	.size		_ZN29_INTERNAL_037bd74c_4_k_cu_P_h4cuda3std3__419piecewise_constructE,(_ZN29_INTERNAL_037bd74c_4_k_cu_P_h4cuda3std6ranges3__45__cpo5cdataE - _ZN29_INTERNAL_037bd74c_4_k_cu_P_h4cuda3std3__419piecewise_constructE)
_ZN29_INTERNAL_037bd74c_4_k_cu_P_h4cuda3std3__419piecewise_constructE:
	.zero		1
	.type		_ZN29_INTERNAL_037bd74c_4_k_cu_P_h4cuda3std6ranges3__45__cpo5cdataE,@object
	.size		_ZN29_INTERNAL_037bd74c_4_k_cu_P_h4cuda3std6ranges3__45__cpo5cdataE,(_ZN29_INTERNAL_037bd74c_4_k_cu_P_h6thrust24THRUST_300001_SM_1000_NS12placeholders2_8E - _ZN29_INTERNAL_037bd74c_4_k_cu_P_h4cuda3std6ranges3__45__cpo5cdataE)
_ZN29_INTERNAL_037bd74c_4_k_cu_P_h4cuda3std6ranges3__45__cpo5cdataE:
	.zero		1
	.type		_ZN29_INTERNAL_037bd74c_4_k_cu_P_h6thrust24THRUST_300001_SM_1000_NS12placeholders2_8E,@object
	.size		_ZN29_INTERNAL_037bd74c_4_k_cu_P_h6thrust24THRUST_300001_SM_1000_NS12placeholders2_8E,(_ZN29_INTERNAL_037bd74c_4_k_cu_P_h4cuda3std3__45__cpo4rendE - _ZN29_INTERNAL_037bd74c_4_k_cu_P_h6thrust24THRUST_300001_SM_1000_NS12placeholders2_8E)
_ZN29_INTERNAL_037bd74c_4_k_cu_P_h6thrust24THRUST_300001_SM_1000_NS12placeholders2_8E:
	.zero		1
	.type		_ZN29_INTERNAL_037bd74c_4_k_cu_P_h4cuda3std3__45__cpo4rendE,@object
	.size		_ZN29_INTERNAL_037bd74c_4_k_cu_P_h4cuda3std3__45__cpo4rendE,(_ZN29_INTERNAL_037bd74c_4_k_cu_P_h4cuda3std6ranges3__45__cpo9iter_swapE - _ZN29_INTERNAL_037bd74c_4_k_cu_P_h4cuda3std3__45__cpo4rendE)
_ZN29_INTERNAL_037bd74c_4_k_cu_P_h4cuda3std3__45__cpo4rendE:
	.zero		1
	.type		_ZN29_INTERNAL_037bd74c_4_k_cu_P_h4cuda3std6ranges3__45__cpo9iter_swapE,@object
	.size		_ZN29_INTERNAL_037bd74c_4_k_cu_P_h4cuda3std6ranges3__45__cpo9iter_swapE,(_ZN29_INTERNAL_037bd74c_4_k_cu_P_h4cuda3std3__48unexpectE - _ZN29_INTERNAL_037bd74c_4_k_cu_P_h4cuda3std6ranges3__45__cpo9iter_swapE)
_ZN29_INTERNAL_037bd74c_4_k_cu_P_h4cuda3std6ranges3__45__cpo9iter_swapE:
	.zero		1
	.type		_ZN29_INTERNAL_037bd74c_4_k_cu_P_h4cuda3std3__48unexpectE,@object
	.size		_ZN29_INTERNAL_037bd74c_4_k_cu_P_h4cuda3std3__48unexpectE,(_ZN29_INTERNAL_037bd74c_4_k_cu_P_h6thrust24THRUST_300001_SM_1000_NS6system6detail10sequential3seqE - _ZN29_INTERNAL_037bd74c_4_k_cu_P_h4cuda3std3__48unexpectE)
_ZN29_INTERNAL_037bd74c_4_k_cu_P_h4cuda3std3__48unexpectE:
	.zero		1
	.type		_ZN29_INTERNAL_037bd74c_4_k_cu_P_h6thrust24THRUST_300001_SM_1000_NS6system6detail10sequential3seqE,@object
	.size		_ZN29_INTERNAL_037bd74c_4_k_cu_P_h6thrust24THRUST_300001_SM_1000_NS6system6detail10sequential3seqE,(.L_30 - _ZN29_INTERNAL_037bd74c_4_k_cu_P_h6thrust24THRUST_300001_SM_1000_NS6system6detail10sequential3seqE)
_ZN29_INTERNAL_037bd74c_4_k_cu_P_h6thrust24THRUST_300001_SM_1000_NS6system6detail10sequential3seqE:
	.zero		1
.L_30:


//--------------------- .nv.shared._Z14BlockSumKernelILi256ELi4096ELN3cub18CUB_300001_SM_100020BlockReduceAlgorithmE1EEvPiS3_ --------------------------
	.section	.nv.shared._Z14BlockSumKernelILi256ELi4096ELN3cub18CUB_300001_SM_100020BlockReduceAlgorithmE1EEvPiS3_,"aw",@nobits
	.sectionflags	@""
	.align	16
.nv.shared._Z14BlockSumKernelILi256ELi4096ELN3cub18CUB_300001_SM_100020BlockReduceAlgorithmE1EEvPiS3_:
	.zero		2176


//--------------------- .nv.shared._Z28compute_reductions256N_blockPK6__halfPfiPS_ --------------------------
	.section	.nv.shared._Z28compute_reductions256N_blockPK6__halfPfiPS_,"aw",@nobits
	.sectionflags	@""
	.align	16
	.zero		1024


//--------------------- .nv.shared._Z27compute_reductions256N_warpPK6__halfPfi --------------------------
	.section	.nv.shared._Z27compute_reductions256N_warpPK6__halfPfi,"aw",@nobits
	.sectionflags	@""
	.align	16
	.zero		1024


//--------------------- .nv.shared._Z26compute_reductions16N_warpPK6__halfPfi --------------------------
	.section	.nv.shared._Z26compute_reductions16N_warpPK6__halfPfi,"aw",@nobits
	.sectionflags	@""
	.align	16
	.zero		1024


//--------------------- .nv.constant0._ZN3cub18CUB_300001_SM_10006detail11EmptyKernelIvEEvv --------------------------
	.section	.nv.constant0._ZN3cub18CUB_300001_SM_10006detail11EmptyKernelIvEEvv,"a",@progbits
	.sectionflags	@""
	.align	4
.nv.constant0._ZN3cub18CUB_300001_SM_10006detail11EmptyKernelIvEEvv:
	.zero		896


//--------------------- .nv.constant0._Z14BlockSumKernelILi256ELi4096ELN3cub18CUB_300001_SM_100020BlockReduceAlgorithmE1EEvPiS3_ --------------------------
	.section	.nv.constant0._Z14BlockSumKernelILi256ELi4096ELN3cub18CUB_300001_SM_100020BlockReduceAlgorithmE1EEvPiS3_,"a",@progbits
	.sectionflags	@""
	.align	4
.nv.constant0._Z14BlockSumKernelILi256ELi4096ELN3cub18CUB_300001_SM_100020BlockReduceAlgorithmE1EEvPiS3_:
	.zero		912


//--------------------- .nv.constant0._Z28compute_reductions256N_blockPK6__halfPfiPS_ --------------------------
	.section	.nv.constant0._Z28compute_reductions256N_blockPK6__halfPfiPS_,"a",@progbits
	.sectionflags	@""
	.align	4
.nv.constant0._Z28compute_reductions256N_blockPK6__halfPfiPS_:
	.zero		928


//--------------------- .nv.constant0._Z27compute_reductions256N_warpPK6__halfPfi --------------------------
	.section	.nv.constant0._Z27compute_reductions256N_warpPK6__halfPfi,"a",@progbits
	.sectionflags	@""
	.align	4
.nv.constant0._Z27compute_reductions256N_warpPK6__halfPfi:
	.zero		916


//--------------------- .nv.constant0._Z26compute_reductions16N_warpPK6__halfPfi --------------------------
	.section	.nv.constant0._Z26compute_reductions16N_warpPK6__halfPfi,"a",@progbits
	.sectionflags	@""
	.align	4
.nv.constant0._Z26compute_reductions16N_warpPK6__halfPfi:
	.zero		916


//--------------------- SYMBOLS --------------------------

	.type		.nv.reservedSmem.offset0,@object
	.size		.nv.reservedSmem.offset0,0x4
	.type		.nv.reservedSmem.cap,@object
	.size		.nv.reservedSmem.cap,0x4
	.type		vprintf,@function
